	.headerflags	@"EF_CUDA_TEXMODE_UNIFIED EF_CUDA_64BIT_ADDRESS EF_CUDA_SM86 EF_CUDA_VIRTUAL_SM(EF_CUDA_SM86)"
	.elftype	@"ET_EXEC"


//--------------------- .nv.info                  --------------------------
	.section	.nv.info,"",@"SHT_CUDA_INFO"
	.align	4


	//----- nvinfo : EIATTR_REGCOUNT
	.align		4
        /*0000*/ 	.byte	0x04, 0x2f
        /*0002*/ 	.short	(.L_1 - .L_0)
	.align		4
.L_0:
        /*0004*/ 	.word	index@(tvmgen_default_fused_nn_contrib_conv2d_winograd_without_weight_transform_add_nn_relu_kernel_1)
        /*0008*/ 	.word	0x00000038


	//----- nvinfo : EIATTR_FRAME_SIZE
	.align		4
.L_1:
        /*000c*/ 	.byte	0x04, 0x11
        /*000e*/ 	.short	(.L_3 - .L_2)
	.align		4
.L_2:
        /*0010*/ 	.word	index@(tvmgen_default_fused_nn_contrib_conv2d_winograd_without_weight_transform_add_nn_relu_kernel_1)
        /*0014*/ 	.word	0x00000000


	//----- nvinfo : EIATTR_REGCOUNT
	.align		4
.L_3:
        /*0018*/ 	.byte	0x04, 0x2f
        /*001a*/ 	.short	(.L_5 - .L_4)
	.align		4
.L_4:
        /*001c*/ 	.word	index@(tvmgen_default_fused_nn_conv2d_add_add_nn_relu_1_kernel)
        /*0020*/ 	.word	0x00000041


	//----- nvinfo : EIATTR_FRAME_SIZE
	.align		4
.L_5:
        /*0024*/ 	.byte	0x04, 0x11
        /*0026*/ 	.short	(.L_7 - .L_6)
	.align		4
.L_6:
        /*0028*/ 	.word	index@(tvmgen_default_fused_nn_conv2d_add_add_nn_relu_1_kernel)
        /*002c*/ 	.word	0x00000000


	//----- nvinfo : EIATTR_REGCOUNT
	.align		4
.L_7:
        /*0030*/ 	.byte	0x04, 0x2f
        /*0032*/ 	.short	(.L_9 - .L_8)
	.align		4
.L_8:
        /*0034*/ 	.word	index@(tvmgen_default_fused_nn_contrib_conv2d_winograd_without_weight_transform_add_nn_relu_3_kernel_2)
        /*0038*/ 	.word	0x0000001d


	//----- nvinfo : EIATTR_FRAME_SIZE
	.align		4
.L_9:
        /*003c*/ 	.byte	0x04, 0x11
        /*003e*/ 	.short	(.L_11 - .L_10)
	.align		4
.L_10:
        /*0040*/ 	.word	index@(tvmgen_default_fused_nn_contrib_conv2d_winograd_without_weight_transform_add_nn_relu_3_kernel_2)
        /*0044*/ 	.word	0x00000000


	//----- nvinfo : EIATTR_REGCOUNT
	.align		4
.L_11:
        /*0048*/ 	.byte	0x04, 0x2f
        /*004a*/ 	.short	(.L_13 - .L_12)
	.align		4
.L_12:
        /*004c*/ 	.word	index@(tvmgen_default_fused_nn_contrib_conv2d_winograd_without_weight_transform_add_nn_relu_1_kernel_2)
        /*0050*/ 	.word	0x0000001e


	//----- nvinfo : EIATTR_FRAME_SIZE
	.align		4
.L_13:
        /*0054*/ 	.byte	0x04, 0x11
        /*0056*/ 	.short	(.L_15 - .L_14)
	.align		4
.L_14:
        /*0058*/ 	.word	index@(tvmgen_default_fused_nn_contrib_conv2d_winograd_without_weight_transform_add_nn_relu_1_kernel_2)
        /*005c*/ 	.word	0x00000000


	//----- nvinfo : EIATTR_REGCOUNT
	.align		4
.L_15:
        /*0060*/ 	.byte	0x04, 0x2f
        /*0062*/ 	.short	(.L_17 - .L_16)
	.align		4
.L_16:
        /*0064*/ 	.word	index@(tvmgen_default_fused_nn_contrib_conv2d_winograd_without_weight_transform_add_nn_relu_2_kernel_1)
        /*0068*/ 	.word	0x00000040


	//----- nvinfo : EIATTR_FRAME_SIZE
	.align		4
.L_17:
        /*006c*/ 	.byte	0x04, 0x11
        /*006e*/ 	.short	(.L_19 - .L_18)
	.align		4
.L_18:
        /*0070*/ 	.word	index@(tvmgen_default_fused_nn_contrib_conv2d_winograd_without_weight_transform_add_nn_relu_2_kernel_1)
        /*0074*/ 	.word	0x00000000


	//----- nvinfo : EIATTR_REGCOUNT
	.align		4
.L_19:
        /*0078*/ 	.byte	0x04, 0x2f
        /*007a*/ 	.short	(.L_21 - .L_20)
	.align		4
.L_20:
        /*007c*/ 	.word	index@(tvmgen_default_fused_nn_conv2d_add_nn_relu_2_kernel)
        /*0080*/ 	.word	0x00000028


	//----- nvinfo : EIATTR_FRAME_SIZE
	.align		4
.L_21:
        /*0084*/ 	.byte	0x04, 0x11
        /*0086*/ 	.short	(.L_23 - .L_22)
	.align		4
.L_22:
        /*0088*/ 	.word	index@(tvmgen_default_fused_nn_conv2d_add_nn_relu_2_kernel)
        /*008c*/ 	.word	0x00000000


	//----- nvinfo : EIATTR_REGCOUNT
	.align		4
.L_23:
        /*0090*/ 	.byte	0x04, 0x2f
        /*0092*/ 	.short	(.L_25 - .L_24)
	.align		4
.L_24:
        /*0094*/ 	.word	index@(tvmgen_default_fused_nn_contrib_conv2d_winograd_without_weight_transform_add_nn_relu_2_kernel)
        /*0098*/ 	.word	0x00000026


	//----- nvinfo : EIATTR_FRAME_SIZE
	.align		4
.L_25:
        /*009c*/ 	.byte	0x04, 0x11
        /*009e*/ 	.short	(.L_27 - .L_26)
	.align		4
.L_26:
        /*00a0*/ 	.word	index@(tvmgen_default_fused_nn_contrib_conv2d_winograd_without_weight_transform_add_nn_relu_2_kernel)
        /*00a4*/ 	.word	0x00000000


	//----- nvinfo : EIATTR_REGCOUNT
	.align		4
.L_27:
        /*00a8*/ 	.byte	0x04, 0x2f
        /*00aa*/ 	.short	(.L_29 - .L_28)
	.align		4
.L_28:
        /*00ac*/ 	.word	index@(tvmgen_default_fused_nn_max_pool2d_kernel)
        /*00b0*/ 	.word	0x00000014


	//----- nvinfo : EIATTR_FRAME_SIZE
	.align		4
.L_29:
        /*00b4*/ 	.byte	0x04, 0x11
        /*00b6*/ 	.short	(.L_31 - .L_30)
	.align		4
.L_30:
        /*00b8*/ 	.word	index@(tvmgen_default_fused_nn_max_pool2d_kernel)
        /*00bc*/ 	.word	0x00000000


	//----- nvinfo : EIATTR_REGCOUNT
	.align		4
.L_31:
        /*00c0*/ 	.byte	0x04, 0x2f
        /*00c2*/ 	.short	(.L_33 - .L_32)
	.align		4
.L_32:
        /*00c4*/ 	.word	index@(tvmgen_default_fused_nn_conv2d_add_nn_relu_9_kernel)
        /*00c8*/ 	.word	0x00000028


	//----- nvinfo : EIATTR_FRAME_SIZE
	.align		4
.L_33:
        /*00cc*/ 	.byte	0x04, 0x11
        /*00ce*/ 	.short	(.L_35 - .L_34)
	.align		4
.L_34:
        /*00d0*/ 	.word	index@(tvmgen_default_fused_nn_conv2d_add_nn_relu_9_kernel)
        /*00d4*/ 	.word	0x00000000


	//----- nvinfo : EIATTR_REGCOUNT
	.align		4
.L_35:
        /*00d8*/ 	.byte	0x04, 0x2f
        /*00da*/ 	.short	(.L_37 - .L_36)
	.align		4
.L_36:
        /*00dc*/ 	.word	index@(tvmgen_default_fused_nn_conv2d_add_add_nn_relu_kernel)
        /*00e0*/ 	.word	0x0000003e


	//----- nvinfo : EIATTR_FRAME_SIZE
	.align		4
.L_37:
        /*00e4*/ 	.byte	0x04, 0x11
        /*00e6*/ 	.short	(.L_39 - .L_38)
	.align		4
.L_38:
        /*00e8*/ 	.word	index@(tvmgen_default_fused_nn_conv2d_add_add_nn_relu_kernel)
        /*00ec*/ 	.word	0x00000000


	//----- nvinfo : EIATTR_REGCOUNT
	.align		4
.L_39:
        /*00f0*/ 	.byte	0x04, 0x2f
        /*00f2*/ 	.short	(.L_41 - .L_40)
	.align		4
.L_40:
        /*00f4*/ 	.word	index@(tvmgen_default_fused_nn_dense_add_kernel)
        /*00f8*/ 	.word	0x0000003e


	//----- nvinfo : EIATTR_FRAME_SIZE
	.align		4
.L_41:
        /*00fc*/ 	.byte	0x04, 0x11
        /*00fe*/ 	.short	(.L_43 - .L_42)
	.align		4
.L_42:
        /*0100*/ 	.word	index@(tvmgen_default_fused_nn_dense_add_kernel)
        /*0104*/ 	.word	0x00000000


	//----- nvinfo : EIATTR_REGCOUNT
	.align		4
.L_43:
        /*0108*/ 	.byte	0x04, 0x2f
        /*010a*/ 	.short	(.L_45 - .L_44)
	.align		4
.L_44:
        /*010c*/ 	.word	index@(tvmgen_default_fused_nn_conv2d_add_nn_relu_5_kernel)
        /*0110*/ 	.word	0x00000028


	//----- nvinfo : EIATTR_FRAME_SIZE
	.align		4
.L_45:
        /*0114*/ 	.byte	0x04, 0x11
        /*0116*/ 	.short	(.L_47 - .L_46)
	.align		4
.L_46:
        /*0118*/ 	.word	index@(tvmgen_default_fused_nn_conv2d_add_nn_relu_5_kernel)
        /*011c*/ 	.word	0x00000000


	//----- nvinfo : EIATTR_REGCOUNT
	.align		4
.L_47:
        /*0120*/ 	.byte	0x04, 0x2f
        /*0122*/ 	.short	(.L_49 - .L_48)
	.align		4
.L_48:
        /*0124*/ 	.word	index@(tvmgen_default_fused_nn_conv2d_add_2_kernel)
        /*0128*/ 	.word	0x00000038


	//----- nvinfo : EIATTR_FRAME_SIZE
	.align		4
.L_49:
        /*012c*/ 	.byte	0x04, 0x11
        /*012e*/ 	.short	(.L_51 - .L_50)
	.align		4
.L_50:
        /*0130*/ 	.word	index@(tvmgen_default_fused_nn_conv2d_add_2_kernel)
        /*0134*/ 	.word	0x00000000


	//----- nvinfo : EIATTR_REGCOUNT
	.align		4
.L_51:
        /*0138*/ 	.byte	0x04, 0x2f
        /*013a*/ 	.short	(.L_53 - .L_52)
	.align		4
.L_52:
        /*013c*/ 	.word	index@(tvmgen_default_fused_nn_conv2d_add_nn_relu_10_kernel)
        /*0140*/ 	.word	0x00000038


	//----- nvinfo : EIATTR_FRAME_SIZE
	.align		4
.L_53:
        /*0144*/ 	.byte	0x04, 0x11
        /*0146*/ 	.short	(.L_55 - .L_54)
	.align		4
.L_54:
        /*0148*/ 	.word	index@(tvmgen_default_fused_nn_conv2d_add_nn_relu_10_kernel)
        /*014c*/ 	.word	0x00000000


	//----- nvinfo : EIATTR_REGCOUNT
	.align		4
.L_55:
        /*0150*/ 	.byte	0x04, 0x2f
        /*0152*/ 	.short	(.L_57 - .L_56)
	.align		4
.L_56:
        /*0154*/ 	.word	index@(tvmgen_default_fused_nn_contrib_conv2d_winograd_without_weight_transform_add_nn_relu_3_kernel)
        /*0158*/ 	.word	0x0000001c


	//----- nvinfo : EIATTR_FRAME_SIZE
	.align		4
.L_57:
        /*015c*/ 	.byte	0x04, 0x11
        /*015e*/ 	.short	(.L_59 - .L_58)
	.align		4
.L_58:
        /*0160*/ 	.word	index@(tvmgen_default_fused_nn_contrib_conv2d_winograd_without_weight_transform_add_nn_relu_3_kernel)
        /*0164*/ 	.word	0x00000000


	//----- nvinfo : EIATTR_REGCOUNT
	.align		4
.L_59:
        /*0168*/ 	.byte	0x04, 0x2f
        /*016a*/ 	.short	(.L_61 - .L_60)
	.align		4
.L_60:
        /*016c*/ 	.word	index@(tvmgen_default_fused_nn_contrib_conv2d_winograd_without_weight_transform_add_nn_relu_kernel_2)
        /*0170*/ 	.word	0x00000028


	//----- nvinfo : EIATTR_FRAME_SIZE
	.align		4
.L_61:
        /*0174*/ 	.byte	0x04, 0x11
        /*0176*/ 	.short	(.L_63 - .L_62)
	.align		4
.L_62:
        /*0178*/ 	.word	index@(tvmgen_default_fused_nn_contrib_conv2d_winograd_without_weight_transform_add_nn_relu_kernel_2)
        /*017c*/ 	.word	0x00000000


	//----- nvinfo : EIATTR_REGCOUNT
	.align		4
.L_63:
        /*0180*/ 	.byte	0x04, 0x2f
        /*0182*/ 	.short	(.L_65 - .L_64)
	.align		4
.L_64:
        /*0184*/ 	.word	index@(tvmgen_default_fused_nn_contrib_conv2d_winograd_without_weight_transform_add_nn_relu_1_kernel)
        /*0188*/ 	.word	0x00000024


	//----- nvinfo : EIATTR_FRAME_SIZE
	.align		4
.L_65:
        /*018c*/ 	.byte	0x04, 0x11
        /*018e*/ 	.short	(.L_67 - .L_66)
	.align		4
.L_66:
        /*0190*/ 	.word	index@(tvmgen_default_fused_nn_contrib_conv2d_winograd_without_weight_transform_add_nn_relu_1_kernel)
        /*0194*/ 	.word	0x00000000


	//----- nvinfo : EIATTR_REGCOUNT
	.align		4
.L_67:
        /*0198*/ 	.byte	0x04, 0x2f
        /*019a*/ 	.short	(.L_69 - .L_68)
	.align		4
.L_68:
        /*019c*/ 	.word	index@(tvmgen_default_fused_nn_contrib_conv2d_winograd_without_weight_transform_add_nn_relu_1_kernel_1)
        /*01a0*/ 	.word	0x00000033


	//----- nvinfo : EIATTR_FRAME_SIZE
	.align		4
.L_69:
        /*01a4*/ 	.byte	0x04, 0x11
        /*01a6*/ 	.short	(.L_71 - .L_70)
	.align		4
.L_70:
        /*01a8*/ 	.word	index@(tvmgen_default_fused_nn_contrib_conv2d_winograd_without_weight_transform_add_nn_relu_1_kernel_1)
        /*01ac*/ 	.word	0x00000000


	//----- nvinfo : EIATTR_REGCOUNT
	.align		4
.L_71:
        /*01b0*/ 	.byte	0x04, 0x2f
        /*01b2*/ 	.short	(.L_73 - .L_72)
	.align		4
.L_72:
        /*01b4*/ 	.word	index@(tvmgen_default_fused_nn_global_avg_pool2d_kernel)
        /*01b8*/ 	.word	0x00000010


	//----- nvinfo : EIATTR_FRAME_SIZE
	.align		4
.L_73:
        /*01bc*/ 	.byte	0x04, 0x11
        /*01be*/ 	.short	(.L_75 - .L_74)
	.align		4
.L_74:
        /*01c0*/ 	.word	index@(tvmgen_default_fused_nn_global_avg_pool2d_kernel)
        /*01c4*/ 	.word	0x00000000


	//----- nvinfo : EIATTR_REGCOUNT
	.align		4
.L_75:
        /*01c8*/ 	.byte	0x04, 0x2f
        /*01ca*/ 	.short	(.L_77 - .L_76)
	.align		4
.L_76:
        /*01cc*/ 	.word	index@(tvmgen_default_fused_nn_conv2d_add_3_kernel)
        /*01d0*/ 	.word	0x00000028


	//----- nvinfo : EIATTR_FRAME_SIZE
	.align		4
.L_77:
        /*01d4*/ 	.byte	0x04, 0x11
        /*01d6*/ 	.short	(.L_79 - .L_78)
	.align		4
.L_78:
        /*01d8*/ 	.word	index@(tvmgen_default_fused_nn_conv2d_add_3_kernel)
        /*01dc*/ 	.word	0x00000000


	//----- nvinfo : EIATTR_REGCOUNT
	.align		4
.L_79:
        /*01e0*/ 	.byte	0x04, 0x2f
        /*01e2*/ 	.short	(.L_81 - .L_80)
	.align		4
.L_80:
        /*01e4*/ 	.word	index@(tvmgen_default_fused_nn_conv2d_add_add_nn_relu_3_kernel)
        /*01e8*/ 	.word	0x00000028


	//----- nvinfo : EIATTR_FRAME_SIZE
	.align		4
.L_81:
        /*01ec*/ 	.byte	0x04, 0x11
        /*01ee*/ 	.short	(.L_83 - .L_82)
	.align		4
.L_82:
        /*01f0*/ 	.word	index@(tvmgen_default_fused_nn_conv2d_add_add_nn_relu_3_kernel)
        /*01f4*/ 	.word	0x00000000


	//----- nvinfo : EIATTR_REGCOUNT
	.align		4
.L_83:
        /*01f8*/ 	.byte	0x04, 0x2f
        /*01fa*/ 	.short	(.L_85 - .L_84)
	.align		4
.L_84:
        /*01fc*/ 	.word	index@(tvmgen_default_fused_nn_conv2d_add_nn_relu_7_kernel)
        /*0200*/ 	.word	0x00000080


	//----- nvinfo : EIATTR_FRAME_SIZE
	.align		4
.L_85:
        /*0204*/ 	.byte	0x04, 0x11
        /*0206*/ 	.short	(.L_87 - .L_86)
	.align		4
.L_86:
        /*0208*/ 	.word	index@(tvmgen_default_fused_nn_conv2d_add_nn_relu_7_kernel)
        /*020c*/ 	.word	0x00000000


	//----- nvinfo : EIATTR_REGCOUNT
	.align		4
.L_87:
        /*0210*/ 	.byte	0x04, 0x2f
        /*0212*/ 	.short	(.L_89 - .L_88)
	.align		4
.L_88:
        /*0214*/ 	.word	index@(tvmgen_default_fused_nn_conv2d_add_1_kernel)
        /*0218*/ 	.word	0x00000047


	//----- nvinfo : EIATTR_FRAME_SIZE
	.align		4
.L_89:
        /*021c*/ 	.byte	0x04, 0x11
        /*021e*/ 	.short	(.L_91 - .L_90)
	.align		4
.L_90:
        /*0220*/ 	.word	index@(tvmgen_default_fused_nn_conv2d_add_1_kernel)
        /*0224*/ 	.word	0x00000000


	//----- nvinfo : EIATTR_REGCOUNT
	.align		4
.L_91:
        /*0228*/ 	.byte	0x04, 0x2f
        /*022a*/ 	.short	(.L_93 - .L_92)
	.align		4
.L_92:
        /*022c*/ 	.word	index@(tvmgen_default_fused_nn_conv2d_add_nn_relu_11_kernel)
        /*0230*/ 	.word	0x00000028


	//----- nvinfo : EIATTR_FRAME_SIZE
	.align		4
.L_93:
        /*0234*/ 	.byte	0x04, 0x11
        /*0236*/ 	.short	(.L_95 - .L_94)
	.align		4
.L_94:
        /*0238*/ 	.word	index@(tvmgen_default_fused_nn_conv2d_add_nn_relu_11_kernel)
        /*023c*/ 	.word	0x00000000


	//----- nvinfo : EIATTR_REGCOUNT
	.align		4
.L_95:
        /*0240*/ 	.byte	0x04, 0x2f
        /*0242*/ 	.short	(.L_97 - .L_96)
	.align		4
.L_96:
        /*0244*/ 	.word	index@(tvmgen_default_fused_nn_conv2d_add_nn_relu_4_kernel)
        /*0248*/ 	.word	0x00000038


	//----- nvinfo : EIATTR_FRAME_SIZE
	.align		4
.L_97:
        /*024c*/ 	.byte	0x04, 0x11
        /*024e*/ 	.short	(.L_99 - .L_98)
	.align		4
.L_98:
        /*0250*/ 	.word	index@(tvmgen_default_fused_nn_conv2d_add_nn_relu_4_kernel)
        /*0254*/ 	.word	0x00000000


	//----- nvinfo : EIATTR_REGCOUNT
	.align		4
.L_99:
        /*0258*/ 	.byte	0x04, 0x2f
        /*025a*/ 	.short	(.L_101 - .L_100)
	.align		4
.L_100:
        /*025c*/ 	.word	index@(tvmgen_default_fused_nn_conv2d_add_kernel)
        /*0260*/ 	.word	0x0000003c


	//----- nvinfo : EIATTR_FRAME_SIZE
	.align		4
.L_101:
        /*0264*/ 	.byte	0x04, 0x11
        /*0266*/ 	.short	(.L_103 - .L_102)
	.align		4
.L_102:
        /*0268*/ 	.word	index@(tvmgen_default_fused_nn_conv2d_add_kernel)
        /*026c*/ 	.word	0x00000000


	//----- nvinfo : EIATTR_REGCOUNT
	.align		4
.L_103:
        /*0270*/ 	.byte	0x04, 0x2f
        /*0272*/ 	.short	(.L_105 - .L_104)
	.align		4
.L_104:
        /*0274*/ 	.word	index@(tvmgen_default_fused_nn_contrib_conv2d_winograd_without_weight_transform_add_nn_relu_kernel)
        /*0278*/ 	.word	0x00000040


	//----- nvinfo : EIATTR_FRAME_SIZE
	.align		4
.L_105:
        /*027c*/ 	.byte	0x04, 0x11
        /*027e*/ 	.short	(.L_107 - .L_106)
	.align		4
.L_106:
        /*0280*/ 	.word	index@(tvmgen_default_fused_nn_contrib_conv2d_winograd_without_weight_transform_add_nn_relu_kernel)
        /*0284*/ 	.word	0x00000000


	//----- nvinfo : EIATTR_REGCOUNT
	.align		4
.L_107:
        /*0288*/ 	.byte	0x04, 0x2f
        /*028a*/ 	.short	(.L_109 - .L_108)
	.align		4
.L_108:
        /*028c*/ 	.word	index@(tvmgen_default_fused_nn_batch_flatten_kernel)
        /*0290*/ 	.word	0x00000008


	//----- nvinfo : EIATTR_FRAME_SIZE
	.align		4
.L_109:
        /*0294*/ 	.byte	0x04, 0x11
        /*0296*/ 	.short	(.L_111 - .L_110)
	.align		4
.L_110:
        /*0298*/ 	.word	index@(tvmgen_default_fused_nn_batch_flatten_kernel)
        /*029c*/ 	.word	0x00000000


	//----- nvinfo : EIATTR_REGCOUNT
	.align		4
.L_111:
        /*02a0*/ 	.byte	0x04, 0x2f
        /*02a2*/ 	.short	(.L_113 - .L_112)
	.align		4
.L_112:
        /*02a4*/ 	.word	index@(tvmgen_default_fused_nn_conv2d_add_nn_relu_8_kernel)
        /*02a8*/ 	.word	0x00000028


	//----- nvinfo : EIATTR_FRAME_SIZE
	.align		4
.L_113:
        /*02ac*/ 	.byte	0x04, 0x11
        /*02ae*/ 	.short	(.L_115 - .L_114)
	.align		4
.L_114:
        /*02b0*/ 	.word	index@(tvmgen_default_fused_nn_conv2d_add_nn_relu_8_kernel)
        /*02b4*/ 	.word	0x00000000


	//----- nvinfo : EIATTR_REGCOUNT
	.align		4
.L_115:
        /*02b8*/ 	.byte	0x04, 0x2f
        /*02ba*/ 	.short	(.L_117 - .L_116)
	.align		4
.L_116:
        /*02bc*/ 	.word	index@(tvmgen_default_fused_nn_conv2d_add_nn_relu_kernel)
        /*02c0*/ 	.word	0x0000005d


	//----- nvinfo : EIATTR_FRAME_SIZE
	.align		4
.L_117:
        /*02c4*/ 	.byte	0x04, 0x11
        /*02c6*/ 	.short	(.L_119 - .L_118)
	.align		4
.L_118:
        /*02c8*/ 	.word	index@(tvmgen_default_fused_nn_conv2d_add_nn_relu_kernel)
        /*02cc*/ 	.word	0x00000000


	//----- nvinfo : EIATTR_REGCOUNT
	.align		4
.L_119:
        /*02d0*/ 	.byte	0x04, 0x2f
        /*02d2*/ 	.short	(.L_121 - .L_120)
	.align		4
.L_120:
        /*02d4*/ 	.word	index@(tvmgen_default_fused_nn_conv2d_add_add_nn_relu_2_kernel)
        /*02d8*/ 	.word	0x00000038


	//----- nvinfo : EIATTR_FRAME_SIZE
	.align		4
.L_121:
        /*02dc*/ 	.byte	0x04, 0x11
        /*02de*/ 	.short	(.L_123 - .L_122)
	.align		4
.L_122:
        /*02e0*/ 	.word	index@(tvmgen_default_fused_nn_conv2d_add_add_nn_relu_2_kernel)
        /*02e4*/ 	.word	0x00000000


	//----- nvinfo : EIATTR_REGCOUNT
	.align		4
.L_123:
        /*02e8*/ 	.byte	0x04, 0x2f
        /*02ea*/ 	.short	(.L_125 - .L_124)
	.align		4
.L_124:
        /*02ec*/ 	.word	index@(tvmgen_default_fused_nn_conv2d_add_nn_relu_1_kernel)
        /*02f0*/ 	.word	0x00000042


	//----- nvinfo : EIATTR_FRAME_SIZE
	.align		4
.L_125:
        /*02f4*/ 	.byte	0x04, 0x11
        /*02f6*/ 	.short	(.L_127 - .L_126)
	.align		4
.L_126:
        /*02f8*/ 	.word	index@(tvmgen_default_fused_nn_conv2d_add_nn_relu_1_kernel)
        /*02fc*/ 	.word	0x00000000


	//----- nvinfo : EIATTR_REGCOUNT
	.align		4
.L_127:
        /*0300*/ 	.byte	0x04, 0x2f
        /*0302*/ 	.short	(.L_129 - .L_128)
	.align		4
.L_128:
        /*0304*/ 	.word	index@(tvmgen_default_fused_nn_global_avg_pool2d_kernel_1)
        /*0308*/ 	.word	0x0000000a


	//----- nvinfo : EIATTR_FRAME_SIZE
	.align		4
.L_129:
        /*030c*/ 	.byte	0x04, 0x11
        /*030e*/ 	.short	(.L_131 - .L_130)
	.align		4
.L_130:
        /*0310*/ 	.word	index@(tvmgen_default_fused_nn_global_avg_pool2d_kernel_1)
        /*0314*/ 	.word	0x00000000


	//----- nvinfo : EIATTR_REGCOUNT
	.align		4
.L_131:
        /*0318*/ 	.byte	0x04, 0x2f
        /*031a*/ 	.short	(.L_133 - .L_132)
	.align		4
.L_132:
        /*031c*/ 	.word	index@(tvmgen_default_fused_nn_conv2d_add_nn_relu_3_kernel)
        /*0320*/ 	.word	0x00000038


	//----- nvinfo : EIATTR_FRAME_SIZE
	.align		4
.L_133:
        /*0324*/ 	.byte	0x04, 0x11
        /*0326*/ 	.short	(.L_135 - .L_134)
	.align		4
.L_134:
        /*0328*/ 	.word	index@(tvmgen_default_fused_nn_conv2d_add_nn_relu_3_kernel)
        /*032c*/ 	.word	0x00000000


	//----- nvinfo : EIATTR_REGCOUNT
	.align		4
.L_135:
        /*0330*/ 	.byte	0x04, 0x2f
        /*0332*/ 	.short	(.L_137 - .L_136)
	.align		4
.L_136:
        /*0334*/ 	.word	index@(tvmgen_default_fused_nn_conv2d_add_nn_relu_6_kernel)
        /*0338*/ 	.word	0x00000040


	//----- nvinfo : EIATTR_FRAME_SIZE
	.align		4
.L_137:
        /*033c*/ 	.byte	0x04, 0x11
        /*033e*/ 	.short	(.L_139 - .L_138)
	.align		4
.L_138:
        /*0340*/ 	.word	index@(tvmgen_default_fused_nn_conv2d_add_nn_relu_6_kernel)
        /*0344*/ 	.word	0x00000000


	//----- nvinfo : EIATTR_REGCOUNT
	.align		4
.L_139:
        /*0348*/ 	.byte	0x04, 0x2f
        /*034a*/ 	.short	(.L_141 - .L_140)
	.align		4
.L_140:
        /*034c*/ 	.word	index@(tvmgen_default_fused_nn_contrib_conv2d_winograd_without_weight_transform_add_nn_relu_3_kernel_1)
        /*0350*/ 	.word	0x00000028


	//----- nvinfo : EIATTR_FRAME_SIZE
	.align		4
.L_141:
        /*0354*/ 	.byte	0x04, 0x11
        /*0356*/ 	.short	(.L_143 - .L_142)
	.align		4
.L_142:
        /*0358*/ 	.word	index@(tvmgen_default_fused_nn_contrib_conv2d_winograd_without_weight_transform_add_nn_relu_3_kernel_1)
        /*035c*/ 	.word	0x00000000


	//----- nvinfo : EIATTR_REGCOUNT
	.align		4
.L_143:
        /*0360*/ 	.byte	0x04, 0x2f
        /*0362*/ 	.short	(.L_145 - .L_144)
	.align		4
.L_144:
        /*0364*/ 	.word	index@(tvmgen_default_fused_nn_contrib_conv2d_winograd_without_weight_transform_add_nn_relu_2_kernel_2)
        /*0368*/ 	.word	0x0000001d


	//----- nvinfo : EIATTR_FRAME_SIZE
	.align		4
.L_145:
        /*036c*/ 	.byte	0x04, 0x11
        /*036e*/ 	.short	(.L_147 - .L_146)
	.align		4
.L_146:
        /*0370*/ 	.word	index@(tvmgen_default_fused_nn_contrib_conv2d_winograd_without_weight_transform_add_nn_relu_2_kernel_2)
        /*0374*/ 	.word	0x00000000


	//----- nvinfo : EIATTR_MIN_STACK_SIZE
	.align		4
.L_147:
        /*0378*/ 	.byte	0x04, 0x12
        /*037a*/ 	.short	(.L_149 - .L_148)
	.align		4
.L_148:
        /*037c*/ 	.word	index@(tvmgen_default_fused_nn_contrib_conv2d_winograd_without_weight_transform_add_nn_relu_2_kernel_2)
        /*0380*/ 	.word	0x00000000


	//----- nvinfo : EIATTR_MIN_STACK_SIZE
	.align		4
.L_149:
        /*0384*/ 	.byte	0x04, 0x12
        /*0386*/ 	.short	(.L_151 - .L_150)
	.align		4
.L_150:
        /*0388*/ 	.word	index@(tvmgen_default_fused_nn_contrib_conv2d_winograd_without_weight_transform_add_nn_relu_3_kernel_1)
        /*038c*/ 	.word	0x00000000


	//----- nvinfo : EIATTR_MIN_STACK_SIZE
	.align		4
.L_151:
        /*0390*/ 	.byte	0x04, 0x12
        /*0392*/ 	.short	(.L_153 - .L_152)
	.align		4
.L_152:
        /*0394*/ 	.word	index@(tvmgen_default_fused_nn_conv2d_add_nn_relu_6_kernel)
        /*0398*/ 	.word	0x00000000


	//----- nvinfo : EIATTR_MIN_STACK_SIZE
	.align		4
.L_153:
        /*039c*/ 	.byte	0x04, 0x12
        /*039e*/ 	.short	(.L_155 - .L_154)
	.align		4
.L_154:
        /*03a0*/ 	.word	index@(tvmgen_default_fused_nn_conv2d_add_nn_relu_3_kernel)
        /*03a4*/ 	.word	0x00000000


	//----- nvinfo : EIATTR_MIN_STACK_SIZE
	.align		4
.L_155:
        /*03a8*/ 	.byte	0x04, 0x12
        /*03aa*/ 	.short	(.L_157 - .L_156)
	.align		4
.L_156:
        /*03ac*/ 	.word	index@(tvmgen_default_fused_nn_global_avg_pool2d_kernel_1)
        /*03b0*/ 	.word	0x00000000


	//----- nvinfo : EIATTR_MIN_STACK_SIZE
	.align		4
.L_157:
        /*03b4*/ 	.byte	0x04, 0x12
        /*03b6*/ 	.short	(.L_159 - .L_158)
	.align		4
.L_158:
        /*03b8*/ 	.word	index@(tvmgen_default_fused_nn_conv2d_add_nn_relu_1_kernel)
        /*03bc*/ 	.word	0x00000000


	//----- nvinfo : EIATTR_MIN_STACK_SIZE
	.align		4
.L_159:
        /*03c0*/ 	.byte	0x04, 0x12
        /*03c2*/ 	.short	(.L_161 - .L_160)
	.align		4
.L_160:
        /*03c4*/ 	.word	index@(tvmgen_default_fused_nn_conv2d_add_add_nn_relu_2_kernel)
        /*03c8*/ 	.word	0x00000000


	//----- nvinfo : EIATTR_MIN_STACK_SIZE
	.align		4
.L_161:
        /*03cc*/ 	.byte	0x04, 0x12
        /*03ce*/ 	.short	(.L_163 - .L_162)
	.align		4
.L_162:
        /*03d0*/ 	.word	index@(tvmgen_default_fused_nn_conv2d_add_nn_relu_kernel)
        /*03d4*/ 	.word	0x00000000


	//----- nvinfo : EIATTR_MIN_STACK_SIZE
	.align		4
.L_163:
        /*03d8*/ 	.byte	0x04, 0x12
        /*03da*/ 	.short	(.L_165 - .L_164)
	.align		4
.L_164:
        /*03dc*/ 	.word	index@(tvmgen_default_fused_nn_conv2d_add_nn_relu_8_kernel)
        /*03e0*/ 	.word	0x00000000


	//----- nvinfo : EIATTR_MIN_STACK_SIZE
	.align		4
.L_165:
        /*03e4*/ 	.byte	0x04, 0x12
        /*03e6*/ 	.short	(.L_167 - .L_166)
	.align		4
.L_166:
        /*03e8*/ 	.word	index@(tvmgen_default_fused_nn_batch_flatten_kernel)
        /*03ec*/ 	.word	0x00000000


	//----- nvinfo : EIATTR_MIN_STACK_SIZE
	.align		4
.L_167:
        /*03f0*/ 	.byte	0x04, 0x12
        /*03f2*/ 	.short	(.L_169 - .L_168)
	.align		4
.L_168:
        /*03f4*/ 	.word	index@(tvmgen_default_fused_nn_contrib_conv2d_winograd_without_weight_transform_add_nn_relu_kernel)
        /*03f8*/ 	.word	0x00000000


	//----- nvinfo : EIATTR_MIN_STACK_SIZE
	.align		4
.L_169:
        /*03fc*/ 	.byte	0x04, 0x12
        /*03fe*/ 	.short	(.L_171 - .L_170)
	.align		4
.L_170:
        /*0400*/ 	.word	index@(tvmgen_default_fused_nn_conv2d_add_kernel)
        /*0404*/ 	.word	0x00000000


	//----- nvinfo : EIATTR_MIN_STACK_SIZE
	.align		4
.L_171:
        /*0408*/ 	.byte	0x04, 0x12
        /*040a*/ 	.short	(.L_173 - .L_172)
	.align		4
.L_172:
        /*040c*/ 	.word	index@(tvmgen_default_fused_nn_conv2d_add_nn_relu_4_kernel)
        /*0410*/ 	.word	0x00000000


	//----- nvinfo : EIATTR_MIN_STACK_SIZE
	.align		4
.L_173:
        /*0414*/ 	.byte	0x04, 0x12
        /*0416*/ 	.short	(.L_175 - .L_174)
	.align		4
.L_174:
        /*0418*/ 	.word	index@(tvmgen_default_fused_nn_conv2d_add_nn_relu_11_kernel)
        /*041c*/ 	.word	0x00000000


	//----- nvinfo : EIATTR_MIN_STACK_SIZE
	.align		4
.L_175:
        /*0420*/ 	.byte	0x04, 0x12
        /*0422*/ 	.short	(.L_177 - .L_176)
	.align		4
.L_176:
        /*0424*/ 	.word	index@(tvmgen_default_fused_nn_conv2d_add_1_kernel)
        /*0428*/ 	.word	0x00000000


	//----- nvinfo : EIATTR_MIN_STACK_SIZE
	.align		4
.L_177:
        /*042c*/ 	.byte	0x04, 0x12
        /*042e*/ 	.short	(.L_179 - .L_178)
	.align		4
.L_178:
        /*0430*/ 	.word	index@(tvmgen_default_fused_nn_conv2d_add_nn_relu_7_kernel)
        /*0434*/ 	.word	0x00000000


	//----- nvinfo : EIATTR_MIN_STACK_SIZE
	.align		4
.L_179:
        /*0438*/ 	.byte	0x04, 0x12
        /*043a*/ 	.short	(.L_181 - .L_180)
	.align		4
.L_180:
        /*043c*/ 	.word	index@(tvmgen_default_fused_nn_conv2d_add_add_nn_relu_3_kernel)
        /*0440*/ 	.word	0x00000000


	//----- nvinfo : EIATTR_MIN_STACK_SIZE
	.align		4
.L_181:
        /*0444*/ 	.byte	0x04, 0x12
        /*0446*/ 	.short	(.L_183 - .L_182)
	.align		4
.L_182:
        /*0448*/ 	.word	index@(tvmgen_default_fused_nn_conv2d_add_3_kernel)
        /*044c*/ 	.word	0x00000000


	//----- nvinfo : EIATTR_MIN_STACK_SIZE
	.align		4
.L_183:
        /*0450*/ 	.byte	0x04, 0x12
        /*0452*/ 	.short	(.L_185 - .L_184)
	.align		4
.L_184:
        /*0454*/ 	.word	index@(tvmgen_default_fused_nn_global_avg_pool2d_kernel)
        /*0458*/ 	.word	0x00000000


	//----- nvinfo : EIATTR_MIN_STACK_SIZE
	.align		4
.L_185:
        /*045c*/ 	.byte	0x04, 0x12
        /*045e*/ 	.short	(.L_187 - .L_186)
	.align		4
.L_186:
        /*0460*/ 	.word	index@(tvmgen_default_fused_nn_contrib_conv2d_winograd_without_weight_transform_add_nn_relu_1_kernel_1)
        /*0464*/ 	.word	0x00000000


	//----- nvinfo : EIATTR_MIN_STACK_SIZE
	.align		4
.L_187:
        /*0468*/ 	.byte	0x04, 0x12
        /*046a*/ 	.short	(.L_189 - .L_188)
	.align		4
.L_188:
        /*046c*/ 	.word	index@(tvmgen_default_fused_nn_contrib_conv2d_winograd_without_weight_transform_add_nn_relu_1_kernel)
        /*0470*/ 	.word	0x00000000


	//----- nvinfo : EIATTR_MIN_STACK_SIZE
	.align		4
.L_189:
        /*0474*/ 	.byte	0x04, 0x12
        /*0476*/ 	.short	(.L_191 - .L_190)
	.align		4
.L_190:
        /*0478*/ 	.word	index@(tvmgen_default_fused_nn_contrib_conv2d_winograd_without_weight_transform_add_nn_relu_kernel_2)
        /*047c*/ 	.word	0x00000000


	//----- nvinfo : EIATTR_MIN_STACK_SIZE
	.align		4
.L_191:
        /*0480*/ 	.byte	0x04, 0x12
        /*0482*/ 	.short	(.L_193 - .L_192)
	.align		4
.L_192:
        /*0484*/ 	.word	index@(tvmgen_default_fused_nn_contrib_conv2d_winograd_without_weight_transform_add_nn_relu_3_kernel)
        /*0488*/ 	.word	0x00000000


	//----- nvinfo : EIATTR_MIN_STACK_SIZE
	.align		4
.L_193:
        /*048c*/ 	.byte	0x04, 0x12
        /*048e*/ 	.short	(.L_195 - .L_194)
	.align		4
.L_194:
        /*0490*/ 	.word	index@(tvmgen_default_fused_nn_conv2d_add_nn_relu_10_kernel)
        /*0494*/ 	.word	0x00000000


	//----- nvinfo : EIATTR_MIN_STACK_SIZE
	.align		4
.L_195:
        /*0498*/ 	.byte	0x04, 0x12
        /*049a*/ 	.short	(.L_197 - .L_196)
	.align		4
.L_196:
        /*049c*/ 	.word	index@(tvmgen_default_fused_nn_conv2d_add_2_kernel)
        /*04a0*/ 	.word	0x00000000


	//----- nvinfo : EIATTR_MIN_STACK_SIZE
	.align		4
.L_197:
        /*04a4*/ 	.byte	0x04, 0x12
        /*04a6*/ 	.short	(.L_199 - .L_198)
	.align		4
.L_198:
        /*04a8*/ 	.word	index@(tvmgen_default_fused_nn_conv2d_add_nn_relu_5_kernel)
        /*04ac*/ 	.word	0x00000000


	//----- nvinfo : EIATTR_MIN_STACK_SIZE
	.align		4
.L_199:
        /*04b0*/ 	.byte	0x04, 0x12
        /*04b2*/ 	.short	(.L_201 - .L_200)
	.align		4
.L_200:
        /*04b4*/ 	.word	index@(tvmgen_default_fused_nn_dense_add_kernel)
        /*04b8*/ 	.word	0x00000000


	//----- nvinfo : EIATTR_MIN_STACK_SIZE
	.align		4
.L_201:
        /*04bc*/ 	.byte	0x04, 0x12
        /*04be*/ 	.short	(.L_203 - .L_202)
	.align		4
.L_202:
        /*04c0*/ 	.word	index@(tvmgen_default_fused_nn_conv2d_add_add_nn_relu_kernel)
        /*04c4*/ 	.word	0x00000000


	//----- nvinfo : EIATTR_MIN_STACK_SIZE
	.align		4
.L_203:
        /*04c8*/ 	.byte	0x04, 0x12
        /*04ca*/ 	.short	(.L_205 - .L_204)
	.align		4
.L_204:
        /*04cc*/ 	.word	index@(tvmgen_default_fused_nn_conv2d_add_nn_relu_9_kernel)
        /*04d0*/ 	.word	0x00000000


	//----- nvinfo : EIATTR_MIN_STACK_SIZE
	.align		4
.L_205:
        /*04d4*/ 	.byte	0x04, 0x12
        /*04d6*/ 	.short	(.L_207 - .L_206)
	.align		4
.L_206:
        /*04d8*/ 	.word	index@(tvmgen_default_fused_nn_max_pool2d_kernel)
        /*04dc*/ 	.word	0x00000000


	//----- nvinfo : EIATTR_MIN_STACK_SIZE
	.align		4
.L_207:
        /*04e0*/ 	.byte	0x04, 0x12
        /*04e2*/ 	.short	(.L_209 - .L_208)
	.align		4
.L_208:
        /*04e4*/ 	.word	index@(tvmgen_default_fused_nn_contrib_conv2d_winograd_without_weight_transform_add_nn_relu_2_kernel)
        /*04e8*/ 	.word	0x00000000


	//----- nvinfo : EIATTR_MIN_STACK_SIZE
	.align		4
.L_209:
        /*04ec*/ 	.byte	0x04, 0x12
        /*04ee*/ 	.short	(.L_211 - .L_210)
	.align		4
.L_210:
        /*04f0*/ 	.word	index@(tvmgen_default_fused_nn_conv2d_add_nn_relu_2_kernel)
        /*04f4*/ 	.word	0x00000000


	//----- nvinfo : EIATTR_MIN_STACK_SIZE
	.align		4
.L_211:
        /*04f8*/ 	.byte	0x04, 0x12
        /*04fa*/ 	.short	(.L_213 - .L_212)
	.align		4
.L_212:
        /*04fc*/ 	.word	index@(tvmgen_default_fused_nn_contrib_conv2d_winograd_without_weight_transform_add_nn_relu_2_kernel_1)
        /*0500*/ 	.word	0x00000000


	//----- nvinfo : EIATTR_MIN_STACK_SIZE
	.align		4
.L_213:
        /*0504*/ 	.byte	0x04, 0x12
        /*0506*/ 	.short	(.L_215 - .L_214)
	.align		4
.L_214:
        /*0508*/ 	.word	index@(tvmgen_default_fused_nn_contrib_conv2d_winograd_without_weight_transform_add_nn_relu_1_kernel_2)
        /*050c*/ 	.word	0x00000000


	//----- nvinfo : EIATTR_MIN_STACK_SIZE
	.align		4
.L_215:
        /*0510*/ 	.byte	0x04, 0x12
        /*0512*/ 	.short	(.L_217 - .L_216)
	.align		4
.L_216:
        /*0514*/ 	.word	index@(tvmgen_default_fused_nn_contrib_conv2d_winograd_without_weight_transform_add_nn_relu_3_kernel_2)
        /*0518*/ 	.word	0x00000000


	//----- nvinfo : EIATTR_MIN_STACK_SIZE
	.align		4
.L_217:
        /*051c*/ 	.byte	0x04, 0x12
        /*051e*/ 	.short	(.L_219 - .L_218)
	.align		4
.L_218:
        /*0520*/ 	.word	index@(tvmgen_default_fused_nn_conv2d_add_add_nn_relu_1_kernel)
        /*0524*/ 	.word	0x00000000


	//----- nvinfo : EIATTR_MIN_STACK_SIZE
	.align		4
.L_219:
        /*0528*/ 	.byte	0x04, 0x12
        /*052a*/ 	.short	(.L_221 - .L_220)
	.align		4
.L_220:
        /*052c*/ 	.word	index@(tvmgen_default_fused_nn_contrib_conv2d_winograd_without_weight_transform_add_nn_relu_kernel_1)
        /*0530*/ 	.word	0x00000000
.L_221:


//--------------------- .nv.info.tvmgen_default_fused_nn_contrib_conv2d_winograd_without_weight_transform_add_nn_relu_2_kernel_2 --------------------------
	.section	.nv.info.tvmgen_default_fused_nn_contrib_conv2d_winograd_without_weight_transform_add_nn_relu_2_kernel_2,"",@"SHT_CUDA_INFO"
	.sectionflags	@""
	.align	4


	//----- nvinfo : EIATTR_CUDA_API_VERSION
	.align		4
        /*0000*/ 	.byte	0x04, 0x37
        /*0002*/ 	.short	(.L_223 - .L_222)
.L_222:
        /*0004*/ 	.word	0x0000007e


	//----- nvinfo : EIATTR_SW2861232_WAR
	.align		4
.L_223:
        /*0008*/ 	.byte	0x01, 0x35
	.zero		2


	//----- nvinfo : EIATTR_PARAM_CBANK
	.align		4
        /*000c*/ 	.byte	0x04, 0x0a
        /*000e*/ 	.short	(.L_225 - .L_224)
	.align		4
.L_224:
        /*0010*/ 	.word	index@(.nv.constant0.tvmgen_default_fused_nn_contrib_conv2d_winograd_without_weight_transform_add_nn_relu_2_kernel_2)
        /*0014*/ 	.short	0x0160
        /*0016*/ 	.short	0x0018


	//----- nvinfo : EIATTR_CBANK_PARAM_SIZE
	.align		4
.L_225:
        /*0018*/ 	.byte	0x03, 0x19
        /*001a*/ 	.short	0x0018


	//----- nvinfo : EIATTR_KPARAM_INFO
	.align		4
        /*001c*/ 	.byte	0x04, 0x17
        /*001e*/ 	.short	(.L_227 - .L_226)
.L_226:
        /*0020*/ 	.word	0x00000000
        /*0024*/ 	.short	0x0002
        /*0026*/ 	.short	0x0010
        /*0028*/ 	.byte	0x00, 0xf0, 0x21, 0x00


	//----- nvinfo : EIATTR_KPARAM_INFO
	.align		4
.L_227:
        /*002c*/ 	.byte	0x04, 0x17
        /*002e*/ 	.short	(.L_229 - .L_228)
.L_228:
        /*0030*/ 	.word	0x00000000
        /*0034*/ 	.short	0x0001
        /*0036*/ 	.short	0x0008
        /*0038*/ 	.byte	0x00, 0xf0, 0x21, 0x00


	//----- nvinfo : EIATTR_KPARAM_INFO
	.align		4
.L_229:
        /*003c*/ 	.byte	0x04, 0x17
        /*003e*/ 	.short	(.L_231 - .L_230)
.L_230:
        /*0040*/ 	.word	0x00000000
        /*0044*/ 	.short	0x0000
        /*0046*/ 	.short	0x0000
        /*0048*/ 	.byte	0x00, 0xf0, 0x21, 0x00


	//----- nvinfo : EIATTR_MAXREG_COUNT
	.align		4
.L_231:
        /*004c*/ 	.byte	0x03, 0x1b
        /*004e*/ 	.short	0x00ff


	//----- nvinfo : EIATTR_EXIT_INSTR_OFFSETS
	.align		4
        /*0050*/ 	.byte	0x04, 0x1c
        /*0052*/ 	.short	(.L_233 - .L_232)


	//   ....[0]....
.L_232:
        /*0054*/ 	.word	0x00000650


	//----- nvinfo : EIATTR_MAX_THREADS
	.align		4
.L_233:
        /*0058*/ 	.byte	0x04, 0x05
        /*005a*/ 	.short	(.L_235 - .L_234)
.L_234:
        /*005c*/ 	.word	0x00000080
        /*0060*/ 	.word	0x00000001
        /*0064*/ 	.word	0x00000001
.L_235:


//--------------------- .nv.info.tvmgen_default_fused_nn_contrib_conv2d_winograd_without_weight_transform_add_nn_relu_3_kernel_1 --------------------------
	.section	.nv.info.tvmgen_default_fused_nn_contrib_conv2d_winograd_without_weight_transform_add_nn_relu_3_kernel_1,"",@"SHT_CUDA_INFO"
	.sectionflags	@""
	.align	4


	//----- nvinfo : EIATTR_CUDA_API_VERSION
	.align		4
        /*0000*/ 	.byte	0x04, 0x37
        /*0002*/ 	.short	(.L_237 - .L_236)
.L_236:
        /*0004*/ 	.word	0x0000007e


	//----- nvinfo : EIATTR_SW2861232_WAR
	.align		4
.L_237:
        /*0008*/ 	.byte	0x01, 0x35
	.zero		2


	//----- nvinfo : EIATTR_PARAM_CBANK
	.align		4
        /*000c*/ 	.byte	0x04, 0x0a
        /*000e*/ 	.short	(.L_239 - .L_238)
	.align		4
.L_238:
        /*0010*/ 	.word	index@(.nv.constant0.tvmgen_default_fused_nn_contrib_conv2d_winograd_without_weight_transform_add_nn_relu_3_kernel_1)
        /*0014*/ 	.short	0x0160
        /*0016*/ 	.short	0x0018


	//----- nvinfo : EIATTR_CBANK_PARAM_SIZE
	.align		4
.L_239:
        /*0018*/ 	.byte	0x03, 0x19
        /*001a*/ 	.short	0x0018


	//----- nvinfo : EIATTR_KPARAM_INFO
	.align		4
        /*001c*/ 	.byte	0x04, 0x17
        /*001e*/ 	.short	(.L_241 - .L_240)
.L_240:
        /*0020*/ 	.word	0x00000000
        /*0024*/ 	.short	0x0002
        /*0026*/ 	.short	0x0010
        /*0028*/ 	.byte	0x00, 0xf0, 0x21, 0x00


	//----- nvinfo : EIATTR_KPARAM_INFO
	.align		4
.L_241:
        /*002c*/ 	.byte	0x04, 0x17
        /*002e*/ 	.short	(.L_243 - .L_242)
.L_242:
        /*0030*/ 	.word	0x00000000
        /*0034*/ 	.short	0x0001
        /*0036*/ 	.short	0x0008
        /*0038*/ 	.byte	0x00, 0xf0, 0x21, 0x00


	//----- nvinfo : EIATTR_KPARAM_INFO
	.align		4
.L_243:
        /*003c*/ 	.byte	0x04, 0x17
        /*003e*/ 	.short	(.L_245 - .L_244)
.L_244:
        /*0040*/ 	.word	0x00000000
        /*0044*/ 	.short	0x0000
        /*0046*/ 	.short	0x0000
        /*0048*/ 	.byte	0x00, 0xf0, 0x21, 0x00


	//----- nvinfo : EIATTR_MAXREG_COUNT
	.align		4
.L_245:
        /*004c*/ 	.byte	0x03, 0x1b
        /*004e*/ 	.short	0x00ff


	//----- nvinfo : EIATTR_EXIT_INSTR_OFFSETS
	.align		4
        /*0050*/ 	.byte	0x04, 0x1c
        /*0052*/ 	.short	(.L_247 - .L_246)


	//   ....[0]....
.L_246:
        /*0054*/ 	.word	0x00000e10


	//----- nvinfo : EIATTR_CTAIDZ_USED
	.align		4
.L_247:
        /*0058*/ 	.byte	0x01, 0x04
	.zero		2


	//----- nvinfo : EIATTR_MAX_THREADS
	.align		4
        /*005c*/ 	.byte	0x04, 0x05
        /*005e*/ 	.short	(.L_249 - .L_248)
.L_248:
        /*0060*/ 	.word	0x00000080
        /*0064*/ 	.word	0x00000001
        /*0068*/ 	.word	0x00000001
.L_249:


//--------------------- .nv.info.tvmgen_default_fused_nn_conv2d_add_nn_relu_6_kernel --------------------------
	.section	.nv.info.tvmgen_default_fused_nn_conv2d_add_nn_relu_6_kernel,"",@"SHT_CUDA_INFO"
	.sectionflags	@""
	.align	4


	//----- nvinfo : EIATTR_CUDA_API_VERSION
	.align		4
        /*0000*/ 	.byte	0x04, 0x37
        /*0002*/ 	.short	(.L_251 - .L_250)
.L_250:
        /*0004*/ 	.word	0x0000007e


	//----- nvinfo : EIATTR_SW2861232_WAR
	.align		4
.L_251:
        /*0008*/ 	.byte	0x01, 0x35
	.zero		2


	//----- nvinfo : EIATTR_PARAM_CBANK
	.align		4
        /*000c*/ 	.byte	0x04, 0x0a
        /*000e*/ 	.short	(.L_253 - .L_252)
	.align		4
.L_252:
        /*0010*/ 	.word	index@(.nv.constant0.tvmgen_default_fused_nn_conv2d_add_nn_relu_6_kernel)
        /*0014*/ 	.short	0x0160
        /*0016*/ 	.short	0x0020


	//----- nvinfo : EIATTR_CBANK_PARAM_SIZE
	.align		4
.L_253:
        /*0018*/ 	.byte	0x03, 0x19
        /*001a*/ 	.short	0x0020


	//----- nvinfo : EIATTR_KPARAM_INFO
	.align		4
        /*001c*/ 	.byte	0x04, 0x17
        /*001e*/ 	.short	(.L_255 - .L_254)
.L_254:
        /*0020*/ 	.word	0x00000000
        /*0024*/ 	.short	0x0003
        /*0026*/ 	.short	0x0018
        /*0028*/ 	.byte	0x00, 0xf0, 0x21, 0x00


	//----- nvinfo : EIATTR_KPARAM_INFO
	.align		4
.L_255:
        /*002c*/ 	.byte	0x04, 0x17
        /*002e*/ 	.short	(.L_257 - .L_256)
.L_256:
        /*0030*/ 	.word	0x00000000
        /*0034*/ 	.short	0x0002
        /*0036*/ 	.short	0x0010
        /*0038*/ 	.byte	0x00, 0xf0, 0x21, 0x00


	//----- nvinfo : EIATTR_KPARAM_INFO
	.align		4
.L_257:
        /*003c*/ 	.byte	0x04, 0x17
        /*003e*/ 	.short	(.L_259 - .L_258)
.L_258:
        /*0040*/ 	.word	0x00000000
        /*0044*/ 	.short	0x0001
        /*0046*/ 	.short	0x0008
        /*0048*/ 	.byte	0x00, 0xf0, 0x21, 0x00


	//----- nvinfo : EIATTR_KPARAM_INFO
	.align		4
.L_259:
        /*004c*/ 	.byte	0x04, 0x17
        /*004e*/ 	.short	(.L_261 - .L_260)
.L_260:
        /*0050*/ 	.word	0x00000000
        /*0054*/ 	.short	0x0000
        /*0056*/ 	.short	0x0000
        /*0058*/ 	.byte	0x00, 0xf0, 0x21, 0x00


	//----- nvinfo : EIATTR_MAXREG_COUNT
	.align		4
.L_261:
        /*005c*/ 	.byte	0x03, 0x1b
        /*005e*/ 	.short	0x00ff


	//----- nvinfo : EIATTR_EXIT_INSTR_OFFSETS
	.align		4
        /*0060*/ 	.byte	0x04, 0x1c
        /*0062*/ 	.short	(.L_263 - .L_262)


	//   ....[0]....
.L_262:
        /*0064*/ 	.word	0x00002f00


	//----- nvinfo : EIATTR_CTAIDZ_USED
	.align		4
.L_263:
        /*0068*/ 	.byte	0x01, 0x04
	.zero		2


	//----- nvinfo : EIATTR_MAX_THREADS
	.align		4
        /*006c*/ 	.byte	0x04, 0x05
        /*006e*/ 	.short	(.L_265 - .L_264)
.L_264:
        /*0070*/ 	.word	0x00000080
        /*0074*/ 	.word	0x00000001
        /*0078*/ 	.word	0x00000001
.L_265:


//--------------------- .nv.info.tvmgen_default_fused_nn_conv2d_add_nn_relu_3_kernel --------------------------
	.section	.nv.info.tvmgen_default_fused_nn_conv2d_add_nn_relu_3_kernel,"",@"SHT_CUDA_INFO"
	.sectionflags	@""
	.align	4


	//----- nvinfo : EIATTR_CUDA_API_VERSION
	.align		4
        /*0000*/ 	.byte	0x04, 0x37
        /*0002*/ 	.short	(.L_267 - .L_266)
.L_266:
        /*0004*/ 	.word	0x0000007e


	//----- nvinfo : EIATTR_SW2861232_WAR
	.align		4
.L_267:
        /*0008*/ 	.byte	0x01, 0x35
	.zero		2


	//----- nvinfo : EIATTR_PARAM_CBANK
	.align		4
        /*000c*/ 	.byte	0x04, 0x0a
        /*000e*/ 	.short	(.L_269 - .L_268)
	.align		4
.L_268:
        /*0010*/ 	.word	index@(.nv.constant0.tvmgen_default_fused_nn_conv2d_add_nn_relu_3_kernel)
        /*0014*/ 	.short	0x0160
        /*0016*/ 	.short	0x0020


	//----- nvinfo : EIATTR_CBANK_PARAM_SIZE
	.align		4
.L_269:
        /*0018*/ 	.byte	0x03, 0x19
        /*001a*/ 	.short	0x0020


	//----- nvinfo : EIATTR_KPARAM_INFO
	.align		4
        /*001c*/ 	.byte	0x04, 0x17
        /*001e*/ 	.short	(.L_271 - .L_270)
.L_270:
        /*0020*/ 	.word	0x00000000
        /*0024*/ 	.short	0x0003
        /*0026*/ 	.short	0x0018
        /*0028*/ 	.byte	0x00, 0xf0, 0x21, 0x00


	//----- nvinfo : EIATTR_KPARAM_INFO
	.align		4
.L_271:
        /*002c*/ 	.byte	0x04, 0x17
        /*002e*/ 	.short	(.L_273 - .L_272)
.L_272:
        /*0030*/ 	.word	0x00000000
        /*0034*/ 	.short	0x0002
        /*0036*/ 	.short	0x0010
        /*0038*/ 	.byte	0x00, 0xf0, 0x21, 0x00


	//----- nvinfo : EIATTR_KPARAM_INFO
	.align		4
.L_273:
        /*003c*/ 	.byte	0x04, 0x17
        /*003e*/ 	.short	(.L_275 - .L_274)
.L_274:
        /*0040*/ 	.word	0x00000000
        /*0044*/ 	.short	0x0001
        /*0046*/ 	.short	0x0008
        /*0048*/ 	.byte	0x00, 0xf0, 0x21, 0x00


	//----- nvinfo : EIATTR_KPARAM_INFO
	.align		4
.L_275:
        /*004c*/ 	.byte	0x04, 0x17
        /*004e*/ 	.short	(.L_277 - .L_276)
.L_276:
        /*0050*/ 	.word	0x00000000
        /*0054*/ 	.short	0x0000
        /*0056*/ 	.short	0x0000
        /*0058*/ 	.byte	0x00, 0xf0, 0x21, 0x00


	//----- nvinfo : EIATTR_MAXREG_COUNT
	.align		4
.L_277:
        /*005c*/ 	.byte	0x03, 0x1b
        /*005e*/ 	.short	0x00ff


	//----- nvinfo : EIATTR_EXIT_INSTR_OFFSETS
	.align		4
        /*0060*/ 	.byte	0x04, 0x1c
        /*0062*/ 	.short	(.L_279 - .L_278)


	//   ....[0]....
.L_278:
        /*0064*/ 	.word	0x00001230


	//----- nvinfo : EIATTR_CTAIDZ_USED
	.align		4
.L_279:
        /*0068*/ 	.byte	0x01, 0x04
	.zero		2


	//----- nvinfo : EIATTR_MAX_THREADS
	.align		4
        /*006c*/ 	.byte	0x04, 0x05
        /*006e*/ 	.short	(.L_281 - .L_280)
.L_280:
        /*0070*/ 	.word	0x000000e0
        /*0074*/ 	.word	0x00000001
        /*0078*/ 	.word	0x00000001
.L_281:


//--------------------- .nv.info.tvmgen_default_fused_nn_global_avg_pool2d_kernel_1 --------------------------
	.section	.nv.info.tvmgen_default_fused_nn_global_avg_pool2d_kernel_1,"",@"SHT_CUDA_INFO"
	.sectionflags	@""
	.align	4


	//----- nvinfo : EIATTR_CUDA_API_VERSION
	.align		4
        /*0000*/ 	.byte	0x04, 0x37
        /*0002*/ 	.short	(.L_283 - .L_282)
.L_282:
        /*0004*/ 	.word	0x0000007e


	//----- nvinfo : EIATTR_SW2861232_WAR
	.align		4
.L_283:
        /*0008*/ 	.byte	0x01, 0x35
	.zero		2


	//----- nvinfo : EIATTR_PARAM_CBANK
	.align		4
        /*000c*/ 	.byte	0x04, 0x0a
        /*000e*/ 	.short	(.L_285 - .L_284)
	.align		4
.L_284:
        /*0010*/ 	.word	index@(.nv.constant0.tvmgen_default_fused_nn_global_avg_pool2d_kernel_1)
        /*0014*/ 	.short	0x0160
        /*0016*/ 	.short	0x0010


	//----- nvinfo : EIATTR_CBANK_PARAM_SIZE
	.align		4
.L_285:
        /*0018*/ 	.byte	0x03, 0x19
        /*001a*/ 	.short	0x0010


	//----- nvinfo : EIATTR_KPARAM_INFO
	.align		4
        /*001c*/ 	.byte	0x04, 0x17
        /*001e*/ 	.short	(.L_287 - .L_286)
.L_286:
        /*0020*/ 	.word	0x00000000
        /*0024*/ 	.short	0x0001
        /*0026*/ 	.short	0x0008
        /*0028*/ 	.byte	0x00, 0xf0, 0x21, 0x00


	//----- nvinfo : EIATTR_KPARAM_INFO
	.align		4
.L_287:
        /*002c*/ 	.byte	0x04, 0x17
        /*002e*/ 	.short	(.L_289 - .L_288)
.L_288:
        /*0030*/ 	.word	0x00000000
        /*0034*/ 	.short	0x0000
        /*0036*/ 	.short	0x0000
        /*0038*/ 	.byte	0x00, 0xf0, 0x21, 0x00


	//----- nvinfo : EIATTR_MAXREG_COUNT
	.align		4
.L_289:
        /*003c*/ 	.byte	0x03, 0x1b
        /*003e*/ 	.short	0x0040


	//----- nvinfo : EIATTR_EXIT_INSTR_OFFSETS
	.align		4
        /*0040*/ 	.byte	0x04, 0x1c
        /*0042*/ 	.short	(.L_291 - .L_290)


	//   ....[0]....
.L_290:
        /*0044*/ 	.word	0x000000b0


	//----- nvinfo : EIATTR_MAX_THREADS
	.align		4
.L_291:
        /*0048*/ 	.byte	0x04, 0x05
        /*004a*/ 	.short	(.L_293 - .L_292)
.L_292:
        /*004c*/ 	.word	0x00000400
        /*0050*/ 	.word	0x00000001
        /*0054*/ 	.word	0x00000001
.L_293:


//--------------------- .nv.info.tvmgen_default_fused_nn_conv2d_add_nn_relu_1_kernel --------------------------
	.section	.nv.info.tvmgen_default_fused_nn_conv2d_add_nn_relu_1_kernel,"",@"SHT_CUDA_INFO"
	.sectionflags	@""
	.align	4


	//----- nvinfo : EIATTR_CUDA_API_VERSION
	.align		4
        /*0000*/ 	.byte	0x04, 0x37
        /*0002*/ 	.short	(.L_295 - .L_294)
.L_294:
        /*0004*/ 	.word	0x0000007e


	//----- nvinfo : EIATTR_SW2861232_WAR
	.align		4
.L_295:
        /*0008*/ 	.byte	0x01, 0x35
	.zero		2


	//----- nvinfo : EIATTR_PARAM_CBANK
	.align		4
        /*000c*/ 	.byte	0x04, 0x0a
        /*000e*/ 	.short	(.L_297 - .L_296)
	.align		4
.L_296:
        /*0010*/ 	.word	index@(.nv.constant0.tvmgen_default_fused_nn_conv2d_add_nn_relu_1_kernel)
        /*0014*/ 	.short	0x0160
        /*0016*/ 	.short	0x0020


	//----- nvinfo : EIATTR_CBANK_PARAM_SIZE
	.align		4
.L_297:
        /*0018*/ 	.byte	0x03, 0x19
        /*001a*/ 	.short	0x0020


	//----- nvinfo : EIATTR_KPARAM_INFO
	.align		4
        /*001c*/ 	.byte	0x04, 0x17
        /*001e*/ 	.short	(.L_299 - .L_298)
.L_298:
        /*0020*/ 	.word	0x00000000
        /*0024*/ 	.short	0x0003
        /*0026*/ 	.short	0x0018
        /*0028*/ 	.byte	0x00, 0xf0, 0x21, 0x00


	//----- nvinfo : EIATTR_KPARAM_INFO
	.align		4
.L_299:
        /*002c*/ 	.byte	0x04, 0x17
        /*002e*/ 	.short	(.L_301 - .L_300)
.L_300:
        /*0030*/ 	.word	0x00000000
        /*0034*/ 	.short	0x0002
        /*0036*/ 	.short	0x0010
        /*0038*/ 	.byte	0x00, 0xf0, 0x21, 0x00


	//----- nvinfo : EIATTR_KPARAM_INFO
	.align		4
.L_301:
        /*003c*/ 	.byte	0x04, 0x17
        /*003e*/ 	.short	(.L_303 - .L_302)
.L_302:
        /*0040*/ 	.word	0x00000000
        /*0044*/ 	.short	0x0001
        /*0046*/ 	.short	0x0008
        /*0048*/ 	.byte	0x00, 0xf0, 0x21, 0x00


	//----- nvinfo : EIATTR_KPARAM_INFO
	.align		4
.L_303:
        /*004c*/ 	.byte	0x04, 0x17
        /*004e*/ 	.short	(.L_305 - .L_304)
.L_304:
        /*0050*/ 	.word	0x00000000
        /*0054*/ 	.short	0x0000
        /*0056*/ 	.short	0x0000
        /*0058*/ 	.byte	0x00, 0xf0, 0x21, 0x00


	//----- nvinfo : EIATTR_MAXREG_COUNT
	.align		4
.L_305:
        /*005c*/ 	.byte	0x03, 0x1b
        /*005e*/ 	.short	0x00ff


	//----- nvinfo : EIATTR_EXIT_INSTR_OFFSETS
	.align		4
        /*0060*/ 	.byte	0x04, 0x1c
        /*0062*/ 	.short	(.L_307 - .L_306)


	//   ....[0]....
.L_306:
        /*0064*/ 	.word	0x00001590


	//----- nvinfo : EIATTR_MAX_THREADS
	.align		4
.L_307:
        /*0068*/ 	.byte	0x04, 0x05
        /*006a*/ 	.short	(.L_309 - .L_308)
.L_308:
        /*006c*/ 	.word	0x000000e0
        /*0070*/ 	.word	0x00000001
        /*0074*/ 	.word	0x00000001
.L_309:


//--------------------- .nv.info.tvmgen_default_fused_nn_conv2d_add_add_nn_relu_2_kernel --------------------------
	.section	.nv.info.tvmgen_default_fused_nn_conv2d_add_add_nn_relu_2_kernel,"",@"SHT_CUDA_INFO"
	.sectionflags	@""
	.align	4


	//----- nvinfo : EIATTR_CUDA_API_VERSION
	.align		4
        /*0000*/ 	.byte	0x04, 0x37
        /*0002*/ 	.short	(.L_311 - .L_310)
.L_310:
        /*0004*/ 	.word	0x0000007e


	//----- nvinfo : EIATTR_SW2861232_WAR
	.align		4
.L_311:
        /*0008*/ 	.byte	0x01, 0x35
	.zero		2


	//----- nvinfo : EIATTR_PARAM_CBANK
	.align		4
        /*000c*/ 	.byte	0x04, 0x0a
        /*000e*/ 	.short	(.L_313 - .L_312)
	.align		4
.L_312:
        /*0010*/ 	.word	index@(.nv.constant0.tvmgen_default_fused_nn_conv2d_add_add_nn_relu_2_kernel)
        /*0014*/ 	.short	0x0160
        /*0016*/ 	.short	0x0028


	//----- nvinfo : EIATTR_CBANK_PARAM_SIZE
	.align		4
.L_313:
        /*0018*/ 	.byte	0x03, 0x19
        /*001a*/ 	.short	0x0028


	//----- nvinfo : EIATTR_KPARAM_INFO
	.align		4
        /*001c*/ 	.byte	0x04, 0x17
        /*001e*/ 	.short	(.L_315 - .L_314)
.L_314:
        /*0020*/ 	.word	0x00000000
        /*0024*/ 	.short	0x0004
        /*0026*/ 	.short	0x0020
        /*0028*/ 	.byte	0x00, 0xf0, 0x21, 0x00


	//----- nvinfo : EIATTR_KPARAM_INFO
	.align		4
.L_315:
        /*002c*/ 	.byte	0x04, 0x17
        /*002e*/ 	.short	(.L_317 - .L_316)
.L_316:
        /*0030*/ 	.word	0x00000000
        /*0034*/ 	.short	0x0003
        /*0036*/ 	.short	0x0018
        /*0038*/ 	.byte	0x00, 0xf0, 0x21, 0x00


	//----- nvinfo : EIATTR_KPARAM_INFO
	.align		4
.L_317:
        /*003c*/ 	.byte	0x04, 0x17
        /*003e*/ 	.short	(.L_319 - .L_318)
.L_318:
        /*0040*/ 	.word	0x00000000
        /*0044*/ 	.short	0x0002
        /*0046*/ 	.short	0x0010
        /*0048*/ 	.byte	0x00, 0xf0, 0x21, 0x00


	//----- nvinfo : EIATTR_KPARAM_INFO
	.align		4
.L_319:
        /*004c*/ 	.byte	0x04, 0x17
        /*004e*/ 	.short	(.L_321 - .L_320)
.L_320:
        /*0050*/ 	.word	0x00000000
        /*0054*/ 	.short	0x0001
        /*0056*/ 	.short	0x0008
        /*0058*/ 	.byte	0x00, 0xf0, 0x21, 0x00


	//----- nvinfo : EIATTR_KPARAM_INFO
	.align		4
.L_321:
        /*005c*/ 	.byte	0x04, 0x17
        /*005e*/ 	.short	(.L_323 - .L_322)
.L_322:
        /*0060*/ 	.word	0x00000000
        /*0064*/ 	.short	0x0000
        /*0066*/ 	.short	0x0000
        /*0068*/ 	.byte	0x00, 0xf0, 0x21, 0x00


	//----- nvinfo : EIATTR_MAXREG_COUNT
	.align		4
.L_323:
        /*006c*/ 	.byte	0x03, 0x1b
        /*006e*/ 	.short	0x00ff


	//----- nvinfo : EIATTR_EXIT_INSTR_OFFSETS
	.align		4
        /*0070*/ 	.byte	0x04, 0x1c
        /*0072*/ 	.short	(.L_325 - .L_324)


	//   ....[0]....
.L_324:
        /*0074*/ 	.word	0x00000dd0


	//----- nvinfo : EIATTR_CTAIDZ_USED
	.align		4
.L_325:
        /*0078*/ 	.byte	0x01, 0x04
	.zero		2


	//----- nvinfo : EIATTR_MAX_THREADS
	.align		4
        /*007c*/ 	.byte	0x04, 0x05
        /*007e*/ 	.short	(.L_327 - .L_326)
.L_326:
        /*0080*/ 	.word	0x000000e0
        /*0084*/ 	.word	0x00000001
        /*0088*/ 	.word	0x00000001
.L_327:


//--------------------- .nv.info.tvmgen_default_fused_nn_conv2d_add_nn_relu_kernel --------------------------
	.section	.nv.info.tvmgen_default_fused_nn_conv2d_add_nn_relu_kernel,"",@"SHT_CUDA_INFO"
	.sectionflags	@""
	.align	4


	//----- nvinfo : EIATTR_CUDA_API_VERSION
	.align		4
        /*0000*/ 	.byte	0x04, 0x37
        /*0002*/ 	.short	(.L_329 - .L_328)
.L_328:
        /*0004*/ 	.word	0x0000007e


	//----- nvinfo : EIATTR_SW2861232_WAR
	.align		4
.L_329:
        /*0008*/ 	.byte	0x01, 0x35
	.zero		2


	//----- nvinfo : EIATTR_PARAM_CBANK
	.align		4
        /*000c*/ 	.byte	0x04, 0x0a
        /*000e*/ 	.short	(.L_331 - .L_330)
	.align		4
.L_330:
        /*0010*/ 	.word	index@(.nv.constant0.tvmgen_default_fused_nn_conv2d_add_nn_relu_kernel)
        /*0014*/ 	.short	0x0160
        /*0016*/ 	.short	0x0020


	//----- nvinfo : EIATTR_CBANK_PARAM_SIZE
	.align		4
.L_331:
        /*0018*/ 	.byte	0x03, 0x19
        /*001a*/ 	.short	0x0020


	//----- nvinfo : EIATTR_KPARAM_INFO
	.align		4
        /*001c*/ 	.byte	0x04, 0x17
        /*001e*/ 	.short	(.L_333 - .L_332)
.L_332:
        /*0020*/ 	.word	0x00000000
        /*0024*/ 	.short	0x0003
        /*0026*/ 	.short	0x0018
        /*0028*/ 	.byte	0x00, 0xf0, 0x21, 0x00


	//----- nvinfo : EIATTR_KPARAM_INFO
	.align		4
.L_333:
        /*002c*/ 	.byte	0x04, 0x17
        /*002e*/ 	.short	(.L_335 - .L_334)
.L_334:
        /*0030*/ 	.word	0x00000000
        /*0034*/ 	.short	0x0002
        /*0036*/ 	.short	0x0010
        /*0038*/ 	.byte	0x00, 0xf0, 0x21, 0x00


	//----- nvinfo : EIATTR_KPARAM_INFO
	.align		4
.L_335:
        /*003c*/ 	.byte	0x04, 0x17
        /*003e*/ 	.short	(.L_337 - .L_336)
.L_336:
        /*0040*/ 	.word	0x00000000
        /*0044*/ 	.short	0x0001
        /*0046*/ 	.short	0x0008
        /*0048*/ 	.byte	0x00, 0xf0, 0x21, 0x00


	//----- nvinfo : EIATTR_KPARAM_INFO
	.align		4
.L_337:
        /*004c*/ 	.byte	0x04, 0x17
        /*004e*/ 	.short	(.L_339 - .L_338)
.L_338:
        /*0050*/ 	.word	0x00000000
        /*0054*/ 	.short	0x0000
        /*0056*/ 	.short	0x0000
        /*0058*/ 	.byte	0x00, 0xf0, 0x21, 0x00


	//----- nvinfo : EIATTR_MAXREG_COUNT
	.align		4
.L_339:
        /*005c*/ 	.byte	0x03, 0x1b
        /*005e*/ 	.short	0x00ff


	//----- nvinfo : EIATTR_EXIT_INSTR_OFFSETS
	.align		4
        /*0060*/ 	.byte	0x04, 0x1c
        /*0062*/ 	.short	(.L_341 - .L_340)


	//   ....[0]....
.L_340:
        /*0064*/ 	.word	0x000019d0


	//----- nvinfo : EIATTR_MAX_THREADS
	.align		4
.L_341:
        /*0068*/ 	.byte	0x04, 0x05
        /*006a*/ 	.short	(.L_343 - .L_342)
.L_342:
        /*006c*/ 	.word	0x00000080
        /*0070*/ 	.word	0x00000001
        /*0074*/ 	.word	0x00000001


	//----- nvinfo : EIATTR_CRS_STACK_SIZE
	.align		4
.L_343:
        /*0078*/ 	.byte	0x04, 0x1e
        /*007a*/ 	.short	(.L_345 - .L_344)
.L_344:
        /*007c*/ 	.word	0x00000000
.L_345:


//--------------------- .nv.info.tvmgen_default_fused_nn_conv2d_add_nn_relu_8_kernel --------------------------
	.section	.nv.info.tvmgen_default_fused_nn_conv2d_add_nn_relu_8_kernel,"",@"SHT_CUDA_INFO"
	.sectionflags	@""
	.align	4


	//----- nvinfo : EIATTR_CUDA_API_VERSION
	.align		4
        /*0000*/ 	.byte	0x04, 0x37
        /*0002*/ 	.short	(.L_347 - .L_346)
.L_346:
        /*0004*/ 	.word	0x0000007e


	//----- nvinfo : EIATTR_SW2861232_WAR
	.align		4
.L_347:
        /*0008*/ 	.byte	0x01, 0x35
	.zero		2


	//----- nvinfo : EIATTR_PARAM_CBANK
	.align		4
        /*000c*/ 	.byte	0x04, 0x0a
        /*000e*/ 	.short	(.L_349 - .L_348)
	.align		4
.L_348:
        /*0010*/ 	.word	index@(.nv.constant0.tvmgen_default_fused_nn_conv2d_add_nn_relu_8_kernel)
        /*0014*/ 	.short	0x0160
        /*0016*/ 	.short	0x0020


	//----- nvinfo : EIATTR_CBANK_PARAM_SIZE
	.align		4
.L_349:
        /*0018*/ 	.byte	0x03, 0x19
        /*001a*/ 	.short	0x0020


	//----- nvinfo : EIATTR_KPARAM_INFO
	.align		4
        /*001c*/ 	.byte	0x04, 0x17
        /*001e*/ 	.short	(.L_351 - .L_350)
.L_350:
        /*0020*/ 	.word	0x00000000
        /*0024*/ 	.short	0x0003
        /*0026*/ 	.short	0x0018
        /*0028*/ 	.byte	0x00, 0xf0, 0x21, 0x00


	//----- nvinfo : EIATTR_KPARAM_INFO
	.align		4
.L_351:
        /*002c*/ 	.byte	0x04, 0x17
        /*002e*/ 	.short	(.L_353 - .L_352)
.L_352:
        /*0030*/ 	.word	0x00000000
        /*0034*/ 	.short	0x0002
        /*0036*/ 	.short	0x0010
        /*0038*/ 	.byte	0x00, 0xf0, 0x21, 0x00


	//----- nvinfo : EIATTR_KPARAM_INFO
	.align		4
.L_353:
        /*003c*/ 	.byte	0x04, 0x17
        /*003e*/ 	.short	(.L_355 - .L_354)
.L_354:
        /*0040*/ 	.word	0x00000000
        /*0044*/ 	.short	0x0001
        /*0046*/ 	.short	0x0008
        /*0048*/ 	.byte	0x00, 0xf0, 0x21, 0x00


	//----- nvinfo : EIATTR_KPARAM_INFO
	.align		4
.L_355:
        /*004c*/ 	.byte	0x04, 0x17
        /*004e*/ 	.short	(.L_357 - .L_356)
.L_356:
        /*0050*/ 	.word	0x00000000
        /*0054*/ 	.short	0x0000
        /*0056*/ 	.short	0x0000
        /*0058*/ 	.byte	0x00, 0xf0, 0x21, 0x00


	//----- nvinfo : EIATTR_MAXREG_COUNT
	.align		4
.L_357:
        /*005c*/ 	.byte	0x03, 0x1b
        /*005e*/ 	.short	0x0080


	//----- nvinfo : EIATTR_EXIT_INSTR_OFFSETS
	.align		4
        /*0060*/ 	.byte	0x04, 0x1c
        /*0062*/ 	.short	(.L_359 - .L_358)


	//   ....[0]....
.L_358:
        /*0064*/ 	.word	0x00000750


	//----- nvinfo : EIATTR_CTAIDZ_USED
	.align		4
.L_359:
        /*0068*/ 	.byte	0x01, 0x04
	.zero		2


	//----- nvinfo : EIATTR_MAX_THREADS
	.align		4
        /*006c*/ 	.byte	0x04, 0x05
        /*006e*/ 	.short	(.L_361 - .L_360)
.L_360:
        /*0070*/ 	.word	0x000001c0
        /*0074*/ 	.word	0x00000001
        /*0078*/ 	.word	0x00000001
.L_361:


//--------------------- .nv.info.tvmgen_default_fused_nn_batch_flatten_kernel --------------------------
	.section	.nv.info.tvmgen_default_fused_nn_batch_flatten_kernel,"",@"SHT_CUDA_INFO"
	.sectionflags	@""
	.align	4


	//----- nvinfo : EIATTR_CUDA_API_VERSION
	.align		4
        /*0000*/ 	.byte	0x04, 0x37
        /*0002*/ 	.short	(.L_363 - .L_362)
.L_362:
        /*0004*/ 	.word	0x0000007e


	//----- nvinfo : EIATTR_SW2861232_WAR
	.align		4
.L_363:
        /*0008*/ 	.byte	0x01, 0x35
	.zero		2


	//----- nvinfo : EIATTR_PARAM_CBANK
	.align		4
        /*000c*/ 	.byte	0x04, 0x0a
        /*000e*/ 	.short	(.L_365 - .L_364)
	.align		4
.L_364:
        /*0010*/ 	.word	index@(.nv.constant0.tvmgen_default_fused_nn_batch_flatten_kernel)
        /*0014*/ 	.short	0x0160
        /*0016*/ 	.short	0x0010


	//----- nvinfo : EIATTR_CBANK_PARAM_SIZE
	.align		4
.L_365:
        /*0018*/ 	.byte	0x03, 0x19
        /*001a*/ 	.short	0x0010


	//----- nvinfo : EIATTR_KPARAM_INFO
	.align		4
        /*001c*/ 	.byte	0x04, 0x17
        /*001e*/ 	.short	(.L_367 - .L_366)
.L_366:
        /*0020*/ 	.word	0x00000000
        /*0024*/ 	.short	0x0001
        /*0026*/ 	.short	0x0008
        /*0028*/ 	.byte	0x00, 0xf0, 0x21, 0x00


	//----- nvinfo : EIATTR_KPARAM_INFO
	.align		4
.L_367:
        /*002c*/ 	.byte	0x04, 0x17
        /*002e*/ 	.short	(.L_369 - .L_368)
.L_368:
        /*0030*/ 	.word	0x00000000
        /*0034*/ 	.short	0x0000
        /*0036*/ 	.short	0x0000
        /*0038*/ 	.byte	0x00, 0xf0, 0x21, 0x00


	//----- nvinfo : EIATTR_MAXREG_COUNT
	.align		4
.L_369:
        /*003c*/ 	.byte	0x03, 0x1b
        /*003e*/ 	.short	0x0040


	//----- nvinfo : EIATTR_EXIT_INSTR_OFFSETS
	.align		4
        /*0040*/ 	.byte	0x04, 0x1c
        /*0042*/ 	.short	(.L_371 - .L_370)


	//   ....[0]....
.L_370:
        /*0044*/ 	.word	0x000000a0


	//----- nvinfo : EIATTR_MAX_THREADS
	.align		4
.L_371:
        /*0048*/ 	.byte	0x04, 0x05
        /*004a*/ 	.short	(.L_373 - .L_372)
.L_372:
        /*004c*/ 	.word	0x00000400
        /*0050*/ 	.word	0x00000001
        /*0054*/ 	.word	0x00000001
.L_373:


//--------------------- .nv.info.tvmgen_default_fused_nn_contrib_conv2d_winograd_without_weight_transform_add_nn_relu_kernel --------------------------
	.section	.nv.info.tvmgen_default_fused_nn_contrib_conv2d_winograd_without_weight_transform_add_nn_relu_kernel,"",@"SHT_CUDA_INFO"
	.sectionflags	@""
	.align	4


	//----- nvinfo : EIATTR_CUDA_API_VERSION
	.align		4
        /*0000*/ 	.byte	0x04, 0x37
        /*0002*/ 	.short	(.L_375 - .L_374)
.L_374:
        /*0004*/ 	.word	0x0000007e


	//----- nvinfo : EIATTR_SW2861232_WAR
	.align		4
.L_375:
        /*0008*/ 	.byte	0x01, 0x35
	.zero		2


	//----- nvinfo : EIATTR_PARAM_CBANK
	.align		4
        /*000c*/ 	.byte	0x04, 0x0a
        /*000e*/ 	.short	(.L_377 - .L_376)
	.align		4
.L_376:
        /*0010*/ 	.word	index@(.nv.constant0.tvmgen_default_fused_nn_contrib_conv2d_winograd_without_weight_transform_add_nn_relu_kernel)
        /*0014*/ 	.short	0x0160
        /*0016*/ 	.short	0x0010


	//----- nvinfo : EIATTR_CBANK_PARAM_SIZE
	.align		4
.L_377:
        /*0018*/ 	.byte	0x03, 0x19
        /*001a*/ 	.short	0x0010


	//----- nvinfo : EIATTR_KPARAM_INFO
	.align		4
        /*001c*/ 	.byte	0x04, 0x17
        /*001e*/ 	.short	(.L_379 - .L_378)
.L_378:
        /*0020*/ 	.word	0x00000000
        /*0024*/ 	.short	0x0001
        /*0026*/ 	.short	0x0008
        /*0028*/ 	.byte	0x00, 0xf0, 0x21, 0x00


	//----- nvinfo : EIATTR_KPARAM_INFO
	.align		4
.L_379:
        /*002c*/ 	.byte	0x04, 0x17
        /*002e*/ 	.short	(.L_381 - .L_380)
.L_380:
        /*0030*/ 	.word	0x00000000
        /*0034*/ 	.short	0x0000
        /*0036*/ 	.short	0x0000
        /*0038*/ 	.byte	0x00, 0xf0, 0x21, 0x00


	//----- nvinfo : EIATTR_MAXREG_COUNT
	.align		4
.L_381:
        /*003c*/ 	.byte	0x03, 0x1b
        /*003e*/ 	.short	0x00ff


	//----- nvinfo : EIATTR_EXIT_INSTR_OFFSETS
	.align		4
        /*0040*/ 	.byte	0x04, 0x1c
        /*0042*/ 	.short	(.L_383 - .L_382)


	//   ....[0]....
.L_382:
        /*0044*/ 	.word	0x00003ad0


	//----- nvinfo : EIATTR_MAX_THREADS
	.align		4
.L_383:
        /*0048*/ 	.byte	0x04, 0x05
        /*004a*/ 	.short	(.L_385 - .L_384)
.L_384:
        /*004c*/ 	.word	0x00000080
        /*0050*/ 	.word	0x00000001
        /*0054*/ 	.word	0x00000001
.L_385:


//--------------------- .nv.info.tvmgen_default_fused_nn_conv2d_add_kernel --------------------------
	.section	.nv.info.tvmgen_default_fused_nn_conv2d_add_kernel,"",@"SHT_CUDA_INFO"
	.sectionflags	@""
	.align	4


	//----- nvinfo : EIATTR_CUDA_API_VERSION
	.align		4
        /*0000*/ 	.byte	0x04, 0x37
        /*0002*/ 	.short	(.L_387 - .L_386)
.L_386:
        /*0004*/ 	.word	0x0000007e


	//----- nvinfo : EIATTR_SW2861232_WAR
	.align		4
.L_387:
        /*0008*/ 	.byte	0x01, 0x35
	.zero		2


	//----- nvinfo : EIATTR_PARAM_CBANK
	.align		4
        /*000c*/ 	.byte	0x04, 0x0a
        /*000e*/ 	.short	(.L_389 - .L_388)
	.align		4
.L_388:
        /*0010*/ 	.word	index@(.nv.constant0.tvmgen_default_fused_nn_conv2d_add_kernel)
        /*0014*/ 	.short	0x0160
        /*0016*/ 	.short	0x0020


	//----- nvinfo : EIATTR_CBANK_PARAM_SIZE
	.align		4
.L_389:
        /*0018*/ 	.byte	0x03, 0x19
        /*001a*/ 	.short	0x0020


	//----- nvinfo : EIATTR_KPARAM_INFO
	.align		4
        /*001c*/ 	.byte	0x04, 0x17
        /*001e*/ 	.short	(.L_391 - .L_390)
.L_390:
        /*0020*/ 	.word	0x00000000
        /*0024*/ 	.short	0x0003
        /*0026*/ 	.short	0x0018
        /*0028*/ 	.byte	0x00, 0xf0, 0x21, 0x00


	//----- nvinfo : EIATTR_KPARAM_INFO
	.align		4
.L_391:
        /*002c*/ 	.byte	0x04, 0x17
        /*002e*/ 	.short	(.L_393 - .L_392)
.L_392:
        /*0030*/ 	.word	0x00000000
        /*0034*/ 	.short	0x0002
        /*0036*/ 	.short	0x0010
        /*0038*/ 	.byte	0x00, 0xf0, 0x21, 0x00


	//----- nvinfo : EIATTR_KPARAM_INFO
	.align		4
.L_393:
        /*003c*/ 	.byte	0x04, 0x17
        /*003e*/ 	.short	(.L_395 - .L_394)
.L_394:
        /*0040*/ 	.word	0x00000000
        /*0044*/ 	.short	0x0001
        /*0046*/ 	.short	0x0008
        /*0048*/ 	.byte	0x00, 0xf0, 0x21, 0x00


	//----- nvinfo : EIATTR_KPARAM_INFO
	.align		4
.L_395:
        /*004c*/ 	.byte	0x04, 0x17
        /*004e*/ 	.short	(.L_397 - .L_396)
.L_396:
        /*0050*/ 	.word	0x00000000
        /*0054*/ 	.short	0x0000
        /*0056*/ 	.short	0x0000
        /*0058*/ 	.byte	0x00, 0xf0, 0x21, 0x00


	//----- nvinfo : EIATTR_MAXREG_COUNT
	.align		4
.L_397:
        /*005c*/ 	.byte	0x03, 0x1b
        /*005e*/ 	.short	0x0080


	//----- nvinfo : EIATTR_EXIT_INSTR_OFFSETS
	.align		4
        /*0060*/ 	.byte	0x04, 0x1c
        /*0062*/ 	.short	(.L_399 - .L_398)


	//   ....[0]....
.L_398:
        /*0064*/ 	.word	0x000013e0


	//----- nvinfo : EIATTR_CTAIDZ_USED
	.align		4
.L_399:
        /*0068*/ 	.byte	0x01, 0x04
	.zero		2


	//----- nvinfo : EIATTR_MAX_THREADS
	.align		4
        /*006c*/ 	.byte	0x04, 0x05
        /*006e*/ 	.short	(.L_401 - .L_400)
.L_400:
        /*0070*/ 	.word	0x000001c0
        /*0074*/ 	.word	0x00000001
        /*0078*/ 	.word	0x00000001
.L_401:


//--------------------- .nv.info.tvmgen_default_fused_nn_conv2d_add_nn_relu_4_kernel --------------------------
	.section	.nv.info.tvmgen_default_fused_nn_conv2d_add_nn_relu_4_kernel,"",@"SHT_CUDA_INFO"
	.sectionflags	@""
	.align	4


	//----- nvinfo : EIATTR_CUDA_API_VERSION
	.align		4
        /*0000*/ 	.byte	0x04, 0x37
        /*0002*/ 	.short	(.L_403 - .L_402)
.L_402:
        /*0004*/ 	.word	0x0000007e


	//----- nvinfo : EIATTR_SW2861232_WAR
	.align		4
.L_403:
        /*0008*/ 	.byte	0x01, 0x35
	.zero		2


	//----- nvinfo : EIATTR_PARAM_CBANK
	.align		4
        /*000c*/ 	.byte	0x04, 0x0a
        /*000e*/ 	.short	(.L_405 - .L_404)
	.align		4
.L_404:
        /*0010*/ 	.word	index@(.nv.constant0.tvmgen_default_fused_nn_conv2d_add_nn_relu_4_kernel)
        /*0014*/ 	.short	0x0160
        /*0016*/ 	.short	0x0020


	//----- nvinfo : EIATTR_CBANK_PARAM_SIZE
	.align		4
.L_405:
        /*0018*/ 	.byte	0x03, 0x19
        /*001a*/ 	.short	0x0020


	//----- nvinfo : EIATTR_KPARAM_INFO
	.align		4
        /*001c*/ 	.byte	0x04, 0x17
        /*001e*/ 	.short	(.L_407 - .L_406)
.L_406:
        /*0020*/ 	.word	0x00000000
        /*0024*/ 	.short	0x0003
        /*0026*/ 	.short	0x0018
        /*0028*/ 	.byte	0x00, 0xf0, 0x21, 0x00


	//----- nvinfo : EIATTR_KPARAM_INFO
	.align		4
.L_407:
        /*002c*/ 	.byte	0x04, 0x17
        /*002e*/ 	.short	(.L_409 - .L_408)
.L_408:
        /*0030*/ 	.word	0x00000000
        /*0034*/ 	.short	0x0002
        /*0036*/ 	.short	0x0010
        /*0038*/ 	.byte	0x00, 0xf0, 0x21, 0x00


	//----- nvinfo : EIATTR_KPARAM_INFO
	.align		4
.L_409:
        /*003c*/ 	.byte	0x04, 0x17
        /*003e*/ 	.short	(.L_411 - .L_410)
.L_410:
        /*0040*/ 	.word	0x00000000
        /*0044*/ 	.short	0x0001
        /*0046*/ 	.short	0x0008
        /*0048*/ 	.byte	0x00, 0xf0, 0x21, 0x00


	//----- nvinfo : EIATTR_KPARAM_INFO
	.align		4
.L_411:
        /*004c*/ 	.byte	0x04, 0x17
        /*004e*/ 	.short	(.L_413 - .L_412)
.L_412:
        /*0050*/ 	.word	0x00000000
        /*0054*/ 	.short	0x0000
        /*0056*/ 	.short	0x0000
        /*0058*/ 	.byte	0x00, 0xf0, 0x21, 0x00


	//----- nvinfo : EIATTR_MAXREG_COUNT
	.align		4
.L_413:
        /*005c*/ 	.byte	0x03, 0x1b
        /*005e*/ 	.short	0x00ff


	//----- nvinfo : EIATTR_EXIT_INSTR_OFFSETS
	.align		4
        /*0060*/ 	.byte	0x04, 0x1c
        /*0062*/ 	.short	(.L_415 - .L_414)


	//   ....[0]....
.L_414:
        /*0064*/ 	.word	0x000022f0


	//----- nvinfo : EIATTR_CTAIDZ_USED
	.align		4
.L_415:
        /*0068*/ 	.byte	0x01, 0x04
	.zero		2


	//----- nvinfo : EIATTR_MAX_THREADS
	.align		4
        /*006c*/ 	.byte	0x04, 0x05
        /*006e*/ 	.short	(.L_417 - .L_416)
.L_416:
        /*0070*/ 	.word	0x000000e0
        /*0074*/ 	.word	0x00000001
        /*0078*/ 	.word	0x00000001


	//----- nvinfo : EIATTR_CRS_STACK_SIZE
	.align		4
.L_417:
        /*007c*/ 	.byte	0x04, 0x1e
        /*007e*/ 	.short	(.L_419 - .L_418)
.L_418:
        /*0080*/ 	.word	0x00000000
.L_419:


//--------------------- .nv.info.tvmgen_default_fused_nn_conv2d_add_nn_relu_11_kernel --------------------------
	.section	.nv.info.tvmgen_default_fused_nn_conv2d_add_nn_relu_11_kernel,"",@"SHT_CUDA_INFO"
	.sectionflags	@""
	.align	4


	//----- nvinfo : EIATTR_CUDA_API_VERSION
	.align		4
        /*0000*/ 	.byte	0x04, 0x37
        /*0002*/ 	.short	(.L_421 - .L_420)
.L_420:
        /*0004*/ 	.word	0x0000007e


	//----- nvinfo : EIATTR_SW2861232_WAR
	.align		4
.L_421:
        /*0008*/ 	.byte	0x01, 0x35
	.zero		2


	//----- nvinfo : EIATTR_PARAM_CBANK
	.align		4
        /*000c*/ 	.byte	0x04, 0x0a
        /*000e*/ 	.short	(.L_423 - .L_422)
	.align		4
.L_422:
        /*0010*/ 	.word	index@(.nv.constant0.tvmgen_default_fused_nn_conv2d_add_nn_relu_11_kernel)
        /*0014*/ 	.short	0x0160
        /*0016*/ 	.short	0x0020


	//----- nvinfo : EIATTR_CBANK_PARAM_SIZE
	.align		4
.L_423:
        /*0018*/ 	.byte	0x03, 0x19
        /*001a*/ 	.short	0x0020


	//----- nvinfo : EIATTR_KPARAM_INFO
	.align		4
        /*001c*/ 	.byte	0x04, 0x17
        /*001e*/ 	.short	(.L_425 - .L_424)
.L_424:
        /*0020*/ 	.word	0x00000000
        /*0024*/ 	.short	0x0003
        /*0026*/ 	.short	0x0018
        /*0028*/ 	.byte	0x00, 0xf0, 0x21, 0x00


	//----- nvinfo : EIATTR_KPARAM_INFO
	.align		4
.L_425:
        /*002c*/ 	.byte	0x04, 0x17
        /*002e*/ 	.short	(.L_427 - .L_426)
.L_426:
        /*0030*/ 	.word	0x00000000
        /*0034*/ 	.short	0x0002
        /*0036*/ 	.short	0x0010
        /*0038*/ 	.byte	0x00, 0xf0, 0x21, 0x00


	//----- nvinfo : EIATTR_KPARAM_INFO
	.align		4
.L_427:
        /*003c*/ 	.byte	0x04, 0x17
        /*003e*/ 	.short	(.L_429 - .L_428)
.L_428:
        /*0040*/ 	.word	0x00000000
        /*0044*/ 	.short	0x0001
        /*0046*/ 	.short	0x0008
        /*0048*/ 	.byte	0x00, 0xf0, 0x21, 0x00


	//----- nvinfo : EIATTR_KPARAM_INFO
	.align		4
.L_429:
        /*004c*/ 	.byte	0x04, 0x17
        /*004e*/ 	.short	(.L_431 - .L_430)
.L_430:
        /*0050*/ 	.word	0x00000000
        /*0054*/ 	.short	0x0000
        /*0056*/ 	.short	0x0000
        /*0058*/ 	.byte	0x00, 0xf0, 0x21, 0x00


	//----- nvinfo : EIATTR_MAXREG_COUNT
	.align		4
.L_431:
        /*005c*/ 	.byte	0x03, 0x1b
        /*005e*/ 	.short	0x00ff


	//----- nvinfo : EIATTR_EXIT_INSTR_OFFSETS
	.align		4
        /*0060*/ 	.byte	0x04, 0x1c
        /*0062*/ 	.short	(.L_433 - .L_432)


	//   ....[0]....
.L_432:
        /*0064*/ 	.word	0x00000980


	//----- nvinfo : EIATTR_CTAIDZ_USED
	.align		4
.L_433:
        /*0068*/ 	.byte	0x01, 0x04
	.zero		2


	//----- nvinfo : EIATTR_MAX_THREADS
	.align		4
        /*006c*/ 	.byte	0x04, 0x05
        /*006e*/ 	.short	(.L_435 - .L_434)
.L_434:
        /*0070*/ 	.word	0x000000e0
        /*0074*/ 	.word	0x00000001
        /*0078*/ 	.word	0x00000001
.L_435:


//--------------------- .nv.info.tvmgen_default_fused_nn_conv2d_add_1_kernel --------------------------
	.section	.nv.info.tvmgen_default_fused_nn_conv2d_add_1_kernel,"",@"SHT_CUDA_INFO"
	.sectionflags	@""
	.align	4


	//----- nvinfo : EIATTR_CUDA_API_VERSION
	.align		4
        /*0000*/ 	.byte	0x04, 0x37
        /*0002*/ 	.short	(.L_437 - .L_436)
.L_436:
        /*0004*/ 	.word	0x0000007e


	//----- nvinfo : EIATTR_SW2861232_WAR
	.align		4
.L_437:
        /*0008*/ 	.byte	0x01, 0x35
	.zero		2


	//----- nvinfo : EIATTR_PARAM_CBANK
	.align		4
        /*000c*/ 	.byte	0x04, 0x0a
        /*000e*/ 	.short	(.L_439 - .L_438)
	.align		4
.L_438:
        /*0010*/ 	.word	index@(.nv.constant0.tvmgen_default_fused_nn_conv2d_add_1_kernel)
        /*0014*/ 	.short	0x0160
        /*0016*/ 	.short	0x0020


	//----- nvinfo : EIATTR_CBANK_PARAM_SIZE
	.align		4
.L_439:
        /*0018*/ 	.byte	0x03, 0x19
        /*001a*/ 	.short	0x0020


	//----- nvinfo : EIATTR_KPARAM_INFO
	.align		4
        /*001c*/ 	.byte	0x04, 0x17
        /*001e*/ 	.short	(.L_441 - .L_440)
.L_440:
        /*0020*/ 	.word	0x00000000
        /*0024*/ 	.short	0x0003
        /*0026*/ 	.short	0x0018
        /*0028*/ 	.byte	0x00, 0xf0, 0x21, 0x00


	//----- nvinfo : EIATTR_KPARAM_INFO
	.align		4
.L_441:
        /*002c*/ 	.byte	0x04, 0x17
        /*002e*/ 	.short	(.L_443 - .L_442)
.L_442:
        /*0030*/ 	.word	0x00000000
        /*0034*/ 	.short	0x0002
        /*0036*/ 	.short	0x0010
        /*0038*/ 	.byte	0x00, 0xf0, 0x21, 0x00


	//----- nvinfo : EIATTR_KPARAM_INFO
	.align		4
.L_443:
        /*003c*/ 	.byte	0x04, 0x17
        /*003e*/ 	.short	(.L_445 - .L_444)
.L_444:
        /*0040*/ 	.word	0x00000000
        /*0044*/ 	.short	0x0001
        /*0046*/ 	.short	0x0008
        /*0048*/ 	.byte	0x00, 0xf0, 0x21, 0x00


	//----- nvinfo : EIATTR_KPARAM_INFO
	.align		4
.L_445:
        /*004c*/ 	.byte	0x04, 0x17
        /*004e*/ 	.short	(.L_447 - .L_446)
.L_446:
        /*0050*/ 	.word	0x00000000
        /*0054*/ 	.short	0x0000
        /*0056*/ 	.short	0x0000
        /*0058*/ 	.byte	0x00, 0xf0, 0x21, 0x00


	//----- nvinfo : EIATTR_MAXREG_COUNT
	.align		4
.L_447:
        /*005c*/ 	.byte	0x03, 0x1b
        /*005e*/ 	.short	0x00ff


	//----- nvinfo : EIATTR_EXIT_INSTR_OFFSETS
	.align		4
        /*0060*/ 	.byte	0x04, 0x1c
        /*0062*/ 	.short	(.L_449 - .L_448)


	//   ....[0]....
.L_448:
        /*0064*/ 	.word	0x00001d30


	//----- nvinfo : EIATTR_CTAIDZ_USED
	.align		4
.L_449:
        /*0068*/ 	.byte	0x01, 0x04
	.zero		2


	//----- nvinfo : EIATTR_MAX_THREADS
	.align		4
        /*006c*/ 	.byte	0x04, 0x05
        /*006e*/ 	.short	(.L_451 - .L_450)
.L_450:
        /*0070*/ 	.word	0x00000080
        /*0074*/ 	.word	0x00000001
        /*0078*/ 	.word	0x00000001
.L_451:


//--------------------- .nv.info.tvmgen_default_fused_nn_conv2d_add_nn_relu_7_kernel --------------------------
	.section	.nv.info.tvmgen_default_fused_nn_conv2d_add_nn_relu_7_kernel,"",@"SHT_CUDA_INFO"
	.sectionflags	@""
	.align	4


	//----- nvinfo : EIATTR_CUDA_API_VERSION
	.align		4
        /*0000*/ 	.byte	0x04, 0x37
        /*0002*/ 	.short	(.L_453 - .L_452)
.L_452:
        /*0004*/ 	.word	0x0000007e


	//----- nvinfo : EIATTR_SW2861232_WAR
	.align		4
.L_453:
        /*0008*/ 	.byte	0x01, 0x35
	.zero		2


	//----- nvinfo : EIATTR_PARAM_CBANK
	.align		4
        /*000c*/ 	.byte	0x04, 0x0a
        /*000e*/ 	.short	(.L_455 - .L_454)
	.align		4
.L_454:
        /*0010*/ 	.word	index@(.nv.constant0.tvmgen_default_fused_nn_conv2d_add_nn_relu_7_kernel)
        /*0014*/ 	.short	0x0160
        /*0016*/ 	.short	0x0020


	//----- nvinfo : EIATTR_CBANK_PARAM_SIZE
	.align		4
.L_455:
        /*0018*/ 	.byte	0x03, 0x19
        /*001a*/ 	.short	0x0020


	//----- nvinfo : EIATTR_KPARAM_INFO
	.align		4
        /*001c*/ 	.byte	0x04, 0x17
        /*001e*/ 	.short	(.L_457 - .L_456)
.L_456:
        /*0020*/ 	.word	0x00000000
        /*0024*/ 	.short	0x0003
        /*0026*/ 	.short	0x0018
        /*0028*/ 	.byte	0x00, 0xf0, 0x21, 0x00


	//----- nvinfo : EIATTR_KPARAM_INFO
	.align		4
.L_457:
        /*002c*/ 	.byte	0x04, 0x17
        /*002e*/ 	.short	(.L_459 - .L_458)
.L_458:
        /*0030*/ 	.word	0x00000000
        /*0034*/ 	.short	0x0002
        /*0036*/ 	.short	0x0010
        /*0038*/ 	.byte	0x00, 0xf0, 0x21, 0x00


	//----- nvinfo : EIATTR_KPARAM_INFO
	.align		4
.L_459:
        /*003c*/ 	.byte	0x04, 0x17
        /*003e*/ 	.short	(.L_461 - .L_460)
.L_460:
        /*0040*/ 	.word	0x00000000
        /*0044*/ 	.short	0x0001
        /*0046*/ 	.short	0x0008
        /*0048*/ 	.byte	0x00, 0xf0, 0x21, 0x00


	//----- nvinfo : EIATTR_KPARAM_INFO
	.align		4
.L_461:
        /*004c*/ 	.byte	0x04, 0x17
        /*004e*/ 	.short	(.L_463 - .L_462)
.L_462:
        /*0050*/ 	.word	0x00000000
        /*0054*/ 	.short	0x0000
        /*0056*/ 	.short	0x0000
        /*0058*/ 	.byte	0x00, 0xf0, 0x21, 0x00


	//----- nvinfo : EIATTR_MAXREG_COUNT
	.align		4
.L_463:
        /*005c*/ 	.byte	0x03, 0x1b
        /*005e*/ 	.short	0x00ff


	//----- nvinfo : EIATTR_EXIT_INSTR_OFFSETS
	.align		4
        /*0060*/ 	.byte	0x04, 0x1c
        /*0062*/ 	.short	(.L_465 - .L_464)


	//   ....[0]....
.L_464:
        /*0064*/ 	.word	0x00003e20


	//----- nvinfo : EIATTR_CTAIDZ_USED
	.align		4
.L_465:
        /*0068*/ 	.byte	0x01, 0x04
	.zero		2


	//----- nvinfo : EIATTR_MAX_THREADS
	.align		4
        /*006c*/ 	.byte	0x04, 0x05
        /*006e*/ 	.short	(.L_467 - .L_466)
.L_466:
        /*0070*/ 	.word	0x00000070
        /*0074*/ 	.word	0x00000001
        /*0078*/ 	.word	0x00000001


	//----- nvinfo : EIATTR_CRS_STACK_SIZE
	.align		4
.L_467:
        /*007c*/ 	.byte	0x04, 0x1e
        /*007e*/ 	.short	(.L_469 - .L_468)
.L_468:
        /*0080*/ 	.word	0x00000000
.L_469:


//--------------------- .nv.info.tvmgen_default_fused_nn_conv2d_add_add_nn_relu_3_kernel --------------------------
	.section	.nv.info.tvmgen_default_fused_nn_conv2d_add_add_nn_relu_3_kernel,"",@"SHT_CUDA_INFO"
	.sectionflags	@""
	.align	4


	//----- nvinfo : EIATTR_CUDA_API_VERSION
	.align		4
        /*0000*/ 	.byte	0x04, 0x37
        /*0002*/ 	.short	(.L_471 - .L_470)
.L_470:
        /*0004*/ 	.word	0x0000007e


	//----- nvinfo : EIATTR_SW2861232_WAR
	.align		4
.L_471:
        /*0008*/ 	.byte	0x01, 0x35
	.zero		2


	//----- nvinfo : EIATTR_PARAM_CBANK
	.align		4
        /*000c*/ 	.byte	0x04, 0x0a
        /*000e*/ 	.short	(.L_473 - .L_472)
	.align		4
.L_472:
        /*0010*/ 	.word	index@(.nv.constant0.tvmgen_default_fused_nn_conv2d_add_add_nn_relu_3_kernel)
        /*0014*/ 	.short	0x0160
        /*0016*/ 	.short	0x0028


	//----- nvinfo : EIATTR_CBANK_PARAM_SIZE
	.align		4
.L_473:
        /*0018*/ 	.byte	0x03, 0x19
        /*001a*/ 	.short	0x0028


	//----- nvinfo : EIATTR_KPARAM_INFO
	.align		4
        /*001c*/ 	.byte	0x04, 0x17
        /*001e*/ 	.short	(.L_475 - .L_474)
.L_474:
        /*0020*/ 	.word	0x00000000
        /*0024*/ 	.short	0x0004
        /*0026*/ 	.short	0x0020
        /*0028*/ 	.byte	0x00, 0xf0, 0x21, 0x00


	//----- nvinfo : EIATTR_KPARAM_INFO
	.align		4
.L_475:
        /*002c*/ 	.byte	0x04, 0x17
        /*002e*/ 	.short	(.L_477 - .L_476)
.L_476:
        /*0030*/ 	.word	0x00000000
        /*0034*/ 	.short	0x0003
        /*0036*/ 	.short	0x0018
        /*0038*/ 	.byte	0x00, 0xf0, 0x21, 0x00


	//----- nvinfo : EIATTR_KPARAM_INFO
	.align		4
.L_477:
        /*003c*/ 	.byte	0x04, 0x17
        /*003e*/ 	.short	(.L_479 - .L_478)
.L_478:
        /*0040*/ 	.word	0x00000000
        /*0044*/ 	.short	0x0002
        /*0046*/ 	.short	0x0010
        /*0048*/ 	.byte	0x00, 0xf0, 0x21, 0x00


	//----- nvinfo : EIATTR_KPARAM_INFO
	.align		4
.L_479:
        /*004c*/ 	.byte	0x04, 0x17
        /*004e*/ 	.short	(.L_481 - .L_480)
.L_480:
        /*0050*/ 	.word	0x00000000
        /*0054*/ 	.short	0x0001
        /*0056*/ 	.short	0x0008
        /*0058*/ 	.byte	0x00, 0xf0, 0x21, 0x00


	//----- nvinfo : EIATTR_KPARAM_INFO
	.align		4
.L_481:
        /*005c*/ 	.byte	0x04, 0x17
        /*005e*/ 	.short	(.L_483 - .L_482)
.L_482:
        /*0060*/ 	.word	0x00000000
        /*0064*/ 	.short	0x0000
        /*0066*/ 	.short	0x0000
        /*0068*/ 	.byte	0x00, 0xf0, 0x21, 0x00


	//----- nvinfo : EIATTR_MAXREG_COUNT
	.align		4
.L_483:
        /*006c*/ 	.byte	0x03, 0x1b
        /*006e*/ 	.short	0x00ff


	//----- nvinfo : EIATTR_EXIT_INSTR_OFFSETS
	.align		4
        /*0070*/ 	.byte	0x04, 0x1c
        /*0072*/ 	.short	(.L_485 - .L_484)


	//   ....[0]....
.L_484:
        /*0074*/ 	.word	0x00001890


	//----- nvinfo : EIATTR_CTAIDZ_USED
	.align		4
.L_485:
        /*0078*/ 	.byte	0x01, 0x04
	.zero		2


	//----- nvinfo : EIATTR_MAX_THREADS
	.align		4
        /*007c*/ 	.byte	0x04, 0x05
        /*007e*/ 	.short	(.L_487 - .L_486)
.L_486:
        /*0080*/ 	.word	0x00000070
        /*0084*/ 	.word	0x00000001
        /*0088*/ 	.word	0x00000001
.L_487:


//--------------------- .nv.info.tvmgen_default_fused_nn_conv2d_add_3_kernel --------------------------
	.section	.nv.info.tvmgen_default_fused_nn_conv2d_add_3_kernel,"",@"SHT_CUDA_INFO"
	.sectionflags	@""
	.align	4


	//----- nvinfo : EIATTR_CUDA_API_VERSION
	.align		4
        /*0000*/ 	.byte	0x04, 0x37
        /*0002*/ 	.short	(.L_489 - .L_488)
.L_488:
        /*0004*/ 	.word	0x0000007e


	//----- nvinfo : EIATTR_SW2861232_WAR
	.align		4
.L_489:
        /*0008*/ 	.byte	0x01, 0x35
	.zero		2


	//----- nvinfo : EIATTR_PARAM_CBANK
	.align		4
        /*000c*/ 	.byte	0x04, 0x0a
        /*000e*/ 	.short	(.L_491 - .L_490)
	.align		4
.L_490:
        /*0010*/ 	.word	index@(.nv.constant0.tvmgen_default_fused_nn_conv2d_add_3_kernel)
        /*0014*/ 	.short	0x0160
        /*0016*/ 	.short	0x0020


	//----- nvinfo : EIATTR_CBANK_PARAM_SIZE
	.align		4
.L_491:
        /*0018*/ 	.byte	0x03, 0x19
        /*001a*/ 	.short	0x0020


	//----- nvinfo : EIATTR_KPARAM_INFO
	.align		4
        /*001c*/ 	.byte	0x04, 0x17
        /*001e*/ 	.short	(.L_493 - .L_492)
.L_492:
        /*0020*/ 	.word	0x00000000
        /*0024*/ 	.short	0x0003
        /*0026*/ 	.short	0x0018
        /*0028*/ 	.byte	0x00, 0xf0, 0x21, 0x00


	//----- nvinfo : EIATTR_KPARAM_INFO
	.align		4
.L_493:
        /*002c*/ 	.byte	0x04, 0x17
        /*002e*/ 	.short	(.L_495 - .L_494)
.L_494:
        /*0030*/ 	.word	0x00000000
        /*0034*/ 	.short	0x0002
        /*0036*/ 	.short	0x0010
        /*0038*/ 	.byte	0x00, 0xf0, 0x21, 0x00


	//----- nvinfo : EIATTR_KPARAM_INFO
	.align		4
.L_495:
        /*003c*/ 	.byte	0x04, 0x17
        /*003e*/ 	.short	(.L_497 - .L_496)
.L_496:
        /*0040*/ 	.word	0x00000000
        /*0044*/ 	.short	0x0001
        /*0046*/ 	.short	0x0008
        /*0048*/ 	.byte	0x00, 0xf0, 0x21, 0x00


	//----- nvinfo : EIATTR_KPARAM_INFO
	.align		4
.L_497:
        /*004c*/ 	.byte	0x04, 0x17
        /*004e*/ 	.short	(.L_499 - .L_498)
.L_498:
        /*0050*/ 	.word	0x00000000
        /*0054*/ 	.short	0x0000
        /*0056*/ 	.short	0x0000
        /*0058*/ 	.byte	0x00, 0xf0, 0x21, 0x00


	//----- nvinfo : EIATTR_MAXREG_COUNT
	.align		4
.L_499:
        /*005c*/ 	.byte	0x03, 0x1b
        /*005e*/ 	.short	0x00ff


	//----- nvinfo : EIATTR_EXIT_INSTR_OFFSETS
	.align		4
        /*0060*/ 	.byte	0x04, 0x1c
        /*0062*/ 	.short	(.L_501 - .L_500)


	//   ....[0]....
.L_500:
        /*0064*/ 	.word	0x00000b10


	//----- nvinfo : EIATTR_CTAIDZ_USED
	.align		4
.L_501:
        /*0068*/ 	.byte	0x01, 0x04
	.zero		2


	//----- nvinfo : EIATTR_MAX_THREADS
	.align		4
        /*006c*/ 	.byte	0x04, 0x05
        /*006e*/ 	.short	(.L_503 - .L_502)
.L_502:
        /*0070*/ 	.word	0x000000e0
        /*0074*/ 	.word	0x00000001
        /*0078*/ 	.word	0x00000001
.L_503:


//--------------------- .nv.info.tvmgen_default_fused_nn_global_avg_pool2d_kernel --------------------------
	.section	.nv.info.tvmgen_default_fused_nn_global_avg_pool2d_kernel,"",@"SHT_CUDA_INFO"
	.sectionflags	@""
	.align	4


	//----- nvinfo : EIATTR_CUDA_API_VERSION
	.align		4
        /*0000*/ 	.byte	0x04, 0x37
        /*0002*/ 	.short	(.L_505 - .L_504)
.L_504:
        /*0004*/ 	.word	0x0000007e


	//----- nvinfo : EIATTR_SW2861232_WAR
	.align		4
.L_505:
        /*0008*/ 	.byte	0x01, 0x35
	.zero		2


	//----- nvinfo : EIATTR_PARAM_CBANK
	.align		4
        /*000c*/ 	.byte	0x04, 0x0a
        /*000e*/ 	.short	(.L_507 - .L_506)
	.align		4
.L_506:
        /*0010*/ 	.word	index@(.nv.constant0.tvmgen_default_fused_nn_global_avg_pool2d_kernel)
        /*0014*/ 	.short	0x0160
        /*0016*/ 	.short	0x0010


	//----- nvinfo : EIATTR_CBANK_PARAM_SIZE
	.align		4
.L_507:
        /*0018*/ 	.byte	0x03, 0x19
        /*001a*/ 	.short	0x0010


	//----- nvinfo : EIATTR_KPARAM_INFO
	.align		4
        /*001c*/ 	.byte	0x04, 0x17
        /*001e*/ 	.short	(.L_509 - .L_508)
.L_508:
        /*0020*/ 	.word	0x00000000
        /*0024*/ 	.short	0x0001
        /*0026*/ 	.short	0x0008
        /*0028*/ 	.byte	0x00, 0xf0, 0x21, 0x00


	//----- nvinfo : EIATTR_KPARAM_INFO
	.align		4
.L_509:
        /*002c*/ 	.byte	0x04, 0x17
        /*002e*/ 	.short	(.L_511 - .L_510)
.L_510:
        /*0030*/ 	.word	0x00000000
        /*0034*/ 	.short	0x0000
        /*0036*/ 	.short	0x0000
        /*0038*/ 	.byte	0x00, 0xf0, 0x21, 0x00


	//----- nvinfo : EIATTR_MAXREG_COUNT
	.align		4
.L_511:
        /*003c*/ 	.byte	0x03, 0x1b
        /*003e*/ 	.short	0x0040


	//----- nvinfo : EIATTR_COOP_GROUP_MASK_REGIDS
	.align		4
        /*0040*/ 	.byte	0x04, 0x29
        /*0042*/ 	.short	(.L_513 - .L_512)


	//   ....[0]....
.L_512:
        /*0044*/ 	.word	0x05000007


	//   ....[1]....
        /*0048*/ 	.word	0x05000007


	//   ....[2]....
        /*004c*/ 	.word	0x05000007


	//   ....[3]....
        /*0050*/ 	.word	0x05000007


	//   ....[4]....
        /*0054*/ 	.word	0x05000007


	//   ....[5]....
        /*0058*/ 	.word	0x05000007


	//----- nvinfo : EIATTR_COOP_GROUP_INSTR_OFFSETS
	.align		4
.L_513:
        /*005c*/ 	.byte	0x04, 0x28
        /*005e*/ 	.short	(.L_515 - .L_514)


	//   ....[0]....
.L_514:
        /*0060*/ 	.word	0x00000120


	//   ....[1]....
        /*0064*/ 	.word	0x00000140


	//   ....[2]....
        /*0068*/ 	.word	0x00000160


	//   ....[3]....
        /*006c*/ 	.word	0x00000190


	//   ....[4]....
        /*0070*/ 	.word	0x000001b0


	//   ....[5]....
        /*0074*/ 	.word	0x000001d0


	//----- nvinfo : EIATTR_EXIT_INSTR_OFFSETS
	.align		4
.L_515:
        /*0078*/ 	.byte	0x04, 0x1c
        /*007a*/ 	.short	(.L_517 - .L_516)


	//   ....[0]....
.L_516:
        /*007c*/ 	.word	0x000001e0


	//   ....[1]....
        /*0080*/ 	.word	0x00000220


	//----- nvinfo : EIATTR_MAX_THREADS
	.align		4
.L_517:
        /*0084*/ 	.byte	0x04, 0x05
        /*0086*/ 	.short	(.L_519 - .L_518)
.L_518:
        /*0088*/ 	.word	0x00000400
        /*008c*/ 	.word	0x00000001
        /*0090*/ 	.word	0x00000001
.L_519:


//--------------------- .nv.info.tvmgen_default_fused_nn_contrib_conv2d_winograd_without_weight_transform_add_nn_relu_1_kernel_1 --------------------------
	.section	.nv.info.tvmgen_default_fused_nn_contrib_conv2d_winograd_without_weight_transform_add_nn_relu_1_kernel_1,"",@"SHT_CUDA_INFO"
	.sectionflags	@""
	.align	4


	//----- nvinfo : EIATTR_CUDA_API_VERSION
	.align		4
        /*0000*/ 	.byte	0x04, 0x37
        /*0002*/ 	.short	(.L_521 - .L_520)
.L_520:
        /*0004*/ 	.word	0x0000007e


	//----- nvinfo : EIATTR_SW2861232_WAR
	.align		4
.L_521:
        /*0008*/ 	.byte	0x01, 0x35
	.zero		2


	//----- nvinfo : EIATTR_PARAM_CBANK
	.align		4
        /*000c*/ 	.byte	0x04, 0x0a
        /*000e*/ 	.short	(.L_523 - .L_522)
	.align		4
.L_522:
        /*0010*/ 	.word	index@(.nv.constant0.tvmgen_default_fused_nn_contrib_conv2d_winograd_without_weight_transform_add_nn_relu_1_kernel_1)
        /*0014*/ 	.short	0x0160
        /*0016*/ 	.short	0x0018


	//----- nvinfo : EIATTR_CBANK_PARAM_SIZE
	.align		4
.L_523:
        /*0018*/ 	.byte	0x03, 0x19
        /*001a*/ 	.short	0x0018


	//----- nvinfo : EIATTR_KPARAM_INFO
	.align		4
        /*001c*/ 	.byte	0x04, 0x17
        /*001e*/ 	.short	(.L_525 - .L_524)
.L_524:
        /*0020*/ 	.word	0x00000000
        /*0024*/ 	.short	0x0002
        /*0026*/ 	.short	0x0010
        /*0028*/ 	.byte	0x00, 0xf0, 0x21, 0x00


	//----- nvinfo : EIATTR_KPARAM_INFO
	.align		4
.L_525:
        /*002c*/ 	.byte	0x04, 0x17
        /*002e*/ 	.short	(.L_527 - .L_526)
.L_526:
        /*0030*/ 	.word	0x00000000
        /*0034*/ 	.short	0x0001
        /*0036*/ 	.short	0x0008
        /*0038*/ 	.byte	0x00, 0xf0, 0x21, 0x00


	//----- nvinfo : EIATTR_KPARAM_INFO
	.align		4
.L_527:
        /*003c*/ 	.byte	0x04, 0x17
        /*003e*/ 	.short	(.L_529 - .L_528)
.L_528:
        /*0040*/ 	.word	0x00000000
        /*0044*/ 	.short	0x0000
        /*0046*/ 	.short	0x0000
        /*0048*/ 	.byte	0x00, 0xf0, 0x21, 0x00


	//----- nvinfo : EIATTR_MAXREG_COUNT
	.align		4
.L_529:
        /*004c*/ 	.byte	0x03, 0x1b
        /*004e*/ 	.short	0x00ff


	//----- nvinfo : EIATTR_EXIT_INSTR_OFFSETS
	.align		4
        /*0050*/ 	.byte	0x04, 0x1c
        /*0052*/ 	.short	(.L_531 - .L_530)


	//   ....[0]....
.L_530:
        /*0054*/ 	.word	0x00001200


	//----- nvinfo : EIATTR_CTAIDZ_USED
	.align		4
.L_531:
        /*0058*/ 	.byte	0x01, 0x04
	.zero		2


	//----- nvinfo : EIATTR_MAX_THREADS
	.align		4
        /*005c*/ 	.byte	0x04, 0x05
        /*005e*/ 	.short	(.L_533 - .L_532)
.L_532:
        /*0060*/ 	.word	0x000000c4
        /*0064*/ 	.word	0x00000001
        /*0068*/ 	.word	0x00000001
.L_533:


//--------------------- .nv.info.tvmgen_default_fused_nn_contrib_conv2d_winograd_without_weight_transform_add_nn_relu_1_kernel --------------------------
	.section	.nv.info.tvmgen_default_fused_nn_contrib_conv2d_winograd_without_weight_transform_add_nn_relu_1_kernel,"",@"SHT_CUDA_INFO"
	.sectionflags	@""
	.align	4


	//----- nvinfo : EIATTR_CUDA_API_VERSION
	.align		4
        /*0000*/ 	.byte	0x04, 0x37
        /*0002*/ 	.short	(.L_535 - .L_534)
.L_534:
        /*0004*/ 	.word	0x0000007e


	//----- nvinfo : EIATTR_SW2861232_WAR
	.align		4
.L_535:
        /*0008*/ 	.byte	0x01, 0x35
	.zero		2


	//----- nvinfo : EIATTR_PARAM_CBANK
	.align		4
        /*000c*/ 	.byte	0x04, 0x0a
        /*000e*/ 	.short	(.L_537 - .L_536)
	.align		4
.L_536:
        /*0010*/ 	.word	index@(.nv.constant0.tvmgen_default_fused_nn_contrib_conv2d_winograd_without_weight_transform_add_nn_relu_1_kernel)
        /*0014*/ 	.short	0x0160
        /*0016*/ 	.short	0x0010


	//----- nvinfo : EIATTR_CBANK_PARAM_SIZE
	.align		4
.L_537:
        /*0018*/ 	.byte	0x03, 0x19
        /*001a*/ 	.short	0x0010


	//----- nvinfo : EIATTR_KPARAM_INFO
	.align		4
        /*001c*/ 	.byte	0x04, 0x17
        /*001e*/ 	.short	(.L_539 - .L_538)
.L_538:
        /*0020*/ 	.word	0x00000000
        /*0024*/ 	.short	0x0001
        /*0026*/ 	.short	0x0008
        /*0028*/ 	.byte	0x00, 0xf0, 0x21, 0x00


	//----- nvinfo : EIATTR_KPARAM_INFO
	.align		4
.L_539:
        /*002c*/ 	.byte	0x04, 0x17
        /*002e*/ 	.short	(.L_541 - .L_540)
.L_540:
        /*0030*/ 	.word	0x00000000
        /*0034*/ 	.short	0x0000
        /*0036*/ 	.short	0x0000
        /*0038*/ 	.byte	0x00, 0xf0, 0x21, 0x00


	//----- nvinfo : EIATTR_MAXREG_COUNT
	.align		4
.L_541:
        /*003c*/ 	.byte	0x03, 0x1b
        /*003e*/ 	.short	0x00ff


	//----- nvinfo : EIATTR_EXIT_INSTR_OFFSETS
	.align		4
        /*0040*/ 	.byte	0x04, 0x1c
        /*0042*/ 	.short	(.L_543 - .L_542)


	//   ....[0]....
.L_542:
        /*0044*/ 	.word	0x00000970


	//----- nvinfo : EIATTR_MAX_THREADS
	.align		4
.L_543:
        /*0048*/ 	.byte	0x04, 0x05
        /*004a*/ 	.short	(.L_545 - .L_544)
.L_544:
        /*004c*/ 	.word	0x00000080
        /*0050*/ 	.word	0x00000001
        /*0054*/ 	.word	0x00000001
.L_545:


//--------------------- .nv.info.tvmgen_default_fused_nn_contrib_conv2d_winograd_without_weight_transform_add_nn_relu_kernel_2 --------------------------
	.section	.nv.info.tvmgen_default_fused_nn_contrib_conv2d_winograd_without_weight_transform_add_nn_relu_kernel_2,"",@"SHT_CUDA_INFO"
	.sectionflags	@""
	.align	4


	//----- nvinfo : EIATTR_CUDA_API_VERSION
	.align		4
        /*0000*/ 	.byte	0x04, 0x37
        /*0002*/ 	.short	(.L_547 - .L_546)
.L_546:
        /*0004*/ 	.word	0x0000007e


	//----- nvinfo : EIATTR_SW2861232_WAR
	.align		4
.L_547:
        /*0008*/ 	.byte	0x01, 0x35
	.zero		2


	//----- nvinfo : EIATTR_PARAM_CBANK
	.align		4
        /*000c*/ 	.byte	0x04, 0x0a
        /*000e*/ 	.short	(.L_549 - .L_548)
	.align		4
.L_548:
        /*0010*/ 	.word	index@(.nv.constant0.tvmgen_default_fused_nn_contrib_conv2d_winograd_without_weight_transform_add_nn_relu_kernel_2)
        /*0014*/ 	.short	0x0160
        /*0016*/ 	.short	0x0018


	//----- nvinfo : EIATTR_CBANK_PARAM_SIZE
	.align		4
.L_549:
        /*0018*/ 	.byte	0x03, 0x19
        /*001a*/ 	.short	0x0018


	//----- nvinfo : EIATTR_KPARAM_INFO
	.align		4
        /*001c*/ 	.byte	0x04, 0x17
        /*001e*/ 	.short	(.L_551 - .L_550)
.L_550:
        /*0020*/ 	.word	0x00000000
        /*0024*/ 	.short	0x0002
        /*0026*/ 	.short	0x0010
        /*0028*/ 	.byte	0x00, 0xf0, 0x21, 0x00


	//----- nvinfo : EIATTR_KPARAM_INFO
	.align		4
.L_551:
        /*002c*/ 	.byte	0x04, 0x17
        /*002e*/ 	.short	(.L_553 - .L_552)
.L_552:
        /*0030*/ 	.word	0x00000000
        /*0034*/ 	.short	0x0001
        /*0036*/ 	.short	0x0008
        /*0038*/ 	.byte	0x00, 0xf0, 0x21, 0x00


	//----- nvinfo : EIATTR_KPARAM_INFO
	.align		4
.L_553:
        /*003c*/ 	.byte	0x04, 0x17
        /*003e*/ 	.short	(.L_555 - .L_554)
.L_554:
        /*0040*/ 	.word	0x00000000
        /*0044*/ 	.short	0x0000
        /*0046*/ 	.short	0x0000
        /*0048*/ 	.byte	0x00, 0xf0, 0x21, 0x00


	//----- nvinfo : EIATTR_MAXREG_COUNT
	.align		4
.L_555:
        /*004c*/ 	.byte	0x03, 0x1b
        /*004e*/ 	.short	0x00ff


	//----- nvinfo : EIATTR_EXIT_INSTR_OFFSETS
	.align		4
        /*0050*/ 	.byte	0x04, 0x1c
        /*0052*/ 	.short	(.L_557 - .L_556)


	//   ....[0]....
.L_556:
        /*0054*/ 	.word	0x00001a60


	//----- nvinfo : EIATTR_MAX_THREADS
	.align		4
.L_557:
        /*0058*/ 	.byte	0x04, 0x05
        /*005a*/ 	.short	(.L_559 - .L_558)
.L_558:
        /*005c*/ 	.word	0x00000080
        /*0060*/ 	.word	0x00000001
        /*0064*/ 	.word	0x00000001
.L_559:


//--------------------- .nv.info.tvmgen_default_fused_nn_contrib_conv2d_winograd_without_weight_transform_add_nn_relu_3_kernel --------------------------
	.section	.nv.info.tvmgen_default_fused_nn_contrib_conv2d_winograd_without_weight_transform_add_nn_relu_3_kernel,"",@"SHT_CUDA_INFO"
	.sectionflags	@""
	.align	4


	//----- nvinfo : EIATTR_CUDA_API_VERSION
	.align		4
        /*0000*/ 	.byte	0x04, 0x37
        /*0002*/ 	.short	(.L_561 - .L_560)
.L_560:
        /*0004*/ 	.word	0x0000007e


	//----- nvinfo : EIATTR_SW2861232_WAR
	.align		4
.L_561:
        /*0008*/ 	.byte	0x01, 0x35
	.zero		2


	//----- nvinfo : EIATTR_PARAM_CBANK
	.align		4
        /*000c*/ 	.byte	0x04, 0x0a
        /*000e*/ 	.short	(.L_563 - .L_562)
	.align		4
.L_562:
        /*0010*/ 	.word	index@(.nv.constant0.tvmgen_default_fused_nn_contrib_conv2d_winograd_without_weight_transform_add_nn_relu_3_kernel)
        /*0014*/ 	.short	0x0160
        /*0016*/ 	.short	0x0010


	//----- nvinfo : EIATTR_CBANK_PARAM_SIZE
	.align		4
.L_563:
        /*0018*/ 	.byte	0x03, 0x19
        /*001a*/ 	.short	0x0010


	//----- nvinfo : EIATTR_KPARAM_INFO
	.align		4
        /*001c*/ 	.byte	0x04, 0x17
        /*001e*/ 	.short	(.L_565 - .L_564)
.L_564:
        /*0020*/ 	.word	0x00000000
        /*0024*/ 	.short	0x0001
        /*0026*/ 	.short	0x0008
        /*0028*/ 	.byte	0x00, 0xf0, 0x21, 0x00


	//----- nvinfo : EIATTR_KPARAM_INFO
	.align		4
.L_565:
        /*002c*/ 	.byte	0x04, 0x17
        /*002e*/ 	.short	(.L_567 - .L_566)
.L_566:
        /*0030*/ 	.word	0x00000000
        /*0034*/ 	.short	0x0000
        /*0036*/ 	.short	0x0000
        /*0038*/ 	.byte	0x00, 0xf0, 0x21, 0x00


	//----- nvinfo : EIATTR_MAXREG_COUNT
	.align		4
.L_567:
        /*003c*/ 	.byte	0x03, 0x1b
        /*003e*/ 	.short	0x00ff


	//----- nvinfo : EIATTR_EXIT_INSTR_OFFSETS
	.align		4
        /*0040*/ 	.byte	0x04, 0x1c
        /*0042*/ 	.short	(.L_569 - .L_568)


	//   ....[0]....
.L_568:
        /*0044*/ 	.word	0x000007a0


	//----- nvinfo : EIATTR_MAX_THREADS
	.align		4
.L_569:
        /*0048*/ 	.byte	0x04, 0x05
        /*004a*/ 	.short	(.L_571 - .L_570)
.L_570:
        /*004c*/ 	.word	0x00000080
        /*0050*/ 	.word	0x00000001
        /*0054*/ 	.word	0x00000001
.L_571:


//--------------------- .nv.info.tvmgen_default_fused_nn_conv2d_add_nn_relu_10_kernel --------------------------
	.section	.nv.info.tvmgen_default_fused_nn_conv2d_add_nn_relu_10_kernel,"",@"SHT_CUDA_INFO"
	.sectionflags	@""
	.align	4


	//----- nvinfo : EIATTR_CUDA_API_VERSION
	.align		4
        /*0000*/ 	.byte	0x04, 0x37
        /*0002*/ 	.short	(.L_573 - .L_572)
.L_572:
        /*0004*/ 	.word	0x0000007e


	//----- nvinfo : EIATTR_SW2861232_WAR
	.align		4
.L_573:
        /*0008*/ 	.byte	0x01, 0x35
	.zero		2


	//----- nvinfo : EIATTR_PARAM_CBANK
	.align		4
        /*000c*/ 	.byte	0x04, 0x0a
        /*000e*/ 	.short	(.L_575 - .L_574)
	.align		4
.L_574:
        /*0010*/ 	.word	index@(.nv.constant0.tvmgen_default_fused_nn_conv2d_add_nn_relu_10_kernel)
        /*0014*/ 	.short	0x0160
        /*0016*/ 	.short	0x0020


	//----- nvinfo : EIATTR_CBANK_PARAM_SIZE
	.align		4
.L_575:
        /*0018*/ 	.byte	0x03, 0x19
        /*001a*/ 	.short	0x0020


	//----- nvinfo : EIATTR_KPARAM_INFO
	.align		4
        /*001c*/ 	.byte	0x04, 0x17
        /*001e*/ 	.short	(.L_577 - .L_576)
.L_576:
        /*0020*/ 	.word	0x00000000
        /*0024*/ 	.short	0x0003
        /*0026*/ 	.short	0x0018
        /*0028*/ 	.byte	0x00, 0xf0, 0x21, 0x00


	//----- nvinfo : EIATTR_KPARAM_INFO
	.align		4
.L_577:
        /*002c*/ 	.byte	0x04, 0x17
        /*002e*/ 	.short	(.L_579 - .L_578)
.L_578:
        /*0030*/ 	.word	0x00000000
        /*0034*/ 	.short	0x0002
        /*0036*/ 	.short	0x0010
        /*0038*/ 	.byte	0x00, 0xf0, 0x21, 0x00


	//----- nvinfo : EIATTR_KPARAM_INFO
	.align		4
.L_579:
        /*003c*/ 	.byte	0x04, 0x17
        /*003e*/ 	.short	(.L_581 - .L_580)
.L_580:
        /*0040*/ 	.word	0x00000000
        /*0044*/ 	.short	0x0001
        /*0046*/ 	.short	0x0008
        /*0048*/ 	.byte	0x00, 0xf0, 0x21, 0x00


	//----- nvinfo : EIATTR_KPARAM_INFO
	.align		4
.L_581:
        /*004c*/ 	.byte	0x04, 0x17
        /*004e*/ 	.short	(.L_583 - .L_582)
.L_582:
        /*0050*/ 	.word	0x00000000
        /*0054*/ 	.short	0x0000
        /*0056*/ 	.short	0x0000
        /*0058*/ 	.byte	0x00, 0xf0, 0x21, 0x00


	//----- nvinfo : EIATTR_MAXREG_COUNT
	.align		4
.L_583:
        /*005c*/ 	.byte	0x03, 0x1b
        /*005e*/ 	.short	0x00ff


	//----- nvinfo : EIATTR_EXIT_INSTR_OFFSETS
	.align		4
        /*0060*/ 	.byte	0x04, 0x1c
        /*0062*/ 	.short	(.L_585 - .L_584)


	//   ....[0]....
.L_584:
        /*0064*/ 	.word	0x00001d20


	//----- nvinfo : EIATTR_CTAIDZ_USED
	.align		4
.L_585:
        /*0068*/ 	.byte	0x01, 0x04
	.zero		2


	//----- nvinfo : EIATTR_MAX_THREADS
	.align		4
        /*006c*/ 	.byte	0x04, 0x05
        /*006e*/ 	.short	(.L_587 - .L_586)
.L_586:
        /*0070*/ 	.word	0x000000e0
        /*0074*/ 	.word	0x00000001
        /*0078*/ 	.word	0x00000001


	//----- nvinfo : EIATTR_CRS_STACK_SIZE
	.align		4
.L_587:
        /*007c*/ 	.byte	0x04, 0x1e
        /*007e*/ 	.short	(.L_589 - .L_588)
.L_588:
        /*0080*/ 	.word	0x00000000
.L_589:


//--------------------- .nv.info.tvmgen_default_fused_nn_conv2d_add_2_kernel --------------------------
	.section	.nv.info.tvmgen_default_fused_nn_conv2d_add_2_kernel,"",@"SHT_CUDA_INFO"
	.sectionflags	@""
	.align	4


	//----- nvinfo : EIATTR_CUDA_API_VERSION
	.align		4
        /*0000*/ 	.byte	0x04, 0x37
        /*0002*/ 	.short	(.L_591 - .L_590)
.L_590:
        /*0004*/ 	.word	0x0000007e


	//----- nvinfo : EIATTR_SW2861232_WAR
	.align		4
.L_591:
        /*0008*/ 	.byte	0x01, 0x35
	.zero		2


	//----- nvinfo : EIATTR_PARAM_CBANK
	.align		4
        /*000c*/ 	.byte	0x04, 0x0a
        /*000e*/ 	.short	(.L_593 - .L_592)
	.align		4
.L_592:
        /*0010*/ 	.word	index@(.nv.constant0.tvmgen_default_fused_nn_conv2d_add_2_kernel)
        /*0014*/ 	.short	0x0160
        /*0016*/ 	.short	0x0020


	//----- nvinfo : EIATTR_CBANK_PARAM_SIZE
	.align		4
.L_593:
        /*0018*/ 	.byte	0x03, 0x19
        /*001a*/ 	.short	0x0020


	//----- nvinfo : EIATTR_KPARAM_INFO
	.align		4
        /*001c*/ 	.byte	0x04, 0x17
        /*001e*/ 	.short	(.L_595 - .L_594)
.L_594:
        /*0020*/ 	.word	0x00000000
        /*0024*/ 	.short	0x0003
        /*0026*/ 	.short	0x0018
        /*0028*/ 	.byte	0x00, 0xf0, 0x21, 0x00


	//----- nvinfo : EIATTR_KPARAM_INFO
	.align		4
.L_595:
        /*002c*/ 	.byte	0x04, 0x17
        /*002e*/ 	.short	(.L_597 - .L_596)
.L_596:
        /*0030*/ 	.word	0x00000000
        /*0034*/ 	.short	0x0002
        /*0036*/ 	.short	0x0010
        /*0038*/ 	.byte	0x00, 0xf0, 0x21, 0x00


	//----- nvinfo : EIATTR_KPARAM_INFO
	.align		4
.L_597:
        /*003c*/ 	.byte	0x04, 0x17
        /*003e*/ 	.short	(.L_599 - .L_598)
.L_598:
        /*0040*/ 	.word	0x00000000
        /*0044*/ 	.short	0x0001
        /*0046*/ 	.short	0x0008
        /*0048*/ 	.byte	0x00, 0xf0, 0x21, 0x00


	//----- nvinfo : EIATTR_KPARAM_INFO
	.align		4
.L_599:
        /*004c*/ 	.byte	0x04, 0x17
        /*004e*/ 	.short	(.L_601 - .L_600)
.L_600:
        /*0050*/ 	.word	0x00000000
        /*0054*/ 	.short	0x0000
        /*0056*/ 	.short	0x0000
        /*0058*/ 	.byte	0x00, 0xf0, 0x21, 0x00


	//----- nvinfo : EIATTR_MAXREG_COUNT
	.align		4
.L_601:
        /*005c*/ 	.byte	0x03, 0x1b
        /*005e*/ 	.short	0x00ff


	//----- nvinfo : EIATTR_EXIT_INSTR_OFFSETS
	.align		4
        /*0060*/ 	.byte	0x04, 0x1c
        /*0062*/ 	.short	(.L_603 - .L_602)


	//   ....[0]....
.L_602:
        /*0064*/ 	.word	0x000011b0


	//----- nvinfo : EIATTR_CTAIDZ_USED
	.align		4
.L_603:
        /*0068*/ 	.byte	0x01, 0x04
	.zero		2


	//----- nvinfo : EIATTR_MAX_THREADS
	.align		4
        /*006c*/ 	.byte	0x04, 0x05
        /*006e*/ 	.short	(.L_605 - .L_604)
.L_604:
        /*0070*/ 	.word	0x00000070
        /*0074*/ 	.word	0x00000001
        /*0078*/ 	.word	0x00000001
.L_605:


//--------------------- .nv.info.tvmgen_default_fused_nn_conv2d_add_nn_relu_5_kernel --------------------------
	.section	.nv.info.tvmgen_default_fused_nn_conv2d_add_nn_relu_5_kernel,"",@"SHT_CUDA_INFO"
	.sectionflags	@""
	.align	4


	//----- nvinfo : EIATTR_CUDA_API_VERSION
	.align		4
        /*0000*/ 	.byte	0x04, 0x37
        /*0002*/ 	.short	(.L_607 - .L_606)
.L_606:
        /*0004*/ 	.word	0x0000007e


	//----- nvinfo : EIATTR_SW2861232_WAR
	.align		4
.L_607:
        /*0008*/ 	.byte	0x01, 0x35
	.zero		2


	//----- nvinfo : EIATTR_PARAM_CBANK
	.align		4
        /*000c*/ 	.byte	0x04, 0x0a
        /*000e*/ 	.short	(.L_609 - .L_608)
	.align		4
.L_608:
        /*0010*/ 	.word	index@(.nv.constant0.tvmgen_default_fused_nn_conv2d_add_nn_relu_5_kernel)
        /*0014*/ 	.short	0x0160
        /*0016*/ 	.short	0x0020


	//----- nvinfo : EIATTR_CBANK_PARAM_SIZE
	.align		4
.L_609:
        /*0018*/ 	.byte	0x03, 0x19
        /*001a*/ 	.short	0x0020


	//----- nvinfo : EIATTR_KPARAM_INFO
	.align		4
        /*001c*/ 	.byte	0x04, 0x17
        /*001e*/ 	.short	(.L_611 - .L_610)
.L_610:
        /*0020*/ 	.word	0x00000000
        /*0024*/ 	.short	0x0003
        /*0026*/ 	.short	0x0018
        /*0028*/ 	.byte	0x00, 0xf0, 0x21, 0x00


	//----- nvinfo : EIATTR_KPARAM_INFO
	.align		4
.L_611:
        /*002c*/ 	.byte	0x04, 0x17
        /*002e*/ 	.short	(.L_613 - .L_612)
.L_612:
        /*0030*/ 	.word	0x00000000
        /*0034*/ 	.short	0x0002
        /*0036*/ 	.short	0x0010
        /*0038*/ 	.byte	0x00, 0xf0, 0x21, 0x00


	//----- nvinfo : EIATTR_KPARAM_INFO
	.align		4
.L_613:
        /*003c*/ 	.byte	0x04, 0x17
        /*003e*/ 	.short	(.L_615 - .L_614)
.L_614:
        /*0040*/ 	.word	0x00000000
        /*0044*/ 	.short	0x0001
        /*0046*/ 	.short	0x0008
        /*0048*/ 	.byte	0x00, 0xf0, 0x21, 0x00


	//----- nvinfo : EIATTR_KPARAM_INFO
	.align		4
.L_615:
        /*004c*/ 	.byte	0x04, 0x17
        /*004e*/ 	.short	(.L_617 - .L_616)
.L_616:
        /*0050*/ 	.word	0x00000000
        /*0054*/ 	.short	0x0000
        /*0056*/ 	.short	0x0000
        /*0058*/ 	.byte	0x00, 0xf0, 0x21, 0x00


	//----- nvinfo : EIATTR_MAXREG_COUNT
	.align		4
.L_617:
        /*005c*/ 	.byte	0x03, 0x1b
        /*005e*/ 	.short	0x0080


	//----- nvinfo : EIATTR_EXIT_INSTR_OFFSETS
	.align		4
        /*0060*/ 	.byte	0x04, 0x1c
        /*0062*/ 	.short	(.L_619 - .L_618)


	//   ....[0]....
.L_618:
        /*0064*/ 	.word	0x00000770


	//----- nvinfo : EIATTR_CTAIDZ_USED
	.align		4
.L_619:
        /*0068*/ 	.byte	0x01, 0x04
	.zero		2


	//----- nvinfo : EIATTR_MAX_THREADS
	.align		4
        /*006c*/ 	.byte	0x04, 0x05
        /*006e*/ 	.short	(.L_621 - .L_620)
.L_620:
        /*0070*/ 	.word	0x000001c0
        /*0074*/ 	.word	0x00000001
        /*0078*/ 	.word	0x00000001
.L_621:


//--------------------- .nv.info.tvmgen_default_fused_nn_dense_add_kernel --------------------------
	.section	.nv.info.tvmgen_default_fused_nn_dense_add_kernel,"",@"SHT_CUDA_INFO"
	.sectionflags	@""
	.align	4


	//----- nvinfo : EIATTR_CUDA_API_VERSION
	.align		4
        /*0000*/ 	.byte	0x04, 0x37
        /*0002*/ 	.short	(.L_623 - .L_622)
.L_622:
        /*0004*/ 	.word	0x0000007e


	//----- nvinfo : EIATTR_SW2861232_WAR
	.align		4
.L_623:
        /*0008*/ 	.byte	0x01, 0x35
	.zero		2


	//----- nvinfo : EIATTR_PARAM_CBANK
	.align		4
        /*000c*/ 	.byte	0x04, 0x0a
        /*000e*/ 	.short	(.L_625 - .L_624)
	.align		4
.L_624:
        /*0010*/ 	.word	index@(.nv.constant0.tvmgen_default_fused_nn_dense_add_kernel)
        /*0014*/ 	.short	0x0160
        /*0016*/ 	.short	0x0020


	//----- nvinfo : EIATTR_CBANK_PARAM_SIZE
	.align		4
.L_625:
        /*0018*/ 	.byte	0x03, 0x19
        /*001a*/ 	.short	0x0020


	//----- nvinfo : EIATTR_KPARAM_INFO
	.align		4
        /*001c*/ 	.byte	0x04, 0x17
        /*001e*/ 	.short	(.L_627 - .L_626)
.L_626:
        /*0020*/ 	.word	0x00000000
        /*0024*/ 	.short	0x0003
        /*0026*/ 	.short	0x0018
        /*0028*/ 	.byte	0x00, 0xf0, 0x21, 0x00


	//----- nvinfo : EIATTR_KPARAM_INFO
	.align		4
.L_627:
        /*002c*/ 	.byte	0x04, 0x17
        /*002e*/ 	.short	(.L_629 - .L_628)
.L_628:
        /*0030*/ 	.word	0x00000000
        /*0034*/ 	.short	0x0002
        /*0036*/ 	.short	0x0010
        /*0038*/ 	.byte	0x00, 0xf0, 0x21, 0x00


	//----- nvinfo : EIATTR_KPARAM_INFO
	.align		4
.L_629:
        /*003c*/ 	.byte	0x04, 0x17
        /*003e*/ 	.short	(.L_631 - .L_630)
.L_630:
        /*0040*/ 	.word	0x00000000
        /*0044*/ 	.short	0x0001
        /*0046*/ 	.short	0x0008
        /*0048*/ 	.byte	0x00, 0xf0, 0x21, 0x00


	//----- nvinfo : EIATTR_KPARAM_INFO
	.align		4
.L_631:
        /*004c*/ 	.byte	0x04, 0x17
        /*004e*/ 	.short	(.L_633 - .L_632)
.L_632:
        /*0050*/ 	.word	0x00000000
        /*0054*/ 	.short	0x0000
        /*0056*/ 	.short	0x0000
        /*0058*/ 	.byte	0x00, 0xf0, 0x21, 0x00


	//----- nvinfo : EIATTR_MAXREG_COUNT
	.align		4
.L_633:
        /*005c*/ 	.byte	0x03, 0x1b
        /*005e*/ 	.short	0x00ff


	//----- nvinfo : EIATTR_COOP_GROUP_MASK_REGIDS
	.align		4
        /*0060*/ 	.byte	0x04, 0x29
        /*0062*/ 	.short	(.L_635 - .L_634)


	//   ....[0]....
.L_634:
        /*0064*/ 	.word	0x05000003


	//   ....[1]....
        /*0068*/ 	.word	0x05000003


	//   ....[2]....
        /*006c*/ 	.word	0x05000003


	//   ....[3]....
        /*0070*/ 	.word	0x05000003


	//   ....[4]....
        /*0074*/ 	.word	0x05000003


	//   ....[5]....
        /*0078*/ 	.word	0x05000005


	//----- nvinfo : EIATTR_COOP_GROUP_INSTR_OFFSETS
	.align		4
.L_635:
        /*007c*/ 	.byte	0x04, 0x28
        /*007e*/ 	.short	(.L_637 - .L_636)


	//   ....[0]....
.L_636:
        /*0080*/ 	.word	0x00000690


	//   ....[1]....
        /*0084*/ 	.word	0x000006b0


	//   ....[2]....
        /*0088*/ 	.word	0x000006d0


	//   ....[3]....
        /*008c*/ 	.word	0x000006f0


	//   ....[4]....
        /*0090*/ 	.word	0x00000720


	//   ....[5]....
        /*0094*/ 	.word	0x000007b0


	//----- nvinfo : EIATTR_EXIT_INSTR_OFFSETS
	.align		4
.L_637:
        /*0098*/ 	.byte	0x04, 0x1c
        /*009a*/ 	.short	(.L_639 - .L_638)


	//   ....[0]....
.L_638:
        /*009c*/ 	.word	0x00000820


	//   ....[1]....
        /*00a0*/ 	.word	0x00000890


	//----- nvinfo : EIATTR_MAX_THREADS
	.align		4
.L_639:
        /*00a4*/ 	.byte	0x04, 0x05
        /*00a6*/ 	.short	(.L_641 - .L_640)
.L_640:
        /*00a8*/ 	.word	0x00000040
        /*00ac*/ 	.word	0x00000001
        /*00b0*/ 	.word	0x00000001
.L_641:


//--------------------- .nv.info.tvmgen_default_fused_nn_conv2d_add_add_nn_relu_kernel --------------------------
	.section	.nv.info.tvmgen_default_fused_nn_conv2d_add_add_nn_relu_kernel,"",@"SHT_CUDA_INFO"
	.sectionflags	@""
	.align	4


	//----- nvinfo : EIATTR_CUDA_API_VERSION
	.align		4
        /*0000*/ 	.byte	0x04, 0x37
        /*0002*/ 	.short	(.L_643 - .L_642)
.L_642:
        /*0004*/ 	.word	0x0000007e


	//----- nvinfo : EIATTR_SW2861232_WAR
	.align		4
.L_643:
        /*0008*/ 	.byte	0x01, 0x35
	.zero		2


	//----- nvinfo : EIATTR_PARAM_CBANK
	.align		4
        /*000c*/ 	.byte	0x04, 0x0a
        /*000e*/ 	.short	(.L_645 - .L_644)
	.align		4
.L_644:
        /*0010*/ 	.word	index@(.nv.constant0.tvmgen_default_fused_nn_conv2d_add_add_nn_relu_kernel)
        /*0014*/ 	.short	0x0160
        /*0016*/ 	.short	0x0028


	//----- nvinfo : EIATTR_CBANK_PARAM_SIZE
	.align		4
.L_645:
        /*0018*/ 	.byte	0x03, 0x19
        /*001a*/ 	.short	0x0028


	//----- nvinfo : EIATTR_KPARAM_INFO
	.align		4
        /*001c*/ 	.byte	0x04, 0x17
        /*001e*/ 	.short	(.L_647 - .L_646)
.L_646:
        /*0020*/ 	.word	0x00000000
        /*0024*/ 	.short	0x0004
        /*0026*/ 	.short	0x0020
        /*0028*/ 	.byte	0x00, 0xf0, 0x21, 0x00


	//----- nvinfo : EIATTR_KPARAM_INFO
	.align		4
.L_647:
        /*002c*/ 	.byte	0x04, 0x17
        /*002e*/ 	.short	(.L_649 - .L_648)
.L_648:
        /*0030*/ 	.word	0x00000000
        /*0034*/ 	.short	0x0003
        /*0036*/ 	.short	0x0018
        /*0038*/ 	.byte	0x00, 0xf0, 0x21, 0x00


	//----- nvinfo : EIATTR_KPARAM_INFO
	.align		4
.L_649:
        /*003c*/ 	.byte	0x04, 0x17
        /*003e*/ 	.short	(.L_651 - .L_650)
.L_650:
        /*0040*/ 	.word	0x00000000
        /*0044*/ 	.short	0x0002
        /*0046*/ 	.short	0x0010
        /*0048*/ 	.byte	0x00, 0xf0, 0x21, 0x00


	//----- nvinfo : EIATTR_KPARAM_INFO
	.align		4
.L_651:
        /*004c*/ 	.byte	0x04, 0x17
        /*004e*/ 	.short	(.L_653 - .L_652)
.L_652:
        /*0050*/ 	.word	0x00000000
        /*0054*/ 	.short	0x0001
        /*0056*/ 	.short	0x0008
        /*0058*/ 	.byte	0x00, 0xf0, 0x21, 0x00


	//----- nvinfo : EIATTR_KPARAM_INFO
	.align		4
.L_653:
        /*005c*/ 	.byte	0x04, 0x17
        /*005e*/ 	.short	(.L_655 - .L_654)
.L_654:
        /*0060*/ 	.word	0x00000000
        /*0064*/ 	.short	0x0000
        /*0066*/ 	.short	0x0000
        /*0068*/ 	.byte	0x00, 0xf0, 0x21, 0x00


	//----- nvinfo : EIATTR_MAXREG_COUNT
	.align		4
.L_655:
        /*006c*/ 	.byte	0x03, 0x1b
        /*006e*/ 	.short	0x0080


	//----- nvinfo : EIATTR_EXIT_INSTR_OFFSETS
	.align		4
        /*0070*/ 	.byte	0x04, 0x1c
        /*0072*/ 	.short	(.L_657 - .L_656)


	//   ....[0]....
.L_656:
        /*0074*/ 	.word	0x000016f0


	//----- nvinfo : EIATTR_CTAIDZ_USED
	.align		4
.L_657:
        /*0078*/ 	.byte	0x01, 0x04
	.zero		2


	//----- nvinfo : EIATTR_MAX_THREADS
	.align		4
        /*007c*/ 	.byte	0x04, 0x05
        /*007e*/ 	.short	(.L_659 - .L_658)
.L_658:
        /*0080*/ 	.word	0x000001c0
        /*0084*/ 	.word	0x00000001
        /*0088*/ 	.word	0x00000001
.L_659:


//--------------------- .nv.info.tvmgen_default_fused_nn_conv2d_add_nn_relu_9_kernel --------------------------
	.section	.nv.info.tvmgen_default_fused_nn_conv2d_add_nn_relu_9_kernel,"",@"SHT_CUDA_INFO"
	.sectionflags	@""
	.align	4


	//----- nvinfo : EIATTR_CUDA_API_VERSION
	.align		4
        /*0000*/ 	.byte	0x04, 0x37
        /*0002*/ 	.short	(.L_661 - .L_660)
.L_660:
        /*0004*/ 	.word	0x0000007e


	//----- nvinfo : EIATTR_SW2861232_WAR
	.align		4
.L_661:
        /*0008*/ 	.byte	0x01, 0x35
	.zero		2


	//----- nvinfo : EIATTR_PARAM_CBANK
	.align		4
        /*000c*/ 	.byte	0x04, 0x0a
        /*000e*/ 	.short	(.L_663 - .L_662)
	.align		4
.L_662:
        /*0010*/ 	.word	index@(.nv.constant0.tvmgen_default_fused_nn_conv2d_add_nn_relu_9_kernel)
        /*0014*/ 	.short	0x0160
        /*0016*/ 	.short	0x0020


	//----- nvinfo : EIATTR_CBANK_PARAM_SIZE
	.align		4
.L_663:
        /*0018*/ 	.byte	0x03, 0x19
        /*001a*/ 	.short	0x0020


	//----- nvinfo : EIATTR_KPARAM_INFO
	.align		4
        /*001c*/ 	.byte	0x04, 0x17
        /*001e*/ 	.short	(.L_665 - .L_664)
.L_664:
        /*0020*/ 	.word	0x00000000
        /*0024*/ 	.short	0x0003
        /*0026*/ 	.short	0x0018
        /*0028*/ 	.byte	0x00, 0xf0, 0x21, 0x00


	//----- nvinfo : EIATTR_KPARAM_INFO
	.align		4
.L_665:
        /*002c*/ 	.byte	0x04, 0x17
        /*002e*/ 	.short	(.L_667 - .L_666)
.L_666:
        /*0030*/ 	.word	0x00000000
        /*0034*/ 	.short	0x0002
        /*0036*/ 	.short	0x0010
        /*0038*/ 	.byte	0x00, 0xf0, 0x21, 0x00


	//----- nvinfo : EIATTR_KPARAM_INFO
	.align		4
.L_667:
        /*003c*/ 	.byte	0x04, 0x17
        /*003e*/ 	.short	(.L_669 - .L_668)
.L_668:
        /*0040*/ 	.word	0x00000000
        /*0044*/ 	.short	0x0001
        /*0046*/ 	.short	0x0008
        /*0048*/ 	.byte	0x00, 0xf0, 0x21, 0x00


	//----- nvinfo : EIATTR_KPARAM_INFO
	.align		4
.L_669:
        /*004c*/ 	.byte	0x04, 0x17
        /*004e*/ 	.short	(.L_671 - .L_670)
.L_670:
        /*0050*/ 	.word	0x00000000
        /*0054*/ 	.short	0x0000
        /*0056*/ 	.short	0x0000
        /*0058*/ 	.byte	0x00, 0xf0, 0x21, 0x00


	//----- nvinfo : EIATTR_MAXREG_COUNT
	.align		4
.L_671:
        /*005c*/ 	.byte	0x03, 0x1b
        /*005e*/ 	.short	0x00ff


	//----- nvinfo : EIATTR_EXIT_INSTR_OFFSETS
	.align		4
        /*0060*/ 	.byte	0x04, 0x1c
        /*0062*/ 	.short	(.L_673 - .L_672)


	//   ....[0]....
.L_672:
        /*0064*/ 	.word	0x00000dd0


	//----- nvinfo : EIATTR_CTAIDZ_USED
	.align		4
.L_673:
        /*0068*/ 	.byte	0x01, 0x04
	.zero		2


	//----- nvinfo : EIATTR_MAX_THREADS
	.align		4
        /*006c*/ 	.byte	0x04, 0x05
        /*006e*/ 	.short	(.L_675 - .L_674)
.L_674:
        /*0070*/ 	.word	0x000000e0
        /*0074*/ 	.word	0x00000001
        /*0078*/ 	.word	0x00000001
.L_675:


//--------------------- .nv.info.tvmgen_default_fused_nn_max_pool2d_kernel --------------------------
	.section	.nv.info.tvmgen_default_fused_nn_max_pool2d_kernel,"",@"SHT_CUDA_INFO"
	.sectionflags	@""
	.align	4


	//----- nvinfo : EIATTR_CUDA_API_VERSION
	.align		4
        /*0000*/ 	.byte	0x04, 0x37
        /*0002*/ 	.short	(.L_677 - .L_676)
.L_676:
        /*0004*/ 	.word	0x0000007e


	//----- nvinfo : EIATTR_SW2861232_WAR
	.align		4
.L_677:
        /*0008*/ 	.byte	0x01, 0x35
	.zero		2


	//----- nvinfo : EIATTR_PARAM_CBANK
	.align		4
        /*000c*/ 	.byte	0x04, 0x0a
        /*000e*/ 	.short	(.L_679 - .L_678)
	.align		4
.L_678:
        /*0010*/ 	.word	index@(.nv.constant0.tvmgen_default_fused_nn_max_pool2d_kernel)
        /*0014*/ 	.short	0x0160
        /*0016*/ 	.short	0x0010


	//----- nvinfo : EIATTR_CBANK_PARAM_SIZE
	.align		4
.L_679:
        /*0018*/ 	.byte	0x03, 0x19
        /*001a*/ 	.short	0x0010


	//----- nvinfo : EIATTR_KPARAM_INFO
	.align		4
        /*001c*/ 	.byte	0x04, 0x17
        /*001e*/ 	.short	(.L_681 - .L_680)
.L_680:
        /*0020*/ 	.word	0x00000000
        /*0024*/ 	.short	0x0001
        /*0026*/ 	.short	0x0008
        /*0028*/ 	.byte	0x00, 0xf0, 0x21, 0x00


	//----- nvinfo : EIATTR_KPARAM_INFO
	.align		4
.L_681:
        /*002c*/ 	.byte	0x04, 0x17
        /*002e*/ 	.short	(.L_683 - .L_682)
.L_682:
        /*0030*/ 	.word	0x00000000
        /*0034*/ 	.short	0x0000
        /*0036*/ 	.short	0x0000
        /*0038*/ 	.byte	0x00, 0xf0, 0x21, 0x00


	//----- nvinfo : EIATTR_MAXREG_COUNT
	.align		4
.L_683:
        /*003c*/ 	.byte	0x03, 0x1b
        /*003e*/ 	.short	0x0040


	//----- nvinfo : EIATTR_EXIT_INSTR_OFFSETS
	.align		4
        /*0040*/ 	.byte	0x04, 0x1c
        /*0042*/ 	.short	(.L_685 - .L_684)


	//   ....[0]....
.L_684:
        /*0044*/ 	.word	0x000003d0


	//----- nvinfo : EIATTR_MAX_THREADS
	.align		4
.L_685:
        /*0048*/ 	.byte	0x04, 0x05
        /*004a*/ 	.short	(.L_687 - .L_686)
.L_686:
        /*004c*/ 	.word	0x00000400
        /*0050*/ 	.word	0x00000001
        /*0054*/ 	.word	0x00000001
.L_687:


//--------------------- .nv.info.tvmgen_default_fused_nn_contrib_conv2d_winograd_without_weight_transform_add_nn_relu_2_kernel --------------------------
	.section	.nv.info.tvmgen_default_fused_nn_contrib_conv2d_winograd_without_weight_transform_add_nn_relu_2_kernel,"",@"SHT_CUDA_INFO"
	.sectionflags	@""
	.align	4


	//----- nvinfo : EIATTR_CUDA_API_VERSION
	.align		4
        /*0000*/ 	.byte	0x04, 0x37
        /*0002*/ 	.short	(.L_689 - .L_688)
.L_688:
        /*0004*/ 	.word	0x0000007e


	//----- nvinfo : EIATTR_SW2861232_WAR
	.align		4
.L_689:
        /*0008*/ 	.byte	0x01, 0x35
	.zero		2


	//----- nvinfo : EIATTR_PARAM_CBANK
	.align		4
        /*000c*/ 	.byte	0x04, 0x0a
        /*000e*/ 	.short	(.L_691 - .L_690)
	.align		4
.L_690:
        /*0010*/ 	.word	index@(.nv.constant0.tvmgen_default_fused_nn_contrib_conv2d_winograd_without_weight_transform_add_nn_relu_2_kernel)
        /*0014*/ 	.short	0x0160
        /*0016*/ 	.short	0x0010


	//----- nvinfo : EIATTR_CBANK_PARAM_SIZE
	.align		4
.L_691:
        /*0018*/ 	.byte	0x03, 0x19
        /*001a*/ 	.short	0x0010


	//----- nvinfo : EIATTR_KPARAM_INFO
	.align		4
        /*001c*/ 	.byte	0x04, 0x17
        /*001e*/ 	.short	(.L_693 - .L_692)
.L_692:
        /*0020*/ 	.word	0x00000000
        /*0024*/ 	.short	0x0001
        /*0026*/ 	.short	0x0008
        /*0028*/ 	.byte	0x00, 0xf0, 0x21, 0x00


	//----- nvinfo : EIATTR_KPARAM_INFO
	.align		4
.L_693:
        /*002c*/ 	.byte	0x04, 0x17
        /*002e*/ 	.short	(.L_695 - .L_694)
.L_694:
        /*0030*/ 	.word	0x00000000
        /*0034*/ 	.short	0x0000
        /*0036*/ 	.short	0x0000
        /*0038*/ 	.byte	0x00, 0xf0, 0x21, 0x00


	//----- nvinfo : EIATTR_MAXREG_COUNT
	.align		4
.L_695:
        /*003c*/ 	.byte	0x03, 0x1b
        /*003e*/ 	.short	0x00ff


	//----- nvinfo : EIATTR_EXIT_INSTR_OFFSETS
	.align		4
        /*0040*/ 	.byte	0x04, 0x1c
        /*0042*/ 	.short	(.L_697 - .L_696)


	//   ....[0]....
.L_696:
        /*0044*/ 	.word	0x00000990


	//----- nvinfo : EIATTR_MAX_THREADS
	.align		4
.L_697:
        /*0048*/ 	.byte	0x04, 0x05
        /*004a*/ 	.short	(.L_699 - .L_698)
.L_698:
        /*004c*/ 	.word	0x00000080
        /*0050*/ 	.word	0x00000001
        /*0054*/ 	.word	0x00000001
.L_699:


//--------------------- .nv.info.tvmgen_default_fused_nn_conv2d_add_nn_relu_2_kernel --------------------------
	.section	.nv.info.tvmgen_default_fused_nn_conv2d_add_nn_relu_2_kernel,"",@"SHT_CUDA_INFO"
	.sectionflags	@""
	.align	4


	//----- nvinfo : EIATTR_CUDA_API_VERSION
	.align		4
        /*0000*/ 	.byte	0x04, 0x37
        /*0002*/ 	.short	(.L_701 - .L_700)
.L_700:
        /*0004*/ 	.word	0x0000007e


	//----- nvinfo : EIATTR_SW2861232_WAR
	.align		4
.L_701:
        /*0008*/ 	.byte	0x01, 0x35
	.zero		2


	//----- nvinfo : EIATTR_PARAM_CBANK
	.align		4
        /*000c*/ 	.byte	0x04, 0x0a
        /*000e*/ 	.short	(.L_703 - .L_702)
	.align		4
.L_702:
        /*0010*/ 	.word	index@(.nv.constant0.tvmgen_default_fused_nn_conv2d_add_nn_relu_2_kernel)
        /*0014*/ 	.short	0x0160
        /*0016*/ 	.short	0x0020


	//----- nvinfo : EIATTR_CBANK_PARAM_SIZE
	.align		4
.L_703:
        /*0018*/ 	.byte	0x03, 0x19
        /*001a*/ 	.short	0x0020


	//----- nvinfo : EIATTR_KPARAM_INFO
	.align		4
        /*001c*/ 	.byte	0x04, 0x17
        /*001e*/ 	.short	(.L_705 - .L_704)
.L_704:
        /*0020*/ 	.word	0x00000000
        /*0024*/ 	.short	0x0003
        /*0026*/ 	.short	0x0018
        /*0028*/ 	.byte	0x00, 0xf0, 0x21, 0x00


	//----- nvinfo : EIATTR_KPARAM_INFO
	.align		4
.L_705:
        /*002c*/ 	.byte	0x04, 0x17
        /*002e*/ 	.short	(.L_707 - .L_706)
.L_706:
        /*0030*/ 	.word	0x00000000
        /*0034*/ 	.short	0x0002
        /*0036*/ 	.short	0x0010
        /*0038*/ 	.byte	0x00, 0xf0, 0x21, 0x00


	//----- nvinfo : EIATTR_KPARAM_INFO
	.align		4
.L_707:
        /*003c*/ 	.byte	0x04, 0x17
        /*003e*/ 	.short	(.L_709 - .L_708)
.L_708:
        /*0040*/ 	.word	0x00000000
        /*0044*/ 	.short	0x0001
        /*0046*/ 	.short	0x0008
        /*0048*/ 	.byte	0x00, 0xf0, 0x21, 0x00


	//----- nvinfo : EIATTR_KPARAM_INFO
	.align		4
.L_709:
        /*004c*/ 	.byte	0x04, 0x17
        /*004e*/ 	.short	(.L_711 - .L_710)
.L_710:
        /*0050*/ 	.word	0x00000000
        /*0054*/ 	.short	0x0000
        /*0056*/ 	.short	0x0000
        /*0058*/ 	.byte	0x00, 0xf0, 0x21, 0x00


	//----- nvinfo : EIATTR_MAXREG_COUNT
	.align		4
.L_711:
        /*005c*/ 	.byte	0x03, 0x1b
        /*005e*/ 	.short	0x00ff


	//----- nvinfo : EIATTR_EXIT_INSTR_OFFSETS
	.align		4
        /*0060*/ 	.byte	0x04, 0x1c
        /*0062*/ 	.short	(.L_713 - .L_712)


	//   ....[0]....
.L_712:
        /*0064*/ 	.word	0x00001240


	//----- nvinfo : EIATTR_CTAIDZ_USED
	.align		4
.L_713:
        /*0068*/ 	.byte	0x01, 0x04
	.zero		2


	//----- nvinfo : EIATTR_MAX_THREADS
	.align		4
        /*006c*/ 	.byte	0x04, 0x05
        /*006e*/ 	.short	(.L_715 - .L_714)
.L_714:
        /*0070*/ 	.word	0x000000e0
        /*0074*/ 	.word	0x00000001
        /*0078*/ 	.word	0x00000001
.L_715:


//--------------------- .nv.info.tvmgen_default_fused_nn_contrib_conv2d_winograd_without_weight_transform_add_nn_relu_2_kernel_1 --------------------------
	.section	.nv.info.tvmgen_default_fused_nn_contrib_conv2d_winograd_without_weight_transform_add_nn_relu_2_kernel_1,"",@"SHT_CUDA_INFO"
	.sectionflags	@""
	.align	4


	//----- nvinfo : EIATTR_CUDA_API_VERSION
	.align		4
        /*0000*/ 	.byte	0x04, 0x37
        /*0002*/ 	.short	(.L_717 - .L_716)
.L_716:
        /*0004*/ 	.word	0x0000007e


	//----- nvinfo : EIATTR_SW2861232_WAR
	.align		4
.L_717:
        /*0008*/ 	.byte	0x01, 0x35
	.zero		2


	//----- nvinfo : EIATTR_PARAM_CBANK
	.align		4
        /*000c*/ 	.byte	0x04, 0x0a
        /*000e*/ 	.short	(.L_719 - .L_718)
	.align		4
.L_718:
        /*0010*/ 	.word	index@(.nv.constant0.tvmgen_default_fused_nn_contrib_conv2d_winograd_without_weight_transform_add_nn_relu_2_kernel_1)
        /*0014*/ 	.short	0x0160
        /*0016*/ 	.short	0x0018


	//----- nvinfo : EIATTR_CBANK_PARAM_SIZE
	.align		4
.L_719:
        /*0018*/ 	.byte	0x03, 0x19
        /*001a*/ 	.short	0x0018


	//----- nvinfo : EIATTR_KPARAM_INFO
	.align		4
        /*001c*/ 	.byte	0x04, 0x17
        /*001e*/ 	.short	(.L_721 - .L_720)
.L_720:
        /*0020*/ 	.word	0x00000000
        /*0024*/ 	.short	0x0002
        /*0026*/ 	.short	0x0010
        /*0028*/ 	.byte	0x00, 0xf0, 0x21, 0x00


	//----- nvinfo : EIATTR_KPARAM_INFO
	.align		4
.L_721:
        /*002c*/ 	.byte	0x04, 0x17
        /*002e*/ 	.short	(.L_723 - .L_722)
.L_722:
        /*0030*/ 	.word	0x00000000
        /*0034*/ 	.short	0x0001
        /*0036*/ 	.short	0x0008
        /*0038*/ 	.byte	0x00, 0xf0, 0x21, 0x00


	//----- nvinfo : EIATTR_KPARAM_INFO
	.align		4
.L_723:
        /*003c*/ 	.byte	0x04, 0x17
        /*003e*/ 	.short	(.L_725 - .L_724)
.L_724:
        /*0040*/ 	.word	0x00000000
        /*0044*/ 	.short	0x0000
        /*0046*/ 	.short	0x0000
        /*0048*/ 	.byte	0x00, 0xf0, 0x21, 0x00


	//----- nvinfo : EIATTR_MAXREG_COUNT
	.align		4
.L_725:
        /*004c*/ 	.byte	0x03, 0x1b
        /*004e*/ 	.short	0x00ff


	//----- nvinfo : EIATTR_EXIT_INSTR_OFFSETS
	.align		4
        /*0050*/ 	.byte	0x04, 0x1c
        /*0052*/ 	.short	(.L_727 - .L_726)


	//   ....[0]....
.L_726:
        /*0054*/ 	.word	0x000010e0


	//----- nvinfo : EIATTR_CTAIDZ_USED
	.align		4
.L_727:
        /*0058*/ 	.byte	0x01, 0x04
	.zero		2


	//----- nvinfo : EIATTR_MAX_THREADS
	.align		4
        /*005c*/ 	.byte	0x04, 0x05
        /*005e*/ 	.short	(.L_729 - .L_728)
.L_728:
        /*0060*/ 	.word	0x00000031
        /*0064*/ 	.word	0x00000001
        /*0068*/ 	.word	0x00000001
.L_729:


//--------------------- .nv.info.tvmgen_default_fused_nn_contrib_conv2d_winograd_without_weight_transform_add_nn_relu_1_kernel_2 --------------------------
	.section	.nv.info.tvmgen_default_fused_nn_contrib_conv2d_winograd_without_weight_transform_add_nn_relu_1_kernel_2,"",@"SHT_CUDA_INFO"
	.sectionflags	@""
	.align	4


	//----- nvinfo : EIATTR_CUDA_API_VERSION
	.align		4
        /*0000*/ 	.byte	0x04, 0x37
        /*0002*/ 	.short	(.L_731 - .L_730)
.L_730:
        /*0004*/ 	.word	0x0000007e


	//----- nvinfo : EIATTR_SW2861232_WAR
	.align		4
.L_731:
        /*0008*/ 	.byte	0x01, 0x35
	.zero		2


	//----- nvinfo : EIATTR_PARAM_CBANK
	.align		4
        /*000c*/ 	.byte	0x04, 0x0a
        /*000e*/ 	.short	(.L_733 - .L_732)
	.align		4
.L_732:
        /*0010*/ 	.word	index@(.nv.constant0.tvmgen_default_fused_nn_contrib_conv2d_winograd_without_weight_transform_add_nn_relu_1_kernel_2)
        /*0014*/ 	.short	0x0160
        /*0016*/ 	.short	0x0018


	//----- nvinfo : EIATTR_CBANK_PARAM_SIZE
	.align		4
.L_733:
        /*0018*/ 	.byte	0x03, 0x19
        /*001a*/ 	.short	0x0018


	//----- nvinfo : EIATTR_KPARAM_INFO
	.align		4
        /*001c*/ 	.byte	0x04, 0x17
        /*001e*/ 	.short	(.L_735 - .L_734)
.L_734:
        /*0020*/ 	.word	0x00000000
        /*0024*/ 	.short	0x0002
        /*0026*/ 	.short	0x0010
        /*0028*/ 	.byte	0x00, 0xf0, 0x21, 0x00


	//----- nvinfo : EIATTR_KPARAM_INFO
	.align		4
.L_735:
        /*002c*/ 	.byte	0x04, 0x17
        /*002e*/ 	.short	(.L_737 - .L_736)
.L_736:
        /*0030*/ 	.word	0x00000000
        /*0034*/ 	.short	0x0001
        /*0036*/ 	.short	0x0008
        /*0038*/ 	.byte	0x00, 0xf0, 0x21, 0x00


	//----- nvinfo : EIATTR_KPARAM_INFO
	.align		4
.L_737:
        /*003c*/ 	.byte	0x04, 0x17
        /*003e*/ 	.short	(.L_739 - .L_738)
.L_738:
        /*0040*/ 	.word	0x00000000
        /*0044*/ 	.short	0x0000
        /*0046*/ 	.short	0x0000
        /*0048*/ 	.byte	0x00, 0xf0, 0x21, 0x00


	//----- nvinfo : EIATTR_MAXREG_COUNT
	.align		4
.L_739:
        /*004c*/ 	.byte	0x03, 0x1b
        /*004e*/ 	.short	0x00ff


	//----- nvinfo : EIATTR_EXIT_INSTR_OFFSETS
	.align		4
        /*0050*/ 	.byte	0x04, 0x1c
        /*0052*/ 	.short	(.L_741 - .L_740)


	//   ....[0]....
.L_740:
        /*0054*/ 	.word	0x000005d0


	//----- nvinfo : EIATTR_MAX_THREADS
	.align		4
.L_741:
        /*0058*/ 	.byte	0x04, 0x05
        /*005a*/ 	.short	(.L_743 - .L_742)
.L_742:
        /*005c*/ 	.word	0x00000080
        /*0060*/ 	.word	0x00000001
        /*0064*/ 	.word	0x00000001
.L_743:


//--------------------- .nv.info.tvmgen_default_fused_nn_contrib_conv2d_winograd_without_weight_transform_add_nn_relu_3_kernel_2 --------------------------
	.section	.nv.info.tvmgen_default_fused_nn_contrib_conv2d_winograd_without_weight_transform_add_nn_relu_3_kernel_2,"",@"SHT_CUDA_INFO"
	.sectionflags	@""
	.align	4


	//----- nvinfo : EIATTR_CUDA_API_VERSION
	.align		4
        /*0000*/ 	.byte	0x04, 0x37
        /*0002*/ 	.short	(.L_745 - .L_744)
.L_744:
        /*0004*/ 	.word	0x0000007e


	//----- nvinfo : EIATTR_SW2861232_WAR
	.align		4
.L_745:
        /*0008*/ 	.byte	0x01, 0x35
	.zero		2


	//----- nvinfo : EIATTR_PARAM_CBANK
	.align		4
        /*000c*/ 	.byte	0x04, 0x0a
        /*000e*/ 	.short	(.L_747 - .L_746)
	.align		4
.L_746:
        /*0010*/ 	.word	index@(.nv.constant0.tvmgen_default_fused_nn_contrib_conv2d_winograd_without_weight_transform_add_nn_relu_3_kernel_2)
        /*0014*/ 	.short	0x0160
        /*0016*/ 	.short	0x0018


	//----- nvinfo : EIATTR_CBANK_PARAM_SIZE
	.align		4
.L_747:
        /*0018*/ 	.byte	0x03, 0x19
        /*001a*/ 	.short	0x0018


	//----- nvinfo : EIATTR_KPARAM_INFO
	.align		4
        /*001c*/ 	.byte	0x04, 0x17
        /*001e*/ 	.short	(.L_749 - .L_748)
.L_748:
        /*0020*/ 	.word	0x00000000
        /*0024*/ 	.short	0x0002
        /*0026*/ 	.short	0x0010
        /*0028*/ 	.byte	0x00, 0xf0, 0x21, 0x00


	//----- nvinfo : EIATTR_KPARAM_INFO
	.align		4
.L_749:
        /*002c*/ 	.byte	0x04, 0x17
        /*002e*/ 	.short	(.L_751 - .L_750)
.L_750:
        /*0030*/ 	.word	0x00000000
        /*0034*/ 	.short	0x0001
        /*0036*/ 	.short	0x0008
        /*0038*/ 	.byte	0x00, 0xf0, 0x21, 0x00


	//----- nvinfo : EIATTR_KPARAM_INFO
	.align		4
.L_751:
        /*003c*/ 	.byte	0x04, 0x17
        /*003e*/ 	.short	(.L_753 - .L_752)
.L_752:
        /*0040*/ 	.word	0x00000000
        /*0044*/ 	.short	0x0000
        /*0046*/ 	.short	0x0000
        /*0048*/ 	.byte	0x00, 0xf0, 0x21, 0x00


	//----- nvinfo : EIATTR_MAXREG_COUNT
	.align		4
.L_753:
        /*004c*/ 	.byte	0x03, 0x1b
        /*004e*/ 	.short	0x00ff


	//----- nvinfo : EIATTR_EXIT_INSTR_OFFSETS
	.align		4
        /*0050*/ 	.byte	0x04, 0x1c
        /*0052*/ 	.short	(.L_755 - .L_754)


	//   ....[0]....
.L_754:
        /*0054*/ 	.word	0x000004d0


	//   ....[1]....
        /*0058*/ 	.word	0x00000530


	//   ....[2]....
        /*005c*/ 	.word	0x00000570


	//----- nvinfo : EIATTR_MAX_THREADS
	.align		4
.L_755:
        /*0060*/ 	.byte	0x04, 0x05
        /*0062*/ 	.short	(.L_757 - .L_756)
.L_756:
        /*0064*/ 	.word	0x00000080
        /*0068*/ 	.word	0x00000001
        /*006c*/ 	.word	0x00000001
.L_757:


//--------------------- .nv.info.tvmgen_default_fused_nn_conv2d_add_add_nn_relu_1_kernel --------------------------
	.section	.nv.info.tvmgen_default_fused_nn_conv2d_add_add_nn_relu_1_kernel,"",@"SHT_CUDA_INFO"
	.sectionflags	@""
	.align	4


	//----- nvinfo : EIATTR_CUDA_API_VERSION
	.align		4
        /*0000*/ 	.byte	0x04, 0x37
        /*0002*/ 	.short	(.L_759 - .L_758)
.L_758:
        /*0004*/ 	.word	0x0000007e


	//----- nvinfo : EIATTR_SW2861232_WAR
	.align		4
.L_759:
        /*0008*/ 	.byte	0x01, 0x35
	.zero		2


	//----- nvinfo : EIATTR_PARAM_CBANK
	.align		4
        /*000c*/ 	.byte	0x04, 0x0a
        /*000e*/ 	.short	(.L_761 - .L_760)
	.align		4
.L_760:
        /*0010*/ 	.word	index@(.nv.constant0.tvmgen_default_fused_nn_conv2d_add_add_nn_relu_1_kernel)
        /*0014*/ 	.short	0x0160
        /*0016*/ 	.short	0x0028


	//----- nvinfo : EIATTR_CBANK_PARAM_SIZE
	.align		4
.L_761:
        /*0018*/ 	.byte	0x03, 0x19
        /*001a*/ 	.short	0x0028


	//----- nvinfo : EIATTR_KPARAM_INFO
	.align		4
        /*001c*/ 	.byte	0x04, 0x17
        /*001e*/ 	.short	(.L_763 - .L_762)
.L_762:
        /*0020*/ 	.word	0x00000000
        /*0024*/ 	.short	0x0004
        /*0026*/ 	.short	0x0020
        /*0028*/ 	.byte	0x00, 0xf0, 0x21, 0x00


	//----- nvinfo : EIATTR_KPARAM_INFO
	.align		4
.L_763:
        /*002c*/ 	.byte	0x04, 0x17
        /*002e*/ 	.short	(.L_765 - .L_764)
.L_764:
        /*0030*/ 	.word	0x00000000
        /*0034*/ 	.short	0x0003
        /*0036*/ 	.short	0x0018
        /*0038*/ 	.byte	0x00, 0xf0, 0x21, 0x00


	//----- nvinfo : EIATTR_KPARAM_INFO
	.align		4
.L_765:
        /*003c*/ 	.byte	0x04, 0x17
        /*003e*/ 	.short	(.L_767 - .L_766)
.L_766:
        /*0040*/ 	.word	0x00000000
        /*0044*/ 	.short	0x0002
        /*0046*/ 	.short	0x0010
        /*0048*/ 	.byte	0x00, 0xf0, 0x21, 0x00


	//----- nvinfo : EIATTR_KPARAM_INFO
	.align		4
.L_767:
        /*004c*/ 	.byte	0x04, 0x17
        /*004e*/ 	.short	(.L_769 - .L_768)
.L_768:
        /*0050*/ 	.word	0x00000000
        /*0054*/ 	.short	0x0001
        /*0056*/ 	.short	0x0008
        /*0058*/ 	.byte	0x00, 0xf0, 0x21, 0x00


	//----- nvinfo : EIATTR_KPARAM_INFO
	.align		4
.L_769:
        /*005c*/ 	.byte	0x04, 0x17
        /*005e*/ 	.short	(.L_771 - .L_770)
.L_770:
        /*0060*/ 	.word	0x00000000
        /*0064*/ 	.short	0x0000
        /*0066*/ 	.short	0x0000
        /*0068*/ 	.byte	0x00, 0xf0, 0x21, 0x00


	//----- nvinfo : EIATTR_MAXREG_COUNT
	.align		4
.L_771:
        /*006c*/ 	.byte	0x03, 0x1b
        /*006e*/ 	.short	0x0048


	//----- nvinfo : EIATTR_EXIT_INSTR_OFFSETS
	.align		4
        /*0070*/ 	.byte	0x04, 0x1c
        /*0072*/ 	.short	(.L_773 - .L_772)


	//   ....[0]....
.L_772:
        /*0074*/ 	.word	0x000013c0


	//----- nvinfo : EIATTR_CTAIDZ_USED
	.align		4
.L_773:
        /*0078*/ 	.byte	0x01, 0x04
	.zero		2


	//----- nvinfo : EIATTR_MAX_THREADS
	.align		4
        /*007c*/ 	.byte	0x04, 0x05
        /*007e*/ 	.short	(.L_775 - .L_774)
.L_774:
        /*0080*/ 	.word	0x00000380
        /*0084*/ 	.word	0x00000001
        /*0088*/ 	.word	0x00000001
.L_775:


//--------------------- .nv.info.tvmgen_default_fused_nn_contrib_conv2d_winograd_without_weight_transform_add_nn_relu_kernel_1 --------------------------
	.section	.nv.info.tvmgen_default_fused_nn_contrib_conv2d_winograd_without_weight_transform_add_nn_relu_kernel_1,"",@"SHT_CUDA_INFO"
	.sectionflags	@""
	.align	4


	//----- nvinfo : EIATTR_CUDA_API_VERSION
	.align		4
        /*0000*/ 	.byte	0x04, 0x37
        /*0002*/ 	.short	(.L_777 - .L_776)
.L_776:
        /*0004*/ 	.word	0x0000007e


	//----- nvinfo : EIATTR_SW2861232_WAR
	.align		4
.L_777:
        /*0008*/ 	.byte	0x01, 0x35
	.zero		2


	//----- nvinfo : EIATTR_PARAM_CBANK
	.align		4
        /*000c*/ 	.byte	0x04, 0x0a
        /*000e*/ 	.short	(.L_779 - .L_778)
	.align		4
.L_778:
        /*0010*/ 	.word	index@(.nv.constant0.tvmgen_default_fused_nn_contrib_conv2d_winograd_without_weight_transform_add_nn_relu_kernel_1)
        /*0014*/ 	.short	0x0160
        /*0016*/ 	.short	0x0018


	//----- nvinfo : EIATTR_CBANK_PARAM_SIZE
	.align		4
.L_779:
        /*0018*/ 	.byte	0x03, 0x19
        /*001a*/ 	.short	0x0018


	//----- nvinfo : EIATTR_KPARAM_INFO
	.align		4
        /*001c*/ 	.byte	0x04, 0x17
        /*001e*/ 	.short	(.L_781 - .L_780)
.L_780:
        /*0020*/ 	.word	0x00000000
        /*0024*/ 	.short	0x0002
        /*0026*/ 	.short	0x0010
        /*0028*/ 	.byte	0x00, 0xf0, 0x21, 0x00


	//----- nvinfo : EIATTR_KPARAM_INFO
	.align		4
.L_781:
        /*002c*/ 	.byte	0x04, 0x17
        /*002e*/ 	.short	(.L_783 - .L_782)
.L_782:
        /*0030*/ 	.word	0x00000000
        /*0034*/ 	.short	0x0001
        /*0036*/ 	.short	0x0008
        /*0038*/ 	.byte	0x00, 0xf0, 0x21, 0x00


	//----- nvinfo : EIATTR_KPARAM_INFO
	.align		4
.L_783:
        /*003c*/ 	.byte	0x04, 0x17
        /*003e*/ 	.short	(.L_785 - .L_784)
.L_784:
        /*0040*/ 	.word	0x00000000
        /*0044*/ 	.short	0x0000
        /*0046*/ 	.short	0x0000
        /*0048*/ 	.byte	0x00, 0xf0, 0x21, 0x00


	//----- nvinfo : EIATTR_MAXREG_COUNT
	.align		4
.L_785:
        /*004c*/ 	.byte	0x03, 0x1b
        /*004e*/ 	.short	0x00ff


	//----- nvinfo : EIATTR_EXIT_INSTR_OFFSETS
	.align		4
        /*0050*/ 	.byte	0x04, 0x1c
        /*0052*/ 	.short	(.L_787 - .L_786)


	//   ....[0]....
.L_786:
        /*0054*/ 	.word	0x00001180


	//----- nvinfo : EIATTR_CTAIDZ_USED
	.align		4
.L_787:
        /*0058*/ 	.byte	0x01, 0x04
	.zero		2


	//----- nvinfo : EIATTR_MAX_THREADS
	.align		4
        /*005c*/ 	.byte	0x04, 0x05
        /*005e*/ 	.short	(.L_789 - .L_788)
.L_788:
        /*0060*/ 	.word	0x000000c4
        /*0064*/ 	.word	0x00000001
        /*0068*/ 	.word	0x00000001
.L_789:


//--------------------- .nv.callgraph             --------------------------
	.section	.nv.callgraph,"",@"SHT_CUDA_CALLGRAPH"
	.align	4
	.sectionentsize	8
	.align		4
        /*0000*/ 	.word	0x00000000
	.align		4
        /*0004*/ 	.word	0xffffffff
	.align		4
        /*0008*/ 	.word	0x00000000
	.align		4
        /*000c*/ 	.word	0xfffffffe
	.align		4
        /*0010*/ 	.word	0x00000000
	.align		4
        /*0014*/ 	.word	0xfffffffd
	.align		4
        /*0018*/ 	.word	0x00000000
	.align		4
        /*001c*/ 	.word	0xfffffffc


//--------------------- .nv.rel.action            --------------------------
	.section	.nv.rel.action,"",@"SHT_CUDA_RELOCINFO"
	.align	8
	.sectionentsize	8
        /*0000*/ 	.byte	0x73, 0x00, 0x00, 0x00, 0x00, 0x00, 0x00, 0x00, 0x00, 0x00, 0x00, 0x11, 0x25, 0x00, 0x05, 0x36


//--------------------- .nv.constant0.tvmgen_default_fused_nn_contrib_conv2d_winograd_without_weight_transform_add_nn_relu_2_kernel_2 --------------------------
	.section	.nv.constant0.tvmgen_default_fused_nn_contrib_conv2d_winograd_without_weight_transform_add_nn_relu_2_kernel_2,"a",@progbits
	.sectionflags	@""
	.align	4
.nv.constant0.tvmgen_default_fused_nn_contrib_conv2d_winograd_without_weight_transform_add_nn_relu_2_kernel_2:
	.zero		376


//--------------------- .nv.constant0.tvmgen_default_fused_nn_contrib_conv2d_winograd_without_weight_transform_add_nn_relu_3_kernel_1 --------------------------
	.section	.nv.constant0.tvmgen_default_fused_nn_contrib_conv2d_winograd_without_weight_transform_add_nn_relu_3_kernel_1,"a",@progbits
	.sectionflags	@""
	.align	4
.nv.constant0.tvmgen_default_fused_nn_contrib_conv2d_winograd_without_weight_transform_add_nn_relu_3_kernel_1:
	.zero		376


//--------------------- .nv.constant0.tvmgen_default_fused_nn_conv2d_add_nn_relu_6_kernel --------------------------
	.section	.nv.constant0.tvmgen_default_fused_nn_conv2d_add_nn_relu_6_kernel,"a",@progbits
	.sectionflags	@""
	.align	4
.nv.constant0.tvmgen_default_fused_nn_conv2d_add_nn_relu_6_kernel:
	.zero		384


//--------------------- .nv.constant0.tvmgen_default_fused_nn_conv2d_add_nn_relu_3_kernel --------------------------
	.section	.nv.constant0.tvmgen_default_fused_nn_conv2d_add_nn_relu_3_kernel,"a",@progbits
	.sectionflags	@""
	.align	4
.nv.constant0.tvmgen_default_fused_nn_conv2d_add_nn_relu_3_kernel:
	.zero		384


//--------------------- .nv.constant0.tvmgen_default_fused_nn_global_avg_pool2d_kernel_1 --------------------------
	.section	.nv.constant0.tvmgen_default_fused_nn_global_avg_pool2d_kernel_1,"a",@progbits
	.sectionflags	@""
	.align	4
.nv.constant0.tvmgen_default_fused_nn_global_avg_pool2d_kernel_1:
	.zero		368


//--------------------- .nv.constant0.tvmgen_default_fused_nn_conv2d_add_nn_relu_1_kernel --------------------------
	.section	.nv.constant0.tvmgen_default_fused_nn_conv2d_add_nn_relu_1_kernel,"a",@progbits
	.sectionflags	@""
	.align	4
.nv.constant0.tvmgen_default_fused_nn_conv2d_add_nn_relu_1_kernel:
	.zero		384


//--------------------- .nv.constant0.tvmgen_default_fused_nn_conv2d_add_add_nn_relu_2_kernel --------------------------
	.section	.nv.constant0.tvmgen_default_fused_nn_conv2d_add_add_nn_relu_2_kernel,"a",@progbits
	.sectionflags	@""
	.align	4
.nv.constant0.tvmgen_default_fused_nn_conv2d_add_add_nn_relu_2_kernel:
	.zero		392


//--------------------- .nv.constant0.tvmgen_default_fused_nn_conv2d_add_nn_relu_kernel --------------------------
	.section	.nv.constant0.tvmgen_default_fused_nn_conv2d_add_nn_relu_kernel,"a",@progbits
	.sectionflags	@""
	.align	4
.nv.constant0.tvmgen_default_fused_nn_conv2d_add_nn_relu_kernel:
	.zero		384


//--------------------- .nv.constant0.tvmgen_default_fused_nn_conv2d_add_nn_relu_8_kernel --------------------------
	.section	.nv.constant0.tvmgen_default_fused_nn_conv2d_add_nn_relu_8_kernel,"a",@progbits
	.sectionflags	@""
	.align	4
.nv.constant0.tvmgen_default_fused_nn_conv2d_add_nn_relu_8_kernel:
	.zero		384


//--------------------- .nv.constant0.tvmgen_default_fused_nn_batch_flatten_kernel --------------------------
	.section	.nv.constant0.tvmgen_default_fused_nn_batch_flatten_kernel,"a",@progbits
	.sectionflags	@""
	.align	4
.nv.constant0.tvmgen_default_fused_nn_batch_flatten_kernel:
	.zero		368


//--------------------- .nv.constant0.tvmgen_default_fused_nn_contrib_conv2d_winograd_without_weight_transform_add_nn_relu_kernel --------------------------
	.section	.nv.constant0.tvmgen_default_fused_nn_contrib_conv2d_winograd_without_weight_transform_add_nn_relu_kernel,"a",@progbits
	.sectionflags	@""
	.align	4
.nv.constant0.tvmgen_default_fused_nn_contrib_conv2d_winograd_without_weight_transform_add_nn_relu_kernel:
	.zero		368


//--------------------- .nv.constant0.tvmgen_default_fused_nn_conv2d_add_kernel --------------------------
	.section	.nv.constant0.tvmgen_default_fused_nn_conv2d_add_kernel,"a",@progbits
	.sectionflags	@""
	.align	4
.nv.constant0.tvmgen_default_fused_nn_conv2d_add_kernel:
	.zero		384


//--------------------- .nv.constant0.tvmgen_default_fused_nn_conv2d_add_nn_relu_4_kernel --------------------------
	.section	.nv.constant0.tvmgen_default_fused_nn_conv2d_add_nn_relu_4_kernel,"a",@progbits
	.sectionflags	@""
	.align	4
.nv.constant0.tvmgen_default_fused_nn_conv2d_add_nn_relu_4_kernel:
	.zero		384


//--------------------- .nv.constant0.tvmgen_default_fused_nn_conv2d_add_nn_relu_11_kernel --------------------------
	.section	.nv.constant0.tvmgen_default_fused_nn_conv2d_add_nn_relu_11_kernel,"a",@progbits
	.sectionflags	@""
	.align	4
.nv.constant0.tvmgen_default_fused_nn_conv2d_add_nn_relu_11_kernel:
	.zero		384


//--------------------- .nv.constant0.tvmgen_default_fused_nn_conv2d_add_1_kernel --------------------------
	.section	.nv.constant0.tvmgen_default_fused_nn_conv2d_add_1_kernel,"a",@progbits
	.sectionflags	@""
	.align	4
.nv.constant0.tvmgen_default_fused_nn_conv2d_add_1_kernel:
	.zero		384


//--------------------- .nv.constant0.tvmgen_default_fused_nn_conv2d_add_nn_relu_7_kernel --------------------------
	.section	.nv.constant0.tvmgen_default_fused_nn_conv2d_add_nn_relu_7_kernel,"a",@progbits
	.sectionflags	@""
	.align	4
.nv.constant0.tvmgen_default_fused_nn_conv2d_add_nn_relu_7_kernel:
	.zero		384


//--------------------- .nv.constant0.tvmgen_default_fused_nn_conv2d_add_add_nn_relu_3_kernel --------------------------
	.section	.nv.constant0.tvmgen_default_fused_nn_conv2d_add_add_nn_relu_3_kernel,"a",@progbits
	.sectionflags	@""
	.align	4
.nv.constant0.tvmgen_default_fused_nn_conv2d_add_add_nn_relu_3_kernel:
	.zero		392


//--------------------- .nv.constant0.tvmgen_default_fused_nn_conv2d_add_3_kernel --------------------------
	.section	.nv.constant0.tvmgen_default_fused_nn_conv2d_add_3_kernel,"a",@progbits
	.sectionflags	@""
	.align	4
.nv.constant0.tvmgen_default_fused_nn_conv2d_add_3_kernel:
	.zero		384


//--------------------- .nv.constant0.tvmgen_default_fused_nn_global_avg_pool2d_kernel --------------------------
	.section	.nv.constant0.tvmgen_default_fused_nn_global_avg_pool2d_kernel,"a",@progbits
	.sectionflags	@""
	.align	4
.nv.constant0.tvmgen_default_fused_nn_global_avg_pool2d_kernel:
	.zero		368


//--------------------- .nv.constant0.tvmgen_default_fused_nn_contrib_conv2d_winograd_without_weight_transform_add_nn_relu_1_kernel_1 --------------------------
	.section	.nv.constant0.tvmgen_default_fused_nn_contrib_conv2d_winograd_without_weight_transform_add_nn_relu_1_kernel_1,"a",@progbits
	.sectionflags	@""
	.align	4
.nv.constant0.tvmgen_default_fused_nn_contrib_conv2d_winograd_without_weight_transform_add_nn_relu_1_kernel_1:
	.zero		376


//--------------------- .nv.constant0.tvmgen_default_fused_nn_contrib_conv2d_winograd_without_weight_transform_add_nn_relu_1_kernel --------------------------
	.section	.nv.constant0.tvmgen_default_fused_nn_contrib_conv2d_winograd_without_weight_transform_add_nn_relu_1_kernel,"a",@progbits
	.sectionflags	@""
	.align	4
.nv.constant0.tvmgen_default_fused_nn_contrib_conv2d_winograd_without_weight_transform_add_nn_relu_1_kernel:
	.zero		368


//--------------------- .nv.constant0.tvmgen_default_fused_nn_contrib_conv2d_winograd_without_weight_transform_add_nn_relu_kernel_2 --------------------------
	.section	.nv.constant0.tvmgen_default_fused_nn_contrib_conv2d_winograd_without_weight_transform_add_nn_relu_kernel_2,"a",@progbits
	.sectionflags	@""
	.align	4
.nv.constant0.tvmgen_default_fused_nn_contrib_conv2d_winograd_without_weight_transform_add_nn_relu_kernel_2:
	.zero		376


//--------------------- .nv.constant0.tvmgen_default_fused_nn_contrib_conv2d_winograd_without_weight_transform_add_nn_relu_3_kernel --------------------------
	.section	.nv.constant0.tvmgen_default_fused_nn_contrib_conv2d_winograd_without_weight_transform_add_nn_relu_3_kernel,"a",@progbits
	.sectionflags	@""
	.align	4
.nv.constant0.tvmgen_default_fused_nn_contrib_conv2d_winograd_without_weight_transform_add_nn_relu_3_kernel:
	.zero		368


//--------------------- .nv.constant0.tvmgen_default_fused_nn_conv2d_add_nn_relu_10_kernel --------------------------
	.section	.nv.constant0.tvmgen_default_fused_nn_conv2d_add_nn_relu_10_kernel,"a",@progbits
	.sectionflags	@""
	.align	4
.nv.constant0.tvmgen_default_fused_nn_conv2d_add_nn_relu_10_kernel:
	.zero		384


//--------------------- .nv.constant0.tvmgen_default_fused_nn_conv2d_add_2_kernel --------------------------
	.section	.nv.constant0.tvmgen_default_fused_nn_conv2d_add_2_kernel,"a",@progbits
	.sectionflags	@""
	.align	4
.nv.constant0.tvmgen_default_fused_nn_conv2d_add_2_kernel:
	.zero		384


//--------------------- .nv.constant0.tvmgen_default_fused_nn_conv2d_add_nn_relu_5_kernel --------------------------
	.section	.nv.constant0.tvmgen_default_fused_nn_conv2d_add_nn_relu_5_kernel,"a",@progbits
	.sectionflags	@""
	.align	4
.nv.constant0.tvmgen_default_fused_nn_conv2d_add_nn_relu_5_kernel:
	.zero		384


//--------------------- .nv.constant0.tvmgen_default_fused_nn_dense_add_kernel --------------------------
	.section	.nv.constant0.tvmgen_default_fused_nn_dense_add_kernel,"a",@progbits
	.sectionflags	@""
	.align	4
.nv.constant0.tvmgen_default_fused_nn_dense_add_kernel:
	.zero		384


//--------------------- .nv.constant0.tvmgen_default_fused_nn_conv2d_add_add_nn_relu_kernel --------------------------
	.section	.nv.constant0.tvmgen_default_fused_nn_conv2d_add_add_nn_relu_kernel,"a",@progbits
	.sectionflags	@""
	.align	4
.nv.constant0.tvmgen_default_fused_nn_conv2d_add_add_nn_relu_kernel:
	.zero		392


//--------------------- .nv.constant0.tvmgen_default_fused_nn_conv2d_add_nn_relu_9_kernel --------------------------
	.section	.nv.constant0.tvmgen_default_fused_nn_conv2d_add_nn_relu_9_kernel,"a",@progbits
	.sectionflags	@""
	.align	4
.nv.constant0.tvmgen_default_fused_nn_conv2d_add_nn_relu_9_kernel:
	.zero		384


//--------------------- .nv.constant0.tvmgen_default_fused_nn_max_pool2d_kernel --------------------------
	.section	.nv.constant0.tvmgen_default_fused_nn_max_pool2d_kernel,"a",@progbits
	.sectionflags	@""
	.align	4
.nv.constant0.tvmgen_default_fused_nn_max_pool2d_kernel:
	.zero		368


//--------------------- .nv.constant0.tvmgen_default_fused_nn_contrib_conv2d_winograd_without_weight_transform_add_nn_relu_2_kernel --------------------------
	.section	.nv.constant0.tvmgen_default_fused_nn_contrib_conv2d_winograd_without_weight_transform_add_nn_relu_2_kernel,"a",@progbits
	.sectionflags	@""
	.align	4
.nv.constant0.tvmgen_default_fused_nn_contrib_conv2d_winograd_without_weight_transform_add_nn_relu_2_kernel:
	.zero		368


//--------------------- .nv.constant0.tvmgen_default_fused_nn_conv2d_add_nn_relu_2_kernel --------------------------
	.section	.nv.constant0.tvmgen_default_fused_nn_conv2d_add_nn_relu_2_kernel,"a",@progbits
	.sectionflags	@""
	.align	4
.nv.constant0.tvmgen_default_fused_nn_conv2d_add_nn_relu_2_kernel:
	.zero		384


//--------------------- .nv.constant0.tvmgen_default_fused_nn_contrib_conv2d_winograd_without_weight_transform_add_nn_relu_2_kernel_1 --------------------------
	.section	.nv.constant0.tvmgen_default_fused_nn_contrib_conv2d_winograd_without_weight_transform_add_nn_relu_2_kernel_1,"a",@progbits
	.sectionflags	@""
	.align	4
.nv.constant0.tvmgen_default_fused_nn_contrib_conv2d_winograd_without_weight_transform_add_nn_relu_2_kernel_1:
	.zero		376


//--------------------- .nv.constant0.tvmgen_default_fused_nn_contrib_conv2d_winograd_without_weight_transform_add_nn_relu_1_kernel_2 --------------------------
	.section	.nv.constant0.tvmgen_default_fused_nn_contrib_conv2d_winograd_without_weight_transform_add_nn_relu_1_kernel_2,"a",@progbits
	.sectionflags	@""
	.align	4
.nv.constant0.tvmgen_default_fused_nn_contrib_conv2d_winograd_without_weight_transform_add_nn_relu_1_kernel_2:
	.zero		376


//--------------------- .nv.constant0.tvmgen_default_fused_nn_contrib_conv2d_winograd_without_weight_transform_add_nn_relu_3_kernel_2 --------------------------
	.section	.nv.constant0.tvmgen_default_fused_nn_contrib_conv2d_winograd_without_weight_transform_add_nn_relu_3_kernel_2,"a",@progbits
	.sectionflags	@""
	.align	4
.nv.constant0.tvmgen_default_fused_nn_contrib_conv2d_winograd_without_weight_transform_add_nn_relu_3_kernel_2:
	.zero		376


//--------------------- .nv.constant0.tvmgen_default_fused_nn_conv2d_add_add_nn_relu_1_kernel --------------------------
	.section	.nv.constant0.tvmgen_default_fused_nn_conv2d_add_add_nn_relu_1_kernel,"a",@progbits
	.sectionflags	@""
	.align	4
.nv.constant0.tvmgen_default_fused_nn_conv2d_add_add_nn_relu_1_kernel:
	.zero		392


//--------------------- .nv.constant0.tvmgen_default_fused_nn_contrib_conv2d_winograd_without_weight_transform_add_nn_relu_kernel_1 --------------------------
	.section	.nv.constant0.tvmgen_default_fused_nn_contrib_conv2d_winograd_without_weight_transform_add_nn_relu_kernel_1,"a",@progbits
	.sectionflags	@""
	.align	4
.nv.constant0.tvmgen_default_fused_nn_contrib_conv2d_winograd_without_weight_transform_add_nn_relu_kernel_1:
	.zero		376


//--------------------- .text.tvmgen_default_fused_nn_contrib_conv2d_winograd_without_weight_transform_add_nn_relu_2_kernel_2 --------------------------
	.section	.text.tvmgen_default_fused_nn_contrib_conv2d_winograd_without_weight_transform_add_nn_relu_2_kernel_2,"ax",@progbits
	.sectioninfo	@"SHI_REGISTERS=29"
	.align	128
        .global         tvmgen_default_fused_nn_contrib_conv2d_winograd_without_weight_transform_add_nn_relu_2_kernel_2
        .type           tvmgen_default_fused_nn_contrib_conv2d_winograd_without_weight_transform_add_nn_relu_2_kernel_2,@function
        .size           tvmgen_default_fused_nn_contrib_conv2d_winograd_without_weight_transform_add_nn_relu_2_kernel_2,(.L_x_111 - tvmgen_default_fused_nn_contrib_conv2d_winograd_without_weight_transform_add_nn_relu_2_kernel_2)
        .other          tvmgen_default_fused_nn_contrib_conv2d_winograd_without_weight_transform_add_nn_relu_2_kernel_2,@"STO_CUDA_ENTRY STV_DEFAULT"
tvmgen_default_fused_nn_contrib_conv2d_winograd_without_weight_transform_add_nn_relu_2_kernel_2:
.text.tvmgen_default_fused_nn_contrib_conv2d_winograd_without_weight_transform_add_nn_relu_2_kernel_2:
[----:B------:R-:W-:Y:S02]  /*0000*/  MOV R1, c[0x0][0x28] ;  /* 0x00000a0000017a02 */ /* 0x000fe40000000f00 */
[----:B------:R-:W0:Y:S01]  /*0010*/  S2R R7, SR_CTAID.X ;  /* 0x0000000000077919 */ /* 0x000e220000002500 */
[----:B------:R-:W-:Y:S01]  /*0020*/  MOV R6, RZ ;  /* 0x000000ff00067202 */ /* 0x000fe20000000f00 */
[----:B------:R-:W-:Y:S02]  /*0030*/  ULDC.64 UR4, c[0x0][0x118] ;  /* 0x0000460000047ab9 */ /* 0x000fe40000000a00 */
[----:B------:R-:W0:Y:S02]  /*0040*/  S2R R2, SR_TID.X ;  /* 0x0000000000027919 */ /* 0x000e240000002100 */
[----:B0-----:R-:W-:-:S05]  /*0050*/  LEA R3, R7, R2, 0x7 ;  /* 0x0000000207037211 */ /* 0x001fca00078e38ff */
[----:B------:R-:W-:-:S04]  /*0060*/  IMAD R4, R7, -0x62, R3 ;  /* 0xffffff9e07047824 */ /* 0x000fc800078e0203 */
[----:B------:R-:W-:-:S04]  /*0070*/  IMAD.HI R0, R4, 0x5397829d, RZ ;  /* 0x5397829d04007827 */ /* 0x000fc800078e02ff */
[----:B------:R-:W-:Y:S01]  /*0080*/  IMAD R7, R7, -0x1c, R4 ;  /* 0xffffffe407077824 */ /* 0x000fe200078e0204 */
[----:B------:R-:W-:-:S03]  /*0090*/  SHF.R.U32.HI R5, RZ, 0x1f, R0 ;  /* 0x0000001fff057819 */ /* 0x000fc60000011600 */
[----:B------:R-:W-:Y:S01]  /*00a0*/  IMAD.HI R6, R7, -0x6db6db6d, R6 ;  /* 0x9249249307067827 */ /* 0x000fe200078e0206 */
[----:B------:R-:W-:-:S03]  /*00b0*/  LEA.HI.SX32 R5, R0, R5, 0x1c ;  /* 0x0000000500057211 */ /* 0x000fc600078fe2ff */
[----:B------:R-:W-:Y:S01]  /*00c0*/  IMAD.HI R0, R3, 0x5397829d, RZ ;  /* 0x5397829d03007827 */ /* 0x000fe200078e02ff */
[----:B------:R-:W-:-:S03]  /*00d0*/  SHF.R.U32.HI R13, RZ, 0x1f, R6 ;  /* 0x0000001fff0d7819 */ /* 0x000fc60000011606 */
[----:B------:R-:W-:Y:S01]  /*00e0*/  IMAD R5, R5, -0x31, R4 ;  /* 0xffffffcf05057824 */ /* 0x000fe200078e0204 */
[----:B------:R-:W-:Y:S02]  /*00f0*/  MOV R4, RZ ;  /* 0x000000ff00047202 */ /* 0x000fe40000000f00 */
[----:B------:R-:W-:Y:S02]  /*0100*/  SHF.R.U32.HI R9, RZ, 0x1f, R0 ;  /* 0x0000001fff097819 */ /* 0x000fe40000011600 */
[----:B------:R-:W-:Y:S01]  /*0110*/  LEA.HI.SX32 R13, R6, R13, 0x1e ;  /* 0x0000000d060d7211 */ /* 0x000fe200078ff2ff */
[----:B------:R-:W-:Y:S01]  /*0120*/  IMAD.HI R2, R5, -0x6db6db6d, R4 ;  /* 0x9249249305027827 */ /* 0x000fe200078e0204 */
[----:B------:R-:W-:Y:S02]  /*0130*/  LEA.HI.SX32 R23, R0, R9, 0x1c ;  /* 0x0000000900177211 */ /* 0x000fe400078fe2ff */
[----:B------:R-:W-:Y:S01]  /*0140*/  MOV R0, 0x4 ;  /* 0x0000000400007802 */ /* 0x000fe20000000f00 */
[----:B------:R-:W-:Y:S01]  /*0150*/  IMAD R22, R13, -0x7, R7 ;  /* 0xfffffff90d167824 */ /* 0x000fe200078e0207 */
[----:B------:R-:W-:Y:S01]  /*0160*/  SHF.R.U32.HI R11, RZ, 0x1f, R2 ;  /* 0x0000001fff0b7819 */ /* 0x000fe20000011602 */
[----:B------:R-:W-:-:S03]  /*0170*/  IMAD R9, R23, 0x31, R5 ;  /* 0x0000003117097824 */ /* 0x000fc600078e0205 */
[----:B------:R-:W-:-:S05]  /*0180*/  LEA.HI.SX32 R11, R2, R11, 0x1e ;  /* 0x0000000b020b7211 */ /* 0x000fca00078ff2ff */
[----:B------:R-:W-:-:S05]  /*0190*/  IMAD R11, R11, 0x7, -R5 ;  /* 0x000000070b0b7824 */ /* 0x000fca00078e0a05 */
[----:B------:R-:W-:-:S05]  /*01a0*/  IADD3 R5, R11, R9, R22 ;  /* 0x000000090b057210 */ /* 0x000fca0007ffe016 */
[----:B------:R-:W-:-:S05]  /*01b0*/  IMAD.WIDE R4, R5, R0, c[0x0][0x168] ;  /* 0x00005a0005047625 */ /* 0x000fca00078e0200 */
[----:B------:R-:W2:Y:S04]  /*01c0*/  LDG.E.CONSTANT R25, [R4.64+0xc400] ;  /* 0x00c4000404197981 */ /* 0x000ea8000c1e9900 */
[----:B------:R-:W3:Y:S04]  /*01d0*/  LDG.E.CONSTANT R24, [R4.64] ;  /* 0x0000000404187981 */ /* 0x000ee8000c1e9900 */
[----:B------:R-:W4:Y:S04]  /*01e0*/  LDG.E.CONSTANT R19, [R4.64+0x31000] ;  /* 0x0310000404137981 */ /* 0x000f28000c1e9900 */
[----:B------:R-:W5:Y:S04]  /*01f0*/  LDG.E.CONSTANT R18, [R4.64+0x3d400] ;  /* 0x03d4000404127981 */ /* 0x000f68000c1e9900 */
[----:B------:R0:W5:Y:S04]  /*0200*/  LDG.E.CONSTANT R21, [R4.64+0x18800] ;  /* 0x0188000404157981 */ /* 0x000168000c1e9900 */
        /* <DEDUP_REMOVED lines=8> */
[----:B------:R0:W5:Y:S01]  /*0290*/  LDG.E.CONSTANT R11, [R4.64+0x9f400] ;  /* 0x09f40004040b7981 */ /* 0x000162000c1e9900 */
[----:B------:R-:W-:-:S03]  /*02a0*/  IMAD.WIDE R6, R23, R0, c[0x0][0x170] ;  /* 0x00005c0017067625 */ /* 0x000fc600078e0200 */
[----:B------:R0:W5:Y:S04]  /*02b0*/  LDG.E.CONSTANT R8, [R4.64+0xab800] ;  /* 0x0ab8000404087981 */ /* 0x000168000c1e9900 */
[----:B------:R0:W5:Y:S04]  /*02c0*/  LDG.E.CONSTANT R14, [R4.64+0xb7c00] ;  /* 0x0b7c0004040e7981 */ /* 0x000168000c1e9900 */
[----:B------:R1:W5:Y:S01]  /*02d0*/  LDG.E.CONSTANT R6, [R6.64] ;  /* 0x0000000406067981 */ /* 0x000362000c1e9900 */
[----:B------:R-:W-:-:S05]  /*02e0*/  MOV R2, RZ ;  /* 0x000000ff00027202 */ /* 0x000fca0000000f00 */
[----:B------:R-:W-:-:S05]  /*02f0*/  IMAD.HI R2, R3, -0x6db6db6d, R2 ;  /* 0x9249249303027827 */ /* 0x000fca00078e0202 */
[----:B------:R-:W-:-:S04]  /*0300*/  SHF.R.U32.HI R3, RZ, 0x1f, R2 ;  /* 0x0000001fff037819 */ /* 0x000fc80000011602 */
[----:B------:R-:W-:-:S05]  /*0310*/  LEA.HI.SX32 R3, R2, R3, 0x1e ;  /* 0x0000000302037211 */ /* 0x000fca00078ff2ff */
[----:B------:R-:W-:Y:S01]  /*0320*/  IMAD R2, R3, 0xe, R22 ;  /* 0x0000000e03027824 */ /* 0x000fe200078e0216 */
[----:B--2---:R-:W-:Y:S01]  /*0330*/  FADD R22, RZ, -R25 ;  /* 0x80000019ff167221 */ /* 0x004fe20000000000 */
[----:B---3--:R-:W-:Y:S01]  /*0340*/  FADD R24, RZ, R24 ;  /* 0x00000018ff187221 */ /* 0x008fe20000000000 */
[----:B----4-:R-:W-:Y:S01]  /*0350*/  FADD R23, RZ, -R19 ;  /* 0x80000013ff177221 */ /* 0x010fe20000000000 */
[----:B-----5:R-:W-:Y:S02]  /*0360*/  FADD R26, RZ, R18 ;  /* 0x00000012ff1a7221 */ /* 0x020fe40000000000 */
[----:B------:R-:W-:Y:S01]  /*0370*/  FADD R24, R24, R25 ;  /* 0x0000001918187221 */ /* 0x000fe20000000000 */
[----:B0-----:R-:W-:Y:S01]  /*0380*/  FADD R4, -R18, R23 ;  /* 0x0000001712047221 */ /* 0x001fe20000000100 */
[----:B------:R-:W-:Y:S01]  /*0390*/  FADD R3, R21, R22 ;  /* 0x0000001615037221 */ /* 0x000fe20000000000 */
[----:B------:R-:W-:Y:S01]  /*03a0*/  FADD R5, -R17, R26 ;  /* 0x0000001a11057221 */ /* 0x000fe20000000100 */
[----:B------:R-:W-:-:S02]  /*03b0*/  FADD R24, R24, R21 ;  /* 0x0000001518187221 */ /* 0x000fc40000000000 */
[----:B------:R-:W-:Y:S01]  /*03c0*/  FADD R3, R3, R20 ;  /* 0x0000001403037221 */ /* 0x000fe20000000000 */
[----:B------:R-:W-:Y:S01]  /*03d0*/  FADD R20, -R17, R4 ;  /* 0x0000000411147221 */ /* 0x000fe20000000100 */
[----:B-1----:R-:W-:Y:S01]  /*03e0*/  FADD R7, -R16, R5 ;  /* 0x0000000510077221 */ /* 0x002fe20000000100 */
[----:B------:R-:W-:Y:S01]  /*03f0*/  FADD R19, R24, R19 ;  /* 0x0000001318137221 */ /* 0x000fe20000000000 */
[----:B------:R-:W-:Y:S01]  /*0400*/  FADD R4, -R18, R3 ;  /* 0x0000000312047221 */ /* 0x000fe20000000100 */
[----:B------:R-:W-:Y:S01]  /*0410*/  FADD R5, R15, R20 ;  /* 0x000000140f057221 */ /* 0x000fe20000000000 */
[C---:B------:R-:W-:Y:S01]  /*0420*/  FADD R7, -R12.reuse, R7 ;  /* 0x000000070c077221 */ /* 0x040fe20000000100 */
[----:B------:R-:W-:Y:S01]  /*0430*/  FADD R18, R19, R18 ;  /* 0x0000001213127221 */ /* 0x000fe20000000000 */
        /* <DEDUP_REMOVED lines=8> */
[----:B------:R-:W-:Y:S01]  /*04c0*/  FADD R3, -R12, R3 ;  /* 0x000000030c037221 */ /* 0x000fe20000000100 */
[----:B------:R-:W-:Y:S01]  /*04d0*/  FADD R16, R4, R13 ;  /* 0x0000000d04107221 */ /* 0x000fe20000000000 */
[----:B------:R-:W-:Y:S01]  /*04e0*/  FADD R5, -R11, R20 ;  /* 0x000000140b057221 */ /* 0x000fe20000000100 */
        /* <DEDUP_REMOVED lines=8> */
[----:B------:R-:W-:Y:S01]  /*0570*/  SHF.L.U32 R3, R2, 0x1, RZ ;  /* 0x0000000102037819 */ /* 0x000fe200000006ff */
[--C-:B------:R-:W-:Y:S01]  /*0580*/  FADD R15, R15, R6.reuse ;  /* 0x000000060f0f7221 */ /* 0x100fe20000000000 */
[--C-:B------:R-:W-:Y:S01]  /*0590*/  FADD R9, R9, R6.reuse ;  /* 0x0000000609097221 */ /* 0x100fe20000000000 */
[--C-:B------:R-:W-:Y:S01]  /*05a0*/  FADD R11, R11, R6.reuse ;  /* 0x000000060b0b7221 */ /* 0x100fe20000000000 */
[----:B------:R-:W-:Y:S01]  /*05b0*/  FADD R5, R5, R6 ;  /* 0x0000000605057221 */ /* 0x000fe20000000000 */
[----:B------:R-:W-:Y:S01]  /*05c0*/  IMAD.WIDE R2, R3, R0, c[0x0][0x160] ;  /* 0x0000580003027625 */ /* 0x000fe200078e0200 */
[----:B------:R-:W-:-:S02]  /*05d0*/  FMNMX R15, RZ, R15, !PT ;  /* 0x0000000fff0f7209 */ /* 0x000fc40007800000 */
[----:B------:R-:W-:Y:S02]  /*05e0*/  FMNMX R9, RZ, R9, !PT ;  /* 0x00000009ff097209 */ /* 0x000fe40007800000 */
[----:B------:R-:W-:Y:S02]  /*05f0*/  FMNMX R11, RZ, R11, !PT ;  /* 0x0000000bff0b7209 */ /* 0x000fe40007800000 */
[----:B------:R-:W-:Y:S01]  /*0600*/  FMNMX R5, RZ, R5, !PT ;  /* 0x00000005ff057209 */ /* 0x000fe20007800000 */
[----:B------:R-:W-:Y:S04]  /*0610*/  STG.E [R2.64], R15 ;  /* 0x0000000f02007986 */ /* 0x000fe8000c101904 */
[----:B------:R-:W-:Y:S04]  /*0620*/  STG.E [R2.64+0x4], R9 ;  /* 0x0000040902007986 */ /* 0x000fe8000c101904 */
[----:B------:R-:W-:Y:S04]  /*0630*/  STG.E [R2.64+0x38], R11 ;  /* 0x0000380b02007986 */ /* 0x000fe8000c101904 */
[----:B------:R-:W-:Y:S01]  /*0640*/  STG.E [R2.64+0x3c], R5 ;  /* 0x00003c0502007986 */ /* 0x000fe2000c101904 */
[----:B------:R-:W-:Y:S05]  /*0650*/  EXIT ;  /* 0x000000000000794d */ /* 0x000fea0003800000 */
.L_x_0:
[----:B------:R-:W-:-:S00]  /*0660*/  BRA `(.L_x_0) ;  /* 0xfffffff000007947 */ /* 0x000fc0000383ffff */
[----:B------:R-:W-:-:S00]  /*0670*/  NOP ;  /* 0x0000000000007918 */ /* 0x000fc00000000000 */
        /* <DEDUP_REMOVED lines=8> */
.L_x_111:


//--------------------- .text.tvmgen_default_fused_nn_contrib_conv2d_winograd_without_weight_transform_add_nn_relu_3_kernel_1 --------------------------
	.section	.text.tvmgen_default_fused_nn_contrib_conv2d_winograd_without_weight_transform_add_nn_relu_3_kernel_1,"ax",@progbits
	.sectionflags	@"SHF_BARRIERS=1"
	.sectioninfo	@"SHI_REGISTERS=40"
	.align	128
        .global         tvmgen_default_fused_nn_contrib_conv2d_winograd_without_weight_transform_add_nn_relu_3_kernel_1
        .type           tvmgen_default_fused_nn_contrib_conv2d_winograd_without_weight_transform_add_nn_relu_3_kernel_1,@function
        .size           tvmgen_default_fused_nn_contrib_conv2d_winograd_without_weight_transform_add_nn_relu_3_kernel_1,(.L_x_112 - tvmgen_default_fused_nn_contrib_conv2d_winograd_without_weight_transform_add_nn_relu_3_kernel_1)
        .other          tvmgen_default_fused_nn_contrib_conv2d_winograd_without_weight_transform_add_nn_relu_3_kernel_1,@"STO_CUDA_ENTRY STV_DEFAULT"
tvmgen_default_fused_nn_contrib_conv2d_winograd_without_weight_transform_add_nn_relu_3_kernel_1:
.text.tvmgen_default_fused_nn_contrib_conv2d_winograd_without_weight_transform_add_nn_relu_3_kernel_1:
[----:B------:R-:W-:Y:S02]  /*0000*/  MOV R1, c[0x0][0x28] ;  /* 0x00000a0000017a02 */ /* 0x000fe40000000f00 */
[----:B------:R-:W0:Y:S01]  /*0010*/  S2R R0, SR_TID.Y ;  /* 0x0000000000007919 */ /* 0x000e220000002200 */
[----:B------:R-:W-:Y:S01]  /*0020*/  MOV R7, RZ ;  /* 0x000000ff00077202 */ /* 0x000fe20000000f00 */
[----:B------:R-:W-:Y:S01]  /*0030*/  CS2R R14, SRZ ;  /* 0x00000000000e7805 */ /* 0x000fe2000001ff00 */
[----:B------:R-:W-:Y:S01]  /*0040*/  MOV R34, RZ ;  /* 0x000000ff00227202 */ /* 0x000fe20000000f00 */
[----:B------:R-:W1:Y:S01]  /*0050*/  S2R R2, SR_CTAID.Z ;  /* 0x0000000000027919 */ /* 0x000e620000002700 */
[----:B------:R-:W-:Y:S01]  /*0060*/  MOV R32, RZ ;  /* 0x000000ff00207202 */ /* 0x000fe20000000f00 */
[----:B------:R-:W-:Y:S01]  /*0070*/  CS2R R12, SRZ ;  /* 0x00000000000c7805 */ /* 0x000fe2000001ff00 */
[----:B------:R-:W-:Y:S01]  /*0080*/  MOV R30, RZ ;  /* 0x000000ff001e7202 */ /* 0x000fe20000000f00 */
[----:B------:R-:W1:Y:S01]  /*0090*/  S2R R3, SR_TID.X ;  /* 0x0000000000037919 */ /* 0x000e620000002100 */
[----:B------:R-:W-:Y:S01]  /*00a0*/  MOV R29, RZ ;  /* 0x000000ff001d7202 */ /* 0x000fe20000000f00 */
[----:B------:R-:W-:-:S02]  /*00b0*/  ULDC.64 UR4, c[0x0][0x118] ;  /* 0x0000460000047ab9 */ /* 0x000fc40000000a00 */
[----:B------:R-:W2:Y:S01]  /*00c0*/  S2R R5, SR_CTAID.Y ;  /* 0x0000000000057919 */ /* 0x000ea20000002600 */
[C---:B0-----:R-:W-:Y:S02]  /*00d0*/  SHF.L.U32 R27, R0.reuse, 0x6, RZ ;  /* 0x00000006001b7819 */ /* 0x041fe400000006ff */
[----:B------:R-:W-:Y:S02]  /*00e0*/  SHF.L.U32 R26, R0, 0x3, RZ ;  /* 0x00000003001a7819 */ /* 0x000fe400000006ff */
[----:B------:R-:W-:Y:S02]  /*00f0*/  LOP3.LUT R28, R27, 0xfffffe00, RZ, 0xc0, !PT ;  /* 0xfffffe001b1c7812 */ /* 0x000fe400078ec0ff */
[----:B------:R-:W-:Y:S02]  /*0100*/  LOP3.LUT R9, R26, 0x38, RZ, 0xc0, !PT ;  /* 0x000000381a097812 */ /* 0x000fe400078ec0ff */
[----:B-1----:R-:W-:-:S04]  /*0110*/  LEA R4, R2, R3, 0x12 ;  /* 0x0000000302047211 */ /* 0x002fc800078e90ff */
[----:B--2---:R-:W-:-:S04]  /*0120*/  LEA R6, R5, R4, 0x6 ;  /* 0x0000000405067211 */ /* 0x004fc800078e30ff */
[----:B------:R-:W-:Y:S01]  /*0130*/  IADD3 R28, R9, R6, R28 ;  /* 0x00000006091c7210 */ /* 0x000fe20007ffe01c */
[----:B------:R-:W-:-:S05]  /*0140*/  IMAD R9, R2, -0x3e000, R4 ;  /* 0xfffc200002097824 */ /* 0x000fca00078e0204 */
[C---:B------:R-:W-:Y:S02]  /*0150*/  IADD3 R6, R26.reuse, R9, RZ ;  /* 0x000000091a067210 */ /* 0x040fe40007ffe0ff */
[----:B------:R-:W-:Y:S02]  /*0160*/  IADD3 R26, R26, R3, RZ ;  /* 0x000000031a1a7210 */ /* 0x000fe40007ffe0ff */
.L_x_1:
[C---:B------:R-:W-:Y:S01]  /*0170*/  LEA R11, R7.reuse, R28, 0xd ;  /* 0x0000001c070b7211 */ /* 0x040fe200078e68ff */
[----:B------:R-:W-:Y:S01]  /*0180*/  BAR.SYNC.DEFER_BLOCKING 0x0 ;  /* 0x0000000000007b1d */ /* 0x000fe20000010000 */
[----:B------:R-:W-:Y:S02]  /*0190*/  MOV R4, 0x4 ;  /* 0x0000000400047802 */ /* 0x000fe40000000f00 */
[----:B------:R-:W-:-:S03]  /*01a0*/  LEA R9, R7, R6, 0x8 ;  /* 0x0000000607097211 */ /* 0x000fc600078e40ff */
[----:B------:R-:W-:-:S04]  /*01b0*/  IMAD.WIDE R10, R11, R4, c[0x0][0x170] ;  /* 0x00005c000b0a7625 */ /* 0x000fc800078e0204 */
[----:B------:R-:W-:Y:S01]  /*01c0*/  IMAD.WIDE R8, R9, R4, c[0x0][0x168] ;  /* 0x00005a0009087625 */ /* 0x000fe200078e0204 */
[----:B------:R-:W2:Y:S04]  /*01d0*/  LDG.E.CONSTANT R17, [R10.64] ;  /* 0x000000040a117981 */ /* 0x000ea8000c1e9900 */
[----:B------:R-:W3:Y:S04]  /*01e0*/  LDG.E.CONSTANT R19, [R10.64+0x1000] ;  /* 0x001000040a137981 */ /* 0x000ee8000c1e9900 */
[----:B------:R-:W4:Y:S04]  /*01f0*/  LDG.E.CONSTANT R21, [R10.64+0x2000] ;  /* 0x002000040a157981 */ /* 0x000f28000c1e9900 */
[----:B------:R-:W5:Y:S04]  /*0200*/  LDG.E.CONSTANT R23, [R10.64+0x3000] ;  /* 0x003000040a177981 */ /* 0x000f68000c1e9900 */
[----:B------:R-:W5:Y:S04]  /*0210*/  LDG.E.CONSTANT R31, [R10.64+0x4000] ;  /* 0x004000040a1f7981 */ /* 0x000f68000c1e9900 */
[----:B------:R-:W5:Y:S04]  /*0220*/  LDG.E.CONSTANT R33, [R10.64+0x5000] ;  /* 0x005000040a217981 */ /* 0x000f68000c1e9900 */
[----:B------:R-:W5:Y:S04]  /*0230*/  LDG.E.CONSTANT R35, [R10.64+0x6000] ;  /* 0x006000040a237981 */ /* 0x000f68000c1e9900 */
[----:B------:R-:W5:Y:S04]  /*0240*/  LDG.E.CONSTANT R37, [R10.64+0x7000] ;  /* 0x007000040a257981 */ /* 0x000f68000c1e9900 */
[----:B------:R-:W5:Y:S04]  /*0250*/  LDG.E.CONSTANT R22, [R8.64] ;  /* 0x0000000408167981 */ /* 0x000f68000c1e9900 */
[----:B------:R-:W5:Y:S01]  /*0260*/  LDG.E.CONSTANT R25, [R8.64+0x200] ;  /* 0x0002000408197981 */ /* 0x000f62000c1e9900 */
[----:B------:R-:W-:-:S04]  /*0270*/  IADD3 R7, R7, 0x1, RZ ;  /* 0x0000000107077810 */ /* 0x000fc80007ffe0ff */
[----:B------:R-:W-:Y:S01]  /*0280*/  ISETP.GE.U32.AND P0, PT, R7, 0x20, PT ;  /* 0x000000200700780c */ /* 0x000fe20003f06070 */
[----:B--2---:R-:W-:Y:S04]  /*0290*/  STS [R26.X4], R17 ;  /* 0x000000111a007388 */ /* 0x004fe80000004800 */
[----:B---3--:R-:W-:Y:S04]  /*02a0*/  STS [R26.X4+0x200], R19 ;  /* 0x000200131a007388 */ /* 0x008fe80000004800 */
[----:B----4-:R-:W-:Y:S04]  /*02b0*/  STS [R26.X4+0x400], R21 ;  /* 0x000400151a007388 */ /* 0x010fe80000004800 */
[----:B-----5:R-:W-:Y:S04]  /*02c0*/  STS [R26.X4+0x600], R23 ;  /* 0x000600171a007388 */ /* 0x020fe80000004800 */
[----:B------:R-:W-:Y:S04]  /*02d0*/  STS [R26.X4+0x800], R31 ;  /* 0x0008001f1a007388 */ /* 0x000fe80000004800 */
[----:B------:R-:W-:Y:S04]  /*02e0*/  STS [R26.X4+0xa00], R33 ;  /* 0x000a00211a007388 */ /* 0x000fe80000004800 */
[----:B------:R-:W-:Y:S04]  /*02f0*/  STS [R26.X4+0xc00], R35 ;  /* 0x000c00231a007388 */ /* 0x000fe80000004800 */
[----:B------:R-:W-:Y:S04]  /*0300*/  STS [R26.X4+0xe00], R37 ;  /* 0x000e00251a007388 */ /* 0x000fe80000004800 */
[----:B------:R-:W-:Y:S04]  /*0310*/  STS [R26.X4+0x1000], R22 ;  /* 0x001000161a007388 */ /* 0x000fe80000004800 */
[----:B------:R-:W-:Y:S04]  /*0320*/  STS [R26.X4+0x1200], R25 ;  /* 0x001200191a007388 */ /* 0x000fe80000004800 */
[----:B------:R-:W-:Y:S06]  /*0330*/  BAR.SYNC.DEFER_BLOCKING 0x0 ;  /* 0x0000000000007b1d */ /* 0x000fec0000010000 */
[----:B------:R-:W-:Y:S04]  /*0340*/  LDS.64 R24, [R3.X8+0x1000] ;  /* 0x0010000003187984 */ /* 0x000fe80000008a00 */
[----:B------:R-:W0:Y:S04]  /*0350*/  LDS.128 R16, [R0.X16] ;  /* 0x0000000000107984 */ /* 0x000e28000000cc00 */
[----:B------:R-:W-:Y:S04]  /*0360*/  LDS.64 R20, [R3.X8+0x1040] ;  /* 0x0010400003147984 */ /* 0x000fe80000008a00 */
[----:B------:R-:W1:Y:S04]  /*0370*/  LDS.128 R8, [R0.X16+0x100] ;  /* 0x0001000000087984 */ /* 0x000e68000000cc00 */
[----:B------:R-:W-:Y:S01]  /*0380*/  LDS.64 R22, [R3.X8+0x1080] ;  /* 0x0010800003167984 */ /* 0x000fe20000008a00 */
[----:B0-----:R-:W-:Y:S01]  /*0390*/  FFMA R31, R24, R16, R15 ;  /* 0x00000010181f7223 */ /* 0x001fe2000000000f */
[----:B------:R-:W-:Y:S01]  /*03a0*/  FFMA R33, R16, R25, R13 ;  /* 0x0000001910217223 */ /* 0x000fe2000000000d */
[CC--:B------:R-:W-:Y:S01]  /*03b0*/  FFMA R16, R24.reuse, R17.reuse, R12 ;  /* 0x0000001118107223 */ /* 0x0c0fe2000000000c */
[C---:B------:R-:W-:Y:S01]  /*03c0*/  FFMA R36, R25.reuse, R17, R14 ;  /* 0x0000001119247223 */ /* 0x040fe2000000000e */
[CC--:B------:R-:W-:Y:S01]  /*03d0*/  FFMA R29, R24.reuse, R18.reuse, R29 ;  /* 0x00000012181d7223 */ /* 0x0c0fe2000000001d */
[----:B------:R-:W0:Y:S01]  /*03e0*/  LDS.128 R12, [R0.X16+0x200] ;  /* 0x00020000000c7984 */ /* 0x000e22000000cc00 */
[C---:B------:R-:W-:Y:S01]  /*03f0*/  FFMA R30, R25.reuse, R18, R30 ;  /* 0x00000012191e7223 */ /* 0x040fe2000000001e */
[----:B------:R-:W-:Y:S01]  /*0400*/  FFMA R32, R24, R19, R32 ;  /* 0x0000001318207223 */ /* 0x000fe20000000020 */
[----:B-1----:R-:W-:Y:S01]  /*0410*/  FFMA R31, R20, R8, R31 ;  /* 0x00000008141f7223 */ /* 0x002fe2000000001f */
[----:B------:R-:W-:Y:S01]  /*0420*/  FFMA R33, R8, R21, R33 ;  /* 0x0000001508217223 */ /* 0x000fe20000000021 */
[----:B------:R-:W-:Y:S01]  /*0430*/  FFMA R34, R25, R19, R34 ;  /* 0x0000001319227223 */ /* 0x000fe20000000022 */
[CC--:B------:R-:W-:Y:S01]  /*0440*/  FFMA R8, R20.reuse, R9.reuse, R16 ;  /* 0x0000000914087223 */ /* 0x0c0fe20000000010 */
[----:B------:R-:W-:Y:S01]  /*0450*/  LDS.64 R24, [R3.X8+0x10c0] ;  /* 0x0010c00003187984 */ /* 0x000fe20000008a00 */
[C---:B------:R-:W-:Y:S01]  /*0460*/  FFMA R36, R21.reuse, R9, R36 ;  /* 0x0000000915247223 */ /* 0x040fe20000000024 */
[CC--:B------:R-:W-:Y:S01]  /*0470*/  FFMA R29, R20.reuse, R10.reuse, R29 ;  /* 0x0000000a141d7223 */ /* 0x0c0fe2000000001d */
[C---:B------:R-:W-:Y:S01]  /*0480*/  FFMA R30, R21.reuse, R10, R30 ;  /* 0x0000000a151e7223 */ /* 0x040fe2000000001e */
[----:B------:R-:W1:Y:S01]  /*0490*/  LDS.128 R16, [R0.X16+0x300] ;  /* 0x0003000000107984 */ /* 0x000e62000000cc00 */
[-C--:B------:R-:W-:Y:S01]  /*04a0*/  FFMA R32, R20, R11.reuse, R32 ;  /* 0x0000000b14207223 */ /* 0x080fe20000000020 */
[----:B------:R-:W-:-:S02]  /*04b0*/  FFMA R34, R21, R11, R34 ;  /* 0x0000000b15227223 */ /* 0x000fc40000000022 */
[----:B------:R-:W-:Y:S01]  /*04c0*/  LDS.64 R20, [R3.X8+0x1100] ;  /* 0x0011000003147984 */ /* 0x000fe20000008a00 */
[----:B0-----:R-:W-:Y:S01]  /*04d0*/  FFMA R31, R22, R12, R31 ;  /* 0x0000000c161f7223 */ /* 0x001fe2000000001f */
[----:B------:R-:W-:Y:S01]  /*04e0*/  FFMA R33, R12, R23, R33 ;  /* 0x000000170c217223 */ /* 0x000fe20000000021 */
[CC--:B------:R-:W-:Y:S01]  /*04f0*/  FFMA R12, R22.reuse, R13.reuse, R8 ;  /* 0x0000000d160c7223 */ /* 0x0c0fe20000000008 */
[C---:B------:R-:W-:Y:S01]  /*0500*/  FFMA R36, R23.reuse, R13, R36 ;  /* 0x0000000d17247223 */ /* 0x040fe20000000024 */
[----:B------:R-:W0:Y:S01]  /*0510*/  LDS.128 R8, [R0.X16+0x400] ;  /* 0x0004000000087984 */ /* 0x000e22000000cc00 */
[CC--:B------:R-:W-:Y:S01]  /*0520*/  FFMA R29, R22.reuse, R14.reuse, R29 ;  /* 0x0000000e161d7223 */ /* 0x0c0fe2000000001d */
[C---:B------:R-:W-:Y:S01]  /*0530*/  FFMA R30, R23.reuse, R14, R30 ;  /* 0x0000000e171e7223 */ /* 0x040fe2000000001e */
[-C--:B------:R-:W-:Y:S01]  /*0540*/  FFMA R32, R22, R15.reuse, R32 ;  /* 0x0000000f16207223 */ /* 0x080fe20000000020 */
[----:B------:R-:W-:Y:S02]  /*0550*/  FFMA R34, R23, R15, R34 ;  /* 0x0000000f17227223 */ /* 0x000fe40000000022 */
[----:B------:R-:W-:Y:S01]  /*0560*/  LDS.64 R22, [R3.X8+0x1140] ;  /* 0x0011400003167984 */ /* 0x000fe20000008a00 */
[----:B-1----:R-:W-:Y:S01]  /*0570*/  FFMA R31, R24, R16, R31 ;  /* 0x00000010181f7223 */ /* 0x002fe2000000001f */
[----:B------:R-:W-:Y:S01]  /*0580*/  FFMA R33, R16, R25, R33 ;  /* 0x0000001910217223 */ /* 0x000fe20000000021 */
[CC--:B------:R-:W-:Y:S01]  /*0590*/  FFMA R16, R24.reuse, R17.reuse, R12 ;  /* 0x0000001118107223 */ /* 0x0c0fe2000000000c */
[C---:B------:R-:W-:Y:S01]  /*05a0*/  FFMA R36, R25.reuse, R17, R36 ;  /* 0x0000001119247223 */ /* 0x040fe20000000024 */
[----:B------:R-:W1:Y:S01]  /*05b0*/  LDS.128 R12, [R0.X16+0x500] ;  /* 0x00050000000c7984 */ /* 0x000e62000000cc00 */
[CC--:B------:R-:W-:Y:S01]  /*05c0*/  FFMA R29, R24.reuse, R18.reuse, R29 ;  /* 0x00000012181d7223 */ /* 0x0c0fe2000000001d */
[C---:B------:R-:W-:Y:S01]  /*05d0*/  FFMA R30, R25.reuse, R18, R30 ;  /* 0x00000012191e7223 */ /* 0x040fe2000000001e */
        /* <DEDUP_REMOVED lines=66> */
[CC--:B------:R-:W-:Y:S01]  /*0a00*/  FFMA R33, R20.reuse, R10.reuse, R17 ;  /* 0x0000000a14217223 */ /* 0x0c0fe20000000011 */
[C---:B------:R-:W-:Y:S01]  /*0a10*/  FFMA R36, R21.reuse, R9, R36 ;  /* 0x0000000915247223 */ /* 0x040fe20000000024 */
[----:B------:R-:W0:Y:S01]  /*0a20*/  LDS.128 R16, [R0.X16+0xc00] ;  /* 0x000c000000107984 */ /* 0x000e22000000cc00 */
        /* <DEDUP_REMOVED lines=10> */
[-C--:B------:R-:W-:Y:S01]  /*0ad0*/  FFMA R32, R22, R15.reuse, R32 ;  /* 0x0000000f16207223 */ /* 0x080fe20000000020 */
[C---:B------:R-:W-:Y:S01]  /*0ae0*/  FFMA R30, R23.reuse, R14, R30 ;  /* 0x0000000e171e7223 */ /* 0x040fe2000000001e */
        /* <DEDUP_REMOVED lines=8> */
[-C--:B------:R-:W-:Y:S01]  /*0b70*/  FFMA R32, R24, R19.reuse, R32 ;  /* 0x0000001318207223 */ /* 0x080fe20000000020 */
[C---:B------:R-:W-:Y:S01]  /*0b80*/  FFMA R30, R25.reuse, R18, R30 ;  /* 0x00000012191e7223 */ /* 0x040fe2000000001e */
[----:B------:R-:W-:Y:S01]  /*0b90*/  FFMA R34, R25, R19, R34 ;  /* 0x0000001319227223 */ /* 0x000fe20000000022 */
[----:B-1----:R-:W-:Y:S01]  /*0ba0*/  FFMA R31, R20, R8, R31 ;  /* 0x00000008141f7223 */ /* 0x002fe2000000001f */
[----:B------:R-:W-:Y:S01]  /*0bb0*/  FFMA R35, R8, R21, R35 ;  /* 0x0000001508237223 */ /* 0x000fe20000000023 */
[CC--:B------:R-:W-:Y:S01]  /*0bc0*/  FFMA R24, R20.reuse, R9.reuse, R16 ;  /* 0x0000000914187223 */ /* 0x0c0fe20000000010 */
[C---:B------:R-:W-:Y:S01]  /*0bd0*/  FFMA R36, R21.reuse, R9, R36 ;  /* 0x0000000915247223 */ /* 0x040fe20000000024 */
[----:B------:R-:W-:Y:S01]  /*0be0*/  LDS.128 R16, [R0.X16+0xf00] ;  /* 0x000f000000107984 */ /* 0x000fe2000000cc00 */
[CC--:B------:R-:W-:Y:S01]  /*0bf0*/  FFMA R33, R20.reuse, R10.reuse, R33 ;  /* 0x0000000a14217223 */ /* 0x0c0fe20000000021 */
[C---:B------:R-:W-:Y:S01]  /*0c00*/  FFMA R30, R21.reuse, R10, R30 ;  /* 0x0000000a151e7223 */ /* 0x040fe2000000001e */
[-C--:B------:R-:W-:Y:S01]  /*0c10*/  FFMA R32, R20, R11.reuse, R32 ;  /* 0x0000000b14207223 */ /* 0x080fe20000000020 */
[----:B------:R-:W1:Y:S01]  /*0c20*/  LDS.64 R8, [R3.X8+0x13c0] ;  /* 0x0013c00003087984 */ /* 0x000e620000008a00 */
[----:B------:R-:W-:Y:S01]  /*0c30*/  FFMA R34, R21, R11, R34 ;  /* 0x0000000b15227223 */ /* 0x000fe20000000022 */
[----:B0-----:R-:W-:Y:S01]  /*0c40*/  FFMA R31, R22, R12, R31 ;  /* 0x0000000c161f7223 */ /* 0x001fe2000000001f */
[----:B------:R-:W-:Y:S01]  /*0c50*/  FFMA R35, R12, R23, R35 ;  /* 0x000000170c237223 */ /* 0x000fe20000000023 */
[CC--:B------:R-:W-:Y:S01]  /*0c60*/  FFMA R24, R22.reuse, R13.reuse, R24 ;  /* 0x0000000d16187223 */ /* 0x0c0fe20000000018 */
[C---:B------:R-:W-:Y:S01]  /*0c70*/  FFMA R36, R23.reuse, R13, R36 ;  /* 0x0000000d17247223 */ /* 0x040fe20000000024 */
[CC--:B------:R-:W-:Y:S01]  /*0c80*/  FFMA R33, R22.reuse, R14.reuse, R33 ;  /* 0x0000000e16217223 */ /* 0x0c0fe20000000021 */
[C---:B------:R-:W-:Y:S01]  /*0c90*/  FFMA R30, R23.reuse, R14, R30 ;  /* 0x0000000e171e7223 */ /* 0x040fe2000000001e */
[-C--:B------:R-:W-:Y:S01]  /*0ca0*/  FFMA R32, R22, R15.reuse, R32 ;  /* 0x0000000f16207223 */ /* 0x080fe20000000020 */
[----:B------:R-:W-:Y:S01]  /*0cb0*/  FFMA R34, R23, R15, R34 ;  /* 0x0000000f17227223 */ /* 0x000fe20000000022 */
[----:B-1----:R-:W-:Y:S01]  /*0cc0*/  FFMA R15, R8, R16, R31 ;  /* 0x00000010080f7223 */ /* 0x002fe2000000001f */
[----:B------:R-:W-:Y:S01]  /*0cd0*/  FFMA R13, R16, R9, R35 ;  /* 0x00000009100d7223 */ /* 0x000fe20000000023 */
[CC--:B------:R-:W-:Y:S01]  /*0ce0*/  FFMA R12, R8.reuse, R17.reuse, R24 ;  /* 0x00000011080c7223 */ /* 0x0c0fe20000000018 */
[C---:B------:R-:W-:Y:S01]  /*0cf0*/  FFMA R14, R9.reuse, R17, R36 ;  /* 0x00000011090e7223 */ /* 0x040fe20000000024 */
[CC--:B------:R-:W-:Y:S01]  /*0d00*/  FFMA R29, R8.reuse, R18.reuse, R33 ;  /* 0x00000012081d7223 */ /* 0x0c0fe20000000021 */
[C---:B------:R-:W-:Y:S01]  /*0d10*/  FFMA R30, R9.reuse, R18, R30 ;  /* 0x00000012091e7223 */ /* 0x040fe2000000001e */
[-C--:B------:R-:W-:Y:S01]  /*0d20*/  FFMA R32, R8, R19.reuse, R32 ;  /* 0x0000001308207223 */ /* 0x080fe20000000020 */
[----:B------:R-:W-:Y:S01]  /*0d30*/  FFMA R34, R9, R19, R34 ;  /* 0x0000001309227223 */ /* 0x000fe20000000022 */
[----:B------:R-:W-:Y:S05]  /*0d40*/  @!P0 BRA `(.L_x_1) ;  /* 0xfffff42000008947 */ /* 0x000fea000383ffff */
[----:B------:R-:W-:-:S04]  /*0d50*/  LEA R0, R2, R5, 0x3 ;  /* 0x0000000502007211 */ /* 0x000fc800078e18ff */
[----:B------:R-:W-:-:S04]  /*0d60*/  LEA R0, R0, R27, 0xa ;  /* 0x0000001b00007211 */ /* 0x000fc800078e50ff */
[----:B------:R-:W-:-:S05]  /*0d70*/  LEA R5, R3, R0, 0x1 ;  /* 0x0000000003057211 */ /* 0x000fca00078e08ff */
[----:B------:R-:W-:-:S05]  /*0d80*/  IMAD.WIDE R4, R5, R4, c[0x0][0x160] ;  /* 0x0000580005047625 */ /* 0x000fca00078e0204 */
[----:B------:R-:W-:Y:S04]  /*0d90*/  STG.E [R4.64], R15 ;  /* 0x0000000f04007986 */ /* 0x000fe8000c101904 */
[----:B------:R-:W-:Y:S04]  /*0da0*/  STG.E [R4.64+0x4], R13 ;  /* 0x0000040d04007986 */ /* 0x000fe8000c101904 */
[----:B------:R-:W-:Y:S04]  /*0db0*/  STG.E [R4.64+0x40], R12 ;  /* 0x0000400c04007986 */ /* 0x000fe8000c101904 */
[----:B------:R-:W-:Y:S04]  /*0dc0*/  STG.E [R4.64+0x44], R14 ;  /* 0x0000440e04007986 */ /* 0x000fe8000c101904 */
[----:B------:R-:W-:Y:S04]  /*0dd0*/  STG.E [R4.64+0x80], R29 ;  /* 0x0000801d04007986 */ /* 0x000fe8000c101904 */
[----:B------:R-:W-:Y:S04]  /*0de0*/  STG.E [R4.64+0x84], R30 ;  /* 0x0000841e04007986 */ /* 0x000fe8000c101904 */
[----:B------:R-:W-:Y:S04]  /*0df0*/  STG.E [R4.64+0xc0], R32 ;  /* 0x0000c02004007986 */ /* 0x000fe8000c101904 */
[----:B------:R-:W-:Y:S01]  /*0e00*/  STG.E [R4.64+0xc4], R34 ;  /* 0x0000c42204007986 */ /* 0x000fe2000c101904 */
[----:B------:R-:W-:Y:S05]  /*0e10*/  EXIT ;  /* 0x000000000000794d */ /* 0x000fea0003800000 */
.L_x_2:
        /* <DEDUP_REMOVED lines=14> */
.L_x_112:


//--------------------- .text.tvmgen_default_fused_nn_conv2d_add_nn_relu_6_kernel --------------------------
	.section	.text.tvmgen_default_fused_nn_conv2d_add_nn_relu_6_kernel,"ax",@progbits
	.sectionflags	@"SHF_BARRIERS=1"
	.sectioninfo	@"SHI_REGISTERS=64"
	.align	128
        .global         tvmgen_default_fused_nn_conv2d_add_nn_relu_6_kernel
        .type           tvmgen_default_fused_nn_conv2d_add_nn_relu_6_kernel,@function
        .size           tvmgen_default_fused_nn_conv2d_add_nn_relu_6_kernel,(.L_x_113 - tvmgen_default_fused_nn_conv2d_add_nn_relu_6_kernel)
        .other          tvmgen_default_fused_nn_conv2d_add_nn_relu_6_kernel,@"STO_CUDA_ENTRY STV_DEFAULT"
tvmgen_default_fused_nn_conv2d_add_nn_relu_6_kernel:
.text.tvmgen_default_fused_nn_conv2d_add_nn_relu_6_kernel:
[----:B------:R-:W-:Y:S02]  /*0000*/  MOV R1, c[0x0][0x28] ;  /* 0x00000a0000017a02 */ /* 0x000fe40000000f00 */
[----:B------:R-:W0:Y:S01]  /*0010*/  S2R R0, SR_TID.Y ;  /* 0x0000000000007919 */ /* 0x000e220000002200 */
[----:B------:R-:W-:Y:S01]  /*0020*/  CS2R R46, SRZ ;  /* 0x00000000002e7805 */ /* 0x000fe2000001ff00 */
[----:B------:R-:W-:Y:S01]  /*0030*/  CS2R R44, SRZ ;  /* 0x00000000002c7805 */ /* 0x000fe2000001ff00 */
[----:B------:R-:W-:Y:S01]  /*0040*/  CS2R R42, SRZ ;  /* 0x00000000002a7805 */ /* 0x000fe2000001ff00 */
[----:B------:R-:W1:Y:S01]  /*0050*/  S2R R2, SR_TID.X ;  /* 0x0000000000027919 */ /* 0x000e620000002100 */
[----:B------:R-:W-:Y:S01]  /*0060*/  CS2R R54, SRZ ;  /* 0x0000000000367805 */ /* 0x000fe2000001ff00 */
        /* <DEDUP_REMOVED lines=10> */
[----:B------:R-:W-:-:S02]  /*0110*/  UMOV UR4, URZ ;  /* 0x0000003f00047c82 */ /* 0x000fc40008000000 */
.L_x_4:
[----:B------:R-:W2:Y:S01]  /*0120*/  S2R R3, SR_TID.Z ;  /* 0x0000000000037919 */ /* 0x000ea20000002300 */
[----:B------:R-:W-:Y:S01]  /*0130*/  MOV R12, UR4 ;  /* 0x00000004000c7c02 */ /* 0x000fe20008000f00 */
[----:B------:R-:W-:Y:S01]  /*0140*/  ULDC.64 UR6, c[0x0][0x118] ;  /* 0x0000460000067ab9 */ /* 0x000fe20000000a00 */
[----:B------:R-:W-:Y:S01]  /*0150*/  MOV R25, 0x4 ;  /* 0x0000000400197802 */ /* 0x000fe20000000f00 */
[----:B------:R-:W2:Y:S04]  /*0160*/  S2R R6, SR_CTAID.Y ;  /* 0x0000000000067919 */ /* 0x000ea80000002600 */
[----:B------:R-:W3:Y:S04]  /*0170*/  S2R R7, SR_CTAID.Z ;  /* 0x0000000000077919 */ /* 0x000ee80000002700 */
[----:B------:R-:W4:Y:S04]  /*0180*/  S2R R5, SR_CTAID.X ;  /* 0x0000000000057919 */ /* 0x000f280000002500 */
[----:B------:R-:W-:Y:S01]  /*0190*/  BAR.SYNC.DEFER_BLOCKING 0x0 ;  /* 0x0000000000007b1d */ /* 0x000fe20000010000 */
[----:B--2---:R-:W-:Y:S01]  /*01a0*/  IMAD R13, R3, 0x7, R6 ;  /* 0x00000007030d7824 */ /* 0x004fe200078e0206 */
[----:B---3--:R-:W-:-:S04]  /*01b0*/  LEA R15, R7, R3, 0x4 ;  /* 0x00000003070f7211 */ /* 0x008fc800078e20ff */
[-C--:B0-----:R-:W-:Y:S02]  /*01c0*/  LEA R4, R13, R0.reuse, 0x2 ;  /* 0x000000000d047211 */ /* 0x081fe400078e10ff */
[----:B------:R-:W-:Y:S02]  /*01d0*/  LEA R15, R15, R0, 0x2 ;  /* 0x000000000f0f7211 */ /* 0x000fe400078e10ff */
[----:B----4-:R-:W-:Y:S02]  /*01e0*/  LEA R13, R4, R5, 0x1 ;  /* 0x00000005040d7211 */ /* 0x010fe400078e08ff */
[----:B------:R-:W-:Y:S02]  /*01f0*/  MOV R4, UR4 ;  /* 0x0000000400047c02 */ /* 0x000fe40008000f00 */
[-C--:B-1----:R-:W-:Y:S02]  /*0200*/  LEA R13, R13, R2.reuse, 0x1 ;  /* 0x000000020d0d7211 */ /* 0x082fe400078e08ff */
[----:B------:R-:W-:-:S03]  /*0210*/  LEA R15, R15, R2, 0x6 ;  /* 0x000000020f0f7211 */ /* 0x000fc600078e30ff */
[----:B------:R-:W-:Y:S01]  /*0220*/  IMAD R13, R4, 0x700, R13 ;  /* 0x00000700040d7824 */ /* 0x000fe200078e020d */
[----:B------:R-:W-:-:S04]  /*0230*/  LEA R15, R12, R15, 0x1 ;  /* 0x0000000f0c0f7211 */ /* 0x000fc800078e08ff */
[----:B------:R-:W-:Y:S02]  /*0240*/  LEA R26, R13, -R13, 0x3 ;  /* 0x8000000d0d1a7211 */ /* 0x000fe400078e18ff */
[----:B------:R-:W-:-:S03]  /*0250*/  SHF.L.U32 R24, R15, 0x3, RZ ;  /* 0x000000030f187819 */ /* 0x000fc600000006ff */
[----:B------:R-:W-:-:S04]  /*0260*/  IMAD.WIDE R26, R26, R25, c[0x0][0x168] ;  /* 0x00005a001a1a7625 */ /* 0x000fc800078e0219 */
[----:B------:R-:W-:Y:S01]  /*0270*/  IMAD.WIDE R24, R24, R25, c[0x0][0x170] ;  /* 0x00005c0018187625 */ /* 0x000fe200078e0219 */
[----:B------:R0:W2:Y:S04]  /*0280*/  LDG.E.CONSTANT R28, [R26.64] ;  /* 0x000000061a1c7981 */ /* 0x0000a8000c1e9900 */
[----:B------:R0:W3:Y:S04]  /*0290*/  LDG.E.CONSTANT R30, [R26.64+0x4] ;  /* 0x000004061a1e7981 */ /* 0x0000e8000c1e9900 */
[----:B------:R0:W4:Y:S04]  /*02a0*/  LDG.E.CONSTANT R32, [R26.64+0x8] ;  /* 0x000008061a207981 */ /* 0x000128000c1e9900 */
[----:B------:R0:W5:Y:S04]  /*02b0*/  LDG.E.CONSTANT R34, [R26.64+0xc] ;  /* 0x00000c061a227981 */ /* 0x000168000c1e9900 */
[----:B------:R0:W5:Y:S04]  /*02c0*/  LDG.E.CONSTANT R56, [R26.64+0x10] ;  /* 0x000010061a387981 */ /* 0x000168000c1e9900 */
[----:B------:R0:W5:Y:S04]  /*02d0*/  LDG.E.CONSTANT R58, [R26.64+0x14] ;  /* 0x000014061a3a7981 */ /* 0x000168000c1e9900 */
[----:B------:R0:W5:Y:S04]  /*02e0*/  LDG.E.CONSTANT R60, [R26.64+0x18] ;  /* 0x000018061a3c7981 */ /* 0x000168000c1e9900 */
[----:B------:R-:W5:Y:S04]  /*02f0*/  LDG.E.CONSTANT R12, [R24.64] ;  /* 0x00000006180c7981 */ /* 0x000f68000c1e9900 */
[----:B------:R-:W5:Y:S04]  /*0300*/  LDG.E.CONSTANT R13, [R24.64+0x4] ;  /* 0x00000406180d7981 */ /* 0x000f68000c1e9900 */
[----:B------:R-:W5:Y:S04]  /*0310*/  LDG.E.CONSTANT R14, [R24.64+0x8] ;  /* 0x00000806180e7981 */ /* 0x000f68000c1e9900 */
[----:B------:R-:W5:Y:S04]  /*0320*/  LDG.E.CONSTANT R15, [R24.64+0xc] ;  /* 0x00000c06180f7981 */ /* 0x000f68000c1e9900 */
[----:B------:R-:W5:Y:S04]  /*0330*/  LDG.E.CONSTANT R20, [R24.64+0x10] ;  /* 0x0000100618147981 */ /* 0x000f68000c1e9900 */
[----:B------:R-:W5:Y:S04]  /*0340*/  LDG.E.CONSTANT R21, [R24.64+0x14] ;  /* 0x0000140618157981 */ /* 0x000f68000c1e9900 */
[----:B------:R-:W5:Y:S04]  /*0350*/  LDG.E.CONSTANT R22, [R24.64+0x18] ;  /* 0x0000180618167981 */ /* 0x000f68000c1e9900 */
[----:B------:R-:W5:Y:S01]  /*0360*/  LDG.E.CONSTANT R23, [R24.64+0x1c] ;  /* 0x00001c0618177981 */ /* 0x000f62000c1e9900 */
[----:B------:R-:W-:Y:S01]  /*0370*/  IMAD R4, R0, 0xe, RZ ;  /* 0x0000000e00047824 */ /* 0x000fe200078e02ff */
[----:B------:R-:W-:-:S03]  /*0380*/  UIADD3 UR4, UR4, 0x1, URZ ;  /* 0x0000000104047890 */ /* 0x000fc6000fffe03f */
[C---:B------:R-:W-:Y:S01]  /*0390*/  IMAD R29, R3.reuse, 0x38, R4 ;  /* 0x00000038031d7824 */ /* 0x040fe200078e0204 */
[----:B------:R-:W-:Y:S01]  /*03a0*/  SHF.L.U32 R3, R3, 0x6, RZ ;  /* 0x0000000603037819 */ /* 0x000fe200000006ff */
[----:B------:R-:W-:Y:S01]  /*03b0*/  UISETP.GE.U32.AND UP0, UPT, UR4, 0x20, UPT ;  /* 0x000000200400788c */ /* 0x000fe2000bf06070 */
[----:B------:R-:W-:Y:S01]  /*03c0*/  IADD3 R4, R4, R2, RZ ;  /* 0x0000000204047210 */ /* 0x000fe20007ffe0ff */
[----:B------:R-:W-:Y:S01]  /*03d0*/  IMAD R57, R2, 0x7, R29 ;  /* 0x0000000702397824 */ /* 0x000fe200078e021d */
[----:B0-----:R-:W-:-:S03]  /*03e0*/  LEA R27, R0, R3, 0x4 ;  /* 0x00000003001b7211 */ /* 0x001fc600078e20ff */
[----:B------:R-:W-:Y:S02]  /*03f0*/  PLOP3.LUT P0, PT, PT, PT, UP0, 0x80, 0x0 ;  /* 0x000000000000781c */ /* 0x000fe40003f0f008 */
[----:B------:R-:W-:Y:S01]  /*0400*/  LEA R59, R2, R27, 0x3 ;  /* 0x0000001b023b7211 */ /* 0x000fe200078e18ff */
[----:B--2---:R-:W-:Y:S04]  /*0410*/  STS [R57.X4], R28 ;  /* 0x0000001c39007388 */ /* 0x004fe80000004800 */
[----:B---3--:R-:W-:Y:S04]  /*0420*/  STS [R57.X4+0x4], R30 ;  /* 0x0000041e39007388 */ /* 0x008fe80000004800 */
[----:B----4-:R-:W-:Y:S04]  /*0430*/  STS [R57.X4+0x8], R32 ;  /* 0x0000082039007388 */ /* 0x010fe80000004800 */
[----:B-----5:R-:W-:Y:S04]  /*0440*/  STS [R57.X4+0xc], R34 ;  /* 0x00000c2239007388 */ /* 0x020fe80000004800 */
[----:B------:R-:W-:Y:S04]  /*0450*/  STS [R57.X4+0x10], R56 ;  /* 0x0000103839007388 */ /* 0x000fe80000004800 */
[----:B------:R-:W-:Y:S04]  /*0460*/  STS [R57.X4+0x14], R58 ;  /* 0x0000143a39007388 */ /* 0x000fe80000004800 */
[----:B------:R-:W-:Y:S04]  /*0470*/  STS [R57.X4+0x18], R60 ;  /* 0x0000183c39007388 */ /* 0x000fe80000004800 */
[----:B------:R-:W-:Y:S04]  /*0480*/  STS.128 [R59.X4+0xe00], R12 ;  /* 0x000e000c3b007388 */ /* 0x000fe80000004c00 */
[----:B------:R-:W-:Y:S04]  /*0490*/  STS.128 [R59.X4+0xe10], R20 ;  /* 0x000e10143b007388 */ /* 0x000fe80000004c00 */
[----:B------:R-:W-:Y:S06]  /*04a0*/  BAR.SYNC.DEFER_BLOCKING 0x0 ;  /* 0x0000000000007b1d */ /* 0x000fec0000010000 */
[----:B------:R-:W-:Y:S04]  /*04b0*/  LDS.128 R12, [R3+0xe00] ;  /* 0x000e0000030c7984 */ /* 0x000fe80000000c00 */
[----:B------:R-:W-:Y:S04]  /*04c0*/  LDS.128 R24, [R3+0x1200] ;  /* 0x0012000003187984 */ /* 0x000fe80000000c00 */
[----:B------:R-:W-:Y:S04]  /*04d0*/  LDS.128 R28, [R3+0x1600] ;  /* 0x00160000031c7984 */ /* 0x000fe80000000c00 */
[----:B------:R-:W-:Y:S04]  /*04e0*/  LDS.128 R32, [R3+0x1a00] ;  /* 0x001a000003207984 */ /* 0x000fe80000000c00 */
[----:B------:R-:W0:Y:S04]  /*04f0*/  LDS R22, [R4.X4+0x8] ;  /* 0x0000080004167984 */ /* 0x000e280000004800 */
[----:B------:R-:W1:Y:S04]  /*0500*/  LDS R23, [R4.X4+0x10] ;  /* 0x0000100004177984 */ /* 0x000e680000004800 */
[----:B------:R-:W2:Y:S04]  /*0510*/  LDS R56, [R4.X4+0x18] ;  /* 0x0000180004387984 */ /* 0x000ea80000004800 */
[----:B------:R-:W3:Y:S04]  /*0520*/  LDS R21, [R4.X4+0x20] ;  /* 0x0000200004157984 */ /* 0x000ee80000004800 */
[----:B------:R-:W4:Y:S04]  /*0530*/  LDS R20, [R4.X4+0x28] ;  /* 0x0000280004147984 */ /* 0x000f280000004800 */
[----:B------:R-:W5:Y:S04]  /*0540*/  LDS R61, [R4.X4] ;  /* 0x00000000043d7984 */ /* 0x000f680000004800 */
[----:B------:R-:W-:Y:S04]  /*0550*/  LDS R58, [R4.X4+0x100] ;  /* 0x00010000043a7984 */ /* 0x000fe80000004800 */
[----:B------:R-:W5:Y:S01]  /*0560*/  LDS R57, [R4.X4+0xf8] ;  /* 0x0000f80004397984 */ /* 0x000f620000004800 */
[-C--:B0-----:R-:W-:Y:S01]  /*0570*/  FFMA R46, R12, R22.reuse, R46 ;  /* 0x000000160c2e7223 */ /* 0x081fe2000000002e */
[-C--:B------:R-:W-:Y:S01]  /*0580*/  FFMA R40, R24, R22.reuse, R40 ;  /* 0x0000001618287223 */ /* 0x080fe20000000028 */
[-C--:B------:R-:W-:Y:S01]  /*0590*/  FFMA R17, R28, R22.reuse, R17 ;  /* 0x000000161c117223 */ /* 0x080fe20000000011 */
[----:B------:R-:W-:Y:S01]  /*05a0*/  FFMA R49, R32, R22, R49 ;  /* 0x0000001620317223 */ /* 0x000fe20000000031 */
[-C--:B-1----:R-:W-:Y:S01]  /*05b0*/  FFMA R45, R12, R23.reuse, R45 ;  /* 0x000000170c2d7223 */ /* 0x082fe2000000002d */
[----:B------:R-:W0:Y:S01]  /*05c0*/  LDS R22, [R4.X4+0x30] ;  /* 0x0000300004167984 */ /* 0x000e220000004800 */
[-C--:B------:R-:W-:Y:S01]  /*05d0*/  FFMA R39, R24, R23.reuse, R39 ;  /* 0x0000001718277223 */ /* 0x080fe20000000027 */
[-C--:B------:R-:W-:Y:S01]  /*05e0*/  FFMA R16, R28, R23.reuse, R16 ;  /* 0x000000171c107223 */ /* 0x080fe20000000010 */
[----:B------:R-:W-:Y:S01]  /*05f0*/  FFMA R50, R32, R23, R50 ;  /* 0x0000001720327223 */ /* 0x000fe20000000032 */
[-C--:B--2---:R-:W-:Y:S01]  /*0600*/  FFMA R44, R12, R56.reuse, R44 ;  /* 0x000000380c2c7223 */ /* 0x084fe2000000002c */
[----:B------:R-:W1:Y:S01]  /*0610*/  LDS R23, [R4.X4+0xe0] ;  /* 0x0000e00004177984 */ /* 0x000e620000004800 */
[-C--:B------:R-:W-:Y:S01]  /*0620*/  FFMA R38, R24, R56.reuse, R38 ;  /* 0x0000003818267223 */ /* 0x080fe20000000026 */
[-C--:B------:R-:W-:Y:S01]  /*0630*/  FFMA R10, R28, R56.reuse, R10 ;  /* 0x000000381c0a7223 */ /* 0x080fe2000000000a */
[----:B------:R-:W-:Y:S01]  /*0640*/  FFMA R51, R32, R56, R51 ;  /* 0x0000003820337223 */ /* 0x000fe20000000033 */
[-C--:B---3--:R-:W-:Y:S01]  /*0650*/  FFMA R56, R12, R21.reuse, R43 ;  /* 0x000000150c387223 */ /* 0x088fe2000000002b */
[-C--:B------:R-:W-:Y:S01]  /*0660*/  FFMA R37, R24, R21.reuse, R37 ;  /* 0x0000001518257223 */ /* 0x080fe20000000025 */
[-C--:B------:R-:W-:Y:S01]  /*0670*/  FFMA R9, R28, R21.reuse, R9 ;  /* 0x000000151c097223 */ /* 0x080fe20000000009 */
[----:B------:R-:W-:Y:S01]  /*0680*/  FFMA R21, R32, R21, R52 ;  /* 0x0000001520157223 */ /* 0x000fe20000000034 */
[-C--:B----4-:R-:W-:Y:S01]  /*0690*/  FFMA R42, R12, R20.reuse, R42 ;  /* 0x000000140c2a7223 */ /* 0x090fe2000000002a */
[----:B------:R-:W2:Y:S01]  /*06a0*/  LDS R52, [R4.X4+0xf0] ;  /* 0x0000f00004347984 */ /* 0x000ea20000004800 */
[-C--:B------:R-:W-:Y:S01]  /*06b0*/  FFMA R36, R24, R20.reuse, R36 ;  /* 0x0000001418247223 */ /* 0x080fe20000000024 */
[----:B------:R-:W-:Y:S01]  /*06c0*/  FFMA R8, R28, R20, R8 ;  /* 0x000000141c087223 */ /* 0x000fe20000000008 */
[----:B-----5:R-:W-:Y:S01]  /*06d0*/  FFMA R47, R12, R61, R47 ;  /* 0x0000003d0c2f7223 */ /* 0x020fe2000000002f */
[C---:B------:R-:W-:Y:S01]  /*06e0*/  FFMA R41, R61.reuse, R24, R41 ;  /* 0x000000183d297223 */ /* 0x040fe20000000029 */
[C---:B------:R-:W-:Y:S01]  /*06f0*/  FFMA R18, R61.reuse, R28, R18 ;  /* 0x0000001c3d127223 */ /* 0x040fe20000000012 */
[----:B------:R-:W-:Y:S01]  /*0700*/  FFMA R48, R61, R32, R48 ;  /* 0x000000203d307223 */ /* 0x000fe20000000030 */
[----:B------:R-:W3:Y:S01]  /*0710*/  LDS R43, [R4.X4+0xe8] ;  /* 0x0000e800042b7984 */ /* 0x000ee20000004800 */
[----:B------:R-:W-:Y:S01]  /*0720*/  FFMA R20, R32, R20, R53 ;  /* 0x0000001420147223 */ /* 0x000fe20000000035 */
[C---:B------:R-:W-:Y:S01]  /*0730*/  FFMA R38, R57.reuse, R25, R38 ;  /* 0x0000001939267223 */ /* 0x040fe20000000026 */
[CC--:B------:R-:W-:Y:S01]  /*0740*/  FFMA R10, R57.reuse, R29.reuse, R10 ;  /* 0x0000001d390a7223 */ /* 0x0c0fe2000000000a */
[----:B------:R-:W4:Y:S01]  /*0750*/  LDS R53, [R4.X4+0x108] ;  /* 0x0001080004357984 */ /* 0x000f220000004800 */
[C---:B------:R-:W-:Y:S01]  /*0760*/  FFMA R9, R58.reuse, R29, R9 ;  /* 0x0000001d3a097223 */ /* 0x040fe20000000009 */
[C---:B------:R-:W-:Y:S01]  /*0770*/  FFMA R44, R57.reuse, R13, R44 ;  /* 0x0000000d392c7223 */ /* 0x040fe2000000002c */
[----:B------:R-:W-:Y:S01]  /*0780*/  FFMA R51, R57, R33, R51 ;  /* 0x0000002139337223 */ /* 0x000fe20000000033 */
[C---:B------:R-:W-:Y:S01]  /*0790*/  FFMA R56, R58.reuse, R13, R56 ;  /* 0x0000000d3a387223 */ /* 0x040fe20000000038 */
[----:B------:R-:W-:Y:S01]  /*07a0*/  FFMA R21, R58, R33, R21 ;  /* 0x000000213a157223 */ /* 0x000fe20000000015 */
[----:B------:R-:W-:Y:S01]  /*07b0*/  LDS R57, [R4.X4+0x388] ;  /* 0x0003880004397984 */ /* 0x000fe20000004800 */
[-C--:B0-----:R-:W-:Y:S01]  /*07c0*/  FFMA R11, R24, R22.reuse, R11 ;  /* 0x00000016180b7223 */ /* 0x081fe2000000000b */
[----:B------:R-:W-:-:S02]  /*07d0*/  FFMA R19, R28, R22, R19 ;  /* 0x000000161c137223 */ /* 0x000fc40000000013 */
[----:B------:R-:W0:Y:S01]  /*07e0*/  LDS R24, [R4.X4+0x110] ;  /* 0x0001100004187984 */ /* 0x000e220000004800 */
[-C--:B------:R-:W-:Y:S01]  /*07f0*/  FFMA R12, R12, R22.reuse, R54 ;  /* 0x000000160c0c7223 */ /* 0x080fe20000000036 */
[----:B------:R-:W-:Y:S01]  /*0800*/  FFMA R22, R32, R22, R55 ;  /* 0x0000001620167223 */ /* 0x000fe20000000037 */
[C---:B-1----:R-:W-:Y:S01]  /*0810*/  FFMA R47, R23.reuse, R13, R47 ;  /* 0x0000000d172f7223 */ /* 0x042fe2000000002f */
[C---:B------:R-:W-:Y:S01]  /*0820*/  FFMA R41, R23.reuse, R25, R41 ;  /* 0x0000001917297223 */ /* 0x040fe20000000029 */
[C---:B------:R-:W-:Y:S01]  /*0830*/  FFMA R18, R23.reuse, R29, R18 ;  /* 0x0000001d17127223 */ /* 0x040fe20000000012 */
[----:B------:R-:W-:Y:S01]  /*0840*/  FFMA R48, R23, R33, R48 ;  /* 0x0000002117307223 */ /* 0x000fe20000000030 */
[----:B------:R-:W1:Y:S04]  /*0850*/  LDS R28, [R4.X4+0x1c8] ;  /* 0x0001c800041c7984 */ /* 0x000e680000004800 */
[----:B------:R-:W5:Y:S01]  /*0860*/  LDS R23, [R4.X4+0x1c0] ;  /* 0x0001c00004177984 */ /* 0x000f620000004800 */
[C---:B--2---:R-:W-:Y:S01]  /*0870*/  FFMA R45, R52.reuse, R13, R45 ;  /* 0x0000000d342d7223 */ /* 0x044fe2000000002d */
[C---:B------:R-:W-:Y:S01]  /*0880*/  FFMA R39, R52.reuse, R25, R39 ;  /* 0x0000001934277223 */ /* 0x040fe20000000027 */
[C---:B------:R-:W-:Y:S01]  /*0890*/  FFMA R16, R52.reuse, R29, R16 ;  /* 0x0000001d34107223 */ /* 0x040fe20000000010 */
[----:B------:R-:W-:Y:S01]  /*08a0*/  FFMA R50, R52, R33, R50 ;  /* 0x0000002134327223 */ /* 0x000fe20000000032 */
[----:B------:R-:W-:Y:S01]  /*08b0*/  FFMA R52, R58, R25, R37 ;  /* 0x000000193a347223 */ /* 0x000fe20000000025 */
[----:B------:R-:W2:Y:S01]  /*08c0*/  LDS R32, [R4.X4+0x1d0] ;  /* 0x0001d00004207984 */ /* 0x000ea20000004800 */
[C---:B---3--:R-:W-:Y:S01]  /*08d0*/  FFMA R46, R43.reuse, R13, R46 ;  /* 0x0000000d2b2e7223 */ /* 0x048fe2000000002e */
[C---:B------:R-:W-:Y:S01]  /*08e0*/  FFMA R40, R43.reuse, R25, R40 ;  /* 0x000000192b287223 */ /* 0x040fe20000000028 */
[C---:B------:R-:W-:Y:S01]  /*08f0*/  FFMA R17, R43.reuse, R29, R17 ;  /* 0x0000001d2b117223 */ /* 0x040fe20000000011 */
[----:B------:R-:W-:Y:S01]  /*0900*/  FFMA R49, R43, R33, R49 ;  /* 0x000000212b317223 */ /* 0x000fe20000000031 */
[----:B------:R-:W3:Y:S01]  /*0910*/  LDS R37, [R4.X4+0x1e0] ;  /* 0x0001e00004257984 */ /* 0x000ee20000004800 */
[C---:B----4-:R-:W-:Y:S01]  /*0920*/  FFMA R42, R53.reuse, R13, R42 ;  /* 0x0000000d352a7223 */ /* 0x050fe2000000002a */
[C---:B------:R-:W-:Y:S01]  /*0930*/  FFMA R36, R53.reuse, R25, R36 ;  /* 0x0000001935247223 */ /* 0x040fe20000000024 */
[C---:B------:R-:W-:Y:S01]  /*0940*/  FFMA R8, R53.reuse, R29, R8 ;  /* 0x0000001d35087223 */ /* 0x040fe20000000008 */
[----:B------:R-:W4:Y:S01]  /*0950*/  LDS R43, [R4.X4+0x1d8] ;  /* 0x0001d800042b7984 */ /* 0x000f220000004800 */
[----:B------:R-:W-:-:S03]  /*0960*/  FFMA R20, R53, R33, R20 ;  /* 0x0000002135147223 */ /* 0x000fc60000000014 */
[----:B------:R-:W4:Y:S04]  /*0970*/  LDS R54, [R4.X4+0x1e8] ;  /* 0x0001e80004367984 */ /* 0x000f280000004800 */
[----:B------:R-:W4:Y:S04]  /*0980*/  LDS R53, [R4.X4+0x1f0] ;  /* 0x0001f00004357984 */ /* 0x000f280000004800 */
[----:B------:R-:W-:Y:S01]  /*0990*/  LDS R58, [R4.X4+0x380] ;  /* 0x00038000043a7984 */ /* 0x000fe20000004800 */
[C---:B0-----:R-:W-:Y:S01]  /*09a0*/  FFMA R11, R24.reuse, R25, R11 ;  /* 0x00000019180b7223 */ /* 0x041fe2000000000b */
[C---:B------:R-:W-:Y:S01]  /*09b0*/  FFMA R19, R24.reuse, R29, R19 ;  /* 0x0000001d18137223 */ /* 0x040fe20000000013 */
[C---:B------:R-:W-:Y:S01]  /*09c0*/  FFMA R12, R24.reuse, R13, R12 ;  /* 0x0000000d180c7223 */ /* 0x040fe2000000000c */
[----:B------:R-:W0:Y:S01]  /*09d0*/  LDS R25, [R4.X4+0x2a8] ;  /* 0x0002a80004197984 */ /* 0x000e220000004800 */
[----:B------:R-:W-:-:S03]  /*09e0*/  FFMA R22, R24, R33, R22 ;  /* 0x0000002118167223 */ /* 0x000fc60000000016 */
[----:B------:R-:W0:Y:S01]  /*09f0*/  LDS R29, [R4.X4+0x2b0] ;  /* 0x0002b000041d7984 */ /* 0x000e220000004800 */
[C---:B-1----:R-:W-:Y:S01]  /*0a00*/  FFMA R46, R28.reuse, R14, R46 ;  /* 0x0000000e1c2e7223 */ /* 0x042fe2000000002e */
[C---:B------:R-:W-:Y:S01]  /*0a10*/  FFMA R40, R28.reuse, R26, R40 ;  /* 0x0000001a1c287223 */ /* 0x040fe20000000028 */
[C---:B------:R-:W-:Y:S01]  /*0a20*/  FFMA R17, R28.reuse, R30, R17 ;  /* 0x0000001e1c117223 */ /* 0x040fe20000000011 */
[C---:B-----5:R-:W-:Y:S01]  /*0a30*/  FFMA R47, R23.reuse, R14, R47 ;  /* 0x0000000e172f7223 */ /* 0x060fe2000000002f */
[C---:B------:R-:W-:Y:S01]  /*0a40*/  FFMA R41, R23.reuse, R26, R41 ;  /* 0x0000001a17297223 */ /* 0x040fe20000000029 */
[C---:B------:R-:W-:Y:S01]  /*0a50*/  FFMA R18, R23.reuse, R30, R18 ;  /* 0x0000001e17127223 */ /* 0x040fe20000000012 */
[-C--:B------:R-:W-:Y:S01]  /*0a60*/  FFMA R48, R23, R34.reuse, R48 ;  /* 0x0000002217307223 */ /* 0x080fe20000000030 */
[----:B------:R-:W-:Y:S01]  /*0a70*/  FFMA R49, R28, R34, R49 ;  /* 0x000000221c317223 */ /* 0x000fe20000000031 */
[----:B------:R-:W1:Y:S01]  /*0a80*/  LDS R13, [R4.X4+0x2a0] ;  /* 0x0002a000040d7984 */ /* 0x000e620000004800 */
[C---:B--2---:R-:W-:Y:S01]  /*0a90*/  FFMA R45, R32.reuse, R14, R45 ;  /* 0x0000000e202d7223 */ /* 0x044fe2000000002d */
[C---:B------:R-:W-:Y:S01]  /*0aa0*/  FFMA R39, R32.reuse, R26, R39 ;  /* 0x0000001a20277223 */ /* 0x040fe20000000027 */
[C---:B------:R-:W-:Y:S01]  /*0ab0*/  FFMA R16, R32.reuse, R30, R16 ;  /* 0x0000001e20107223 */ /* 0x040fe20000000010 */
[----:B------:R-:W2:Y:S01]  /*0ac0*/  LDS R33, [R4.X4+0x2b8] ;  /* 0x0002b80004217984 */ /* 0x000ea20000004800 */
[----:B------:R-:W-:Y:S01]  /*0ad0*/  FFMA R50, R32, R34, R50 ;  /* 0x0000002220327223 */ /* 0x000fe20000000032 */
[----:B---3--:R-:W-:-:S02]  /*0ae0*/  FFMA R52, R37, R26, R52 ;  /* 0x0000001a25347223 */ /* 0x008fc40000000034 */
[----:B------:R-:W3:Y:S01]  /*0af0*/  LDS R23, [R4.X4+0x2c0] ;  /* 0x0002c00004177984 */ /* 0x000ee20000004800 */
[C---:B------:R-:W-:Y:S01]  /*0b00*/  FFMA R9, R37.reuse, R30, R9 ;  /* 0x0000001e25097223 */ /* 0x040fe20000000009 */
[----:B------:R-:W-:Y:S01]  /*0b10*/  FFMA R21, R37, R34, R21 ;  /* 0x0000002225157223 */ /* 0x000fe20000000015 */
[C---:B----4-:R-:W-:Y:S01]  /*0b20*/  FFMA R38, R43.reuse, R26, R38 ;  /* 0x0000001a2b267223 */ /* 0x050fe20000000026 */
[----:B------:R-:W4:Y:S01]  /*0b30*/  LDS R28, [R4.X4+0x2c8] ;  /* 0x0002c800041c7984 */ /* 0x000f220000004800 */
[C---:B------:R-:W-:Y:S01]  /*0b40*/  FFMA R44, R43.reuse, R14, R44 ;  /* 0x0000000e2b2c7223 */ /* 0x040fe2000000002c */
[C---:B------:R-:W-:Y:S01]  /*0b50*/  FFMA R10, R43.reuse, R30, R10 ;  /* 0x0000001e2b0a7223 */ /* 0x040fe2000000000a */
[C---:B------:R-:W-:Y:S01]  /*0b60*/  FFMA R36, R54.reuse, R26, R36 ;  /* 0x0000001a36247223 */ /* 0x040fe20000000024 */
[----:B------:R-:W5:Y:S01]  /*0b70*/  LDS R24, [R4.X4+0x2d0] ;  /* 0x0002d00004187984 */ /* 0x000f620000004800 */
[----:B------:R-:W-:Y:S01]  /*0b80*/  FFMA R51, R43, R34, R51 ;  /* 0x000000222b337223 */ /* 0x000fe20000000033 */
[C---:B------:R-:W-:Y:S01]  /*0b90*/  FFMA R42, R54.reuse, R14, R42 ;  /* 0x0000000e362a7223 */ /* 0x040fe2000000002a */
[C---:B------:R-:W-:Y:S01]  /*0ba0*/  FFMA R8, R54.reuse, R30, R8 ;  /* 0x0000001e36087223 */ /* 0x040fe20000000008 */
[----:B------:R-:W-:Y:S01]  /*0bb0*/  FFMA R20, R54, R34, R20 ;  /* 0x0000002236147223 */ /* 0x000fe20000000014 */
[C---:B------:R-:W-:Y:S01]  /*0bc0*/  FFMA R12, R53.reuse, R14, R12 ;  /* 0x0000000e350c7223 */ /* 0x040fe2000000000c */
[----:B------:R-:W-:Y:S01]  /*0bd0*/  FFMA R26, R53, R26, R11 ;  /* 0x0000001a351a7223 */ /* 0x000fe2000000000b */
[----:B------:R-:W-:Y:S01]  /*0be0*/  FFMA R56, R37, R14, R56 ;  /* 0x0000000e25387223 */ /* 0x000fe20000000038 */
[C---:B------:R-:W-:Y:S01]  /*0bf0*/  FFMA R30, R53.reuse, R30, R19 ;  /* 0x0000001e351e7223 */ /* 0x040fe20000000013 */
[----:B------:R-:W-:Y:S01]  /*0c00*/  FFMA R34, R53, R34, R22 ;  /* 0x0000002235227223 */ /* 0x000fe20000000016 */
[----:B------:R-:W-:Y:S01]  /*0c10*/  LDS R55, [R4.X4+0x390] ;  /* 0x0003900004377984 */ /* 0x000fe20000004800 */
[C---:B0-----:R-:W-:Y:S01]  /*0c20*/  FFMA R46, R25.reuse, R15, R46 ;  /* 0x0000000f192e7223 */ /* 0x041fe2000000002e */
[C---:B------:R-:W-:Y:S01]  /*0c30*/  FFMA R40, R25.reuse, R27, R40 ;  /* 0x0000001b19287223 */ /* 0x040fe20000000028 */
[C---:B------:R-:W-:Y:S01]  /*0c40*/  FFMA R37, R25.reuse, R31, R17 ;  /* 0x0000001f19257223 */ /* 0x040fe20000000011 */
[----:B------:R-:W-:Y:S01]  /*0c50*/  FFMA R49, R25, R35, R49 ;  /* 0x0000002319317223 */ /* 0x000fe20000000031 */
[C---:B------:R-:W-:Y:S01]  /*0c60*/  FFMA R45, R29.reuse, R15, R45 ;  /* 0x0000000f1d2d7223 */ /* 0x040fe2000000002d */
[C---:B------:R-:W-:Y:S01]  /*0c70*/  FFMA R39, R29.reuse, R27, R39 ;  /* 0x0000001b1d277223 */ /* 0x040fe20000000027 */
[C---:B------:R-:W-:Y:S01]  /*0c80*/  FFMA R25, R29.reuse, R31, R16 ;  /* 0x0000001f1d197223 */ /* 0x040fe20000000010 */
[----:B------:R-:W-:Y:S01]  /*0c90*/  FFMA R50, R29, R35, R50 ;  /* 0x000000231d327223 */ /* 0x000fe20000000032 */
[C---:B-1----:R-:W-:Y:S01]  /*0ca0*/  FFMA R41, R13.reuse, R27, R41 ;  /* 0x0000001b0d297223 */ /* 0x042fe20000000029 */
[C---:B------:R-:W-:Y:S01]  /*0cb0*/  FFMA R47, R13.reuse, R15, R47 ;  /* 0x0000000f0d2f7223 */ /* 0x040fe2000000002f */
[C---:B------:R-:W-:Y:S01]  /*0cc0*/  FFMA R32, R13.reuse, R31, R18 ;  /* 0x0000001f0d207223 */ /* 0x040fe20000000012 */
[----:B------:R-:W-:Y:S01]  /*0cd0*/  FFMA R48, R13, R35, R48 ;  /* 0x000000230d307223 */ /* 0x000fe20000000030 */
[C---:B--2---:R-:W-:Y:S01]  /*0ce0*/  FFMA R44, R33.reuse, R15, R44 ;  /* 0x0000000f212c7223 */ /* 0x044fe2000000002c */
[C---:B------:R-:W-:Y:S01]  /*0cf0*/  FFMA R38, R33.reuse, R27, R38 ;  /* 0x0000001b21267223 */ /* 0x040fe20000000026 */
[C---:B------:R-:W-:Y:S01]  /*0d00*/  FFMA R29, R33.reuse, R31, R10 ;  /* 0x0000001f211d7223 */ /* 0x040fe2000000000a */
[----:B------:R-:W-:Y:S01]  /*0d10*/  FFMA R51, R33, R35, R51 ;  /* 0x0000002321337223 */ /* 0x000fe20000000033 */
[C---:B---3--:R-:W-:Y:S01]  /*0d20*/  FFMA R52, R23.reuse, R27, R52 ;  /* 0x0000001b17347223 */ /* 0x048fe20000000034 */
[C---:B------:R-:W-:Y:S01]  /*0d30*/  FFMA R56, R23.reuse, R15, R56 ;  /* 0x0000000f17387223 */ /* 0x040fe20000000038 */
[C---:B------:R-:W-:Y:S01]  /*0d40*/  FFMA R33, R23.reuse, R31, R9 ;  /* 0x0000001f17217223 */ /* 0x040fe20000000009 */
[----:B------:R-:W-:Y:S01]  /*0d50*/  FFMA R43, R23, R35, R21 ;  /* 0x00000023172b7223 */ /* 0x000fe20000000015 */
[C---:B----4-:R-:W-:Y:S01]  /*0d60*/  FFMA R42, R28.reuse, R15, R42 ;  /* 0x0000000f1c2a7223 */ /* 0x050fe2000000002a */
[C---:B------:R-:W-:Y:S01]  /*0d70*/  FFMA R36, R28.reuse, R27, R36 ;  /* 0x0000001b1c247223 */ /* 0x040fe20000000024 */
[C---:B------:R-:W-:Y:S01]  /*0d80*/  FFMA R53, R28.reuse, R31, R8 ;  /* 0x0000001f1c357223 */ /* 0x040fe20000000008 */
[----:B------:R-:W-:Y:S01]  /*0d90*/  FFMA R28, R28, R35, R20 ;  /* 0x000000231c1c7223 */ /* 0x000fe20000000014 */
[C---:B-----5:R-:W-:Y:S01]  /*0da0*/  FFMA R54, R24.reuse, R15, R12 ;  /* 0x0000000f18367223 */ /* 0x060fe2000000000c */
[C---:B------:R-:W-:Y:S01]  /*0db0*/  FFMA R27, R24.reuse, R27, R26 ;  /* 0x0000001b181b7223 */ /* 0x040fe2000000001a */
[C---:B------:R-:W-:Y:S01]  /*0dc0*/  FFMA R30, R24.reuse, R31, R30 ;  /* 0x0000001f181e7223 */ /* 0x040fe2000000001e */
[----:B------:R-:W-:Y:S01]  /*0dd0*/  FFMA R34, R24, R35, R34 ;  /* 0x0000002318227223 */ /* 0x000fe20000000022 */
[----:B------:R-:W0:Y:S04]  /*0de0*/  LDS.128 R8, [R3+0xe10] ;  /* 0x000e100003087984 */ /* 0x000e280000000c00 */
[----:B------:R-:W1:Y:S04]  /*0df0*/  LDS.128 R12, [R3+0x1210] ;  /* 0x00121000030c7984 */ /* 0x000e680000000c00 */
[----:B------:R-:W2:Y:S04]  /*0e00*/  LDS.128 R16, [R3+0x1610] ;  /* 0x0016100003107984 */ /* 0x000ea80000000c00 */
[----:B------:R-:W3:Y:S04]  /*0e10*/  LDS.128 R20, [R3+0x1a10] ;  /* 0x001a100003147984 */ /* 0x000ee80000000c00 */
[----:B------:R-:W4:Y:S04]  /*0e20*/  LDS R26, [R4.X4+0x398] ;  /* 0x00039800041a7984 */ /* 0x000f280000004800 */
[----:B------:R-:W5:Y:S04]  /*0e30*/  LDS R31, [R4.X4+0x3a0] ;  /* 0x0003a000041f7984 */ /* 0x000f680000004800 */
[----:B------:R-:W5:Y:S04]  /*0e40*/  LDS R24, [R4.X4+0x3a8] ;  /* 0x0003a80004187984 */ /* 0x000f680000004800 */
[----:B------:R-:W5:Y:S01]  /*0e50*/  LDS R35, [R4.X4+0x3b0] ;  /* 0x0003b00004237984 */ /* 0x000f620000004800 */
[C---:B0-----:R-:W-:Y:S01]  /*0e60*/  FFMA R47, R8.reuse, R58, R47 ;  /* 0x0000003a082f7223 */ /* 0x041fe2000000002f */
[C---:B------:R-:W-:Y:S01]  /*0e70*/  FFMA R46, R8.reuse, R57, R46 ;  /* 0x00000039082e7223 */ /* 0x040fe2000000002e */
[----:B------:R-:W-:Y:S01]  /*0e80*/  FFMA R45, R8, R55, R45 ;  /* 0x00000037082d7223 */ /* 0x000fe2000000002d */
[----:B-1----:R-:W-:Y:S01]  /*0e90*/  FFMA R41, R58, R12, R41 ;  /* 0x0000000c3a297223 */ /* 0x002fe20000000029 */
[C---:B------:R-:W-:Y:S01]  /*0ea0*/  FFMA R40, R12.reuse, R57, R40 ;  /* 0x000000390c287223 */ /* 0x040fe20000000028 */
[----:B------:R-:W-:Y:S01]  /*0eb0*/  FFMA R39, R12, R55, R39 ;  /* 0x000000370c277223 */ /* 0x000fe20000000027 */
[----:B--2---:R-:W-:Y:S01]  /*0ec0*/  FFMA R32, R58, R16, R32 ;  /* 0x000000103a207223 */ /* 0x004fe20000000020 */
[C---:B------:R-:W-:Y:S01]  /*0ed0*/  FFMA R37, R16.reuse, R57, R37 ;  /* 0x0000003910257223 */ /* 0x040fe20000000025 */
[----:B------:R-:W-:Y:S01]  /*0ee0*/  FFMA R25, R16, R55, R25 ;  /* 0x0000003710197223 */ /* 0x000fe20000000019 */
[----:B---3--:R-:W-:Y:S01]  /*0ef0*/  FFMA R48, R58, R20, R48 ;  /* 0x000000143a307223 */ /* 0x008fe20000000030 */
[C---:B------:R-:W-:Y:S01]  /*0f00*/  FFMA R49, R20.reuse, R57, R49 ;  /* 0x0000003914317223 */ /* 0x040fe20000000031 */
[----:B------:R-:W-:Y:S01]  /*0f10*/  FFMA R50, R20, R55, R50 ;  /* 0x0000003714327223 */ /* 0x000fe20000000032 */
[----:B------:R-:W0:Y:S01]  /*0f20*/  LDS R57, [R4.X4+0x470] ;  /* 0x0004700004397984 */ /* 0x000e220000004800 */
[-C--:B----4-:R-:W-:Y:S01]  /*0f30*/  FFMA R44, R8, R26.reuse, R44 ;  /* 0x0000001a082c7223 */ /* 0x090fe2000000002c */
[-C--:B------:R-:W-:Y:S01]  /*0f40*/  FFMA R38, R12, R26.reuse, R38 ;  /* 0x0000001a0c267223 */ /* 0x080fe20000000026 */
[-C--:B------:R-:W-:Y:S01]  /*0f50*/  FFMA R29, R16, R26.reuse, R29 ;  /* 0x0000001a101d7223 */ /* 0x080fe2000000001d */
[----:B------:R-:W-:Y:S01]  /*0f60*/  FFMA R51, R20, R26, R51 ;  /* 0x0000001a14337223 */ /* 0x000fe20000000033 */
[-C--:B-----5:R-:W-:Y:S01]  /*0f70*/  FFMA R56, R8, R31.reuse, R56 ;  /* 0x0000001f08387223 */ /* 0x0a0fe20000000038 */
[-C--:B------:R-:W-:Y:S01]  /*0f80*/  FFMA R52, R12, R31.reuse, R52 ;  /* 0x0000001f0c347223 */ /* 0x080fe20000000034 */
[-C--:B------:R-:W-:Y:S01]  /*0f90*/  FFMA R33, R16, R31.reuse, R33 ;  /* 0x0000001f10217223 */ /* 0x080fe20000000021 */
[----:B------:R-:W-:Y:S01]  /*0fa0*/  FFMA R43, R20, R31, R43 ;  /* 0x0000001f142b7223 */ /* 0x000fe2000000002b */
[-C--:B------:R-:W-:Y:S01]  /*0fb0*/  FFMA R42, R8, R24.reuse, R42 ;  /* 0x00000018082a7223 */ /* 0x080fe2000000002a */
[-C--:B------:R-:W-:Y:S01]  /*0fc0*/  FFMA R36, R12, R24.reuse, R36 ;  /* 0x000000180c247223 */ /* 0x080fe20000000024 */
[-C--:B------:R-:W-:Y:S01]  /*0fd0*/  FFMA R53, R16, R24.reuse, R53 ;  /* 0x0000001810357223 */ /* 0x080fe20000000035 */
[----:B------:R-:W-:Y:S01]  /*0fe0*/  FFMA R28, R20, R24, R28 ;  /* 0x00000018141c7223 */ /* 0x000fe2000000001c */
[----:B------:R-:W1:Y:S01]  /*0ff0*/  LDS R26, [R4.X4+0x460] ;  /* 0x00046000041a7984 */ /* 0x000e620000004800 */
[-C--:B------:R-:W-:Y:S01]  /*1000*/  FFMA R54, R8, R35.reuse, R54 ;  /* 0x0000002308367223 */ /* 0x080fe20000000036 */
[-C--:B------:R-:W-:Y:S01]  /*1010*/  FFMA R27, R12, R35.reuse, R27 ;  /* 0x000000230c1b7223 */ /* 0x080fe2000000001b */
[-C--:B------:R-:W-:Y:S01]  /*1020*/  FFMA R30, R16, R35.reuse, R30 ;  /* 0x00000023101e7223 */ /* 0x080fe2000000001e */
[----:B------:R-:W2:Y:S01]  /*1030*/  LDS R31, [R4.X4+0x478] ;  /* 0x00047800041f7984 */ /* 0x000ea20000004800 */
[----:B------:R-:W-:-:S03]  /*1040*/  FFMA R34, R20, R35, R34 ;  /* 0x0000002314227223 */ /* 0x000fc60000000022 */
[----:B------:R-:W3:Y:S04]  /*1050*/  LDS R24, [R4.X4+0x480] ;  /* 0x0004800004187984 */ /* 0x000ee80000004800 */
[----:B------:R-:W4:Y:S04]  /*1060*/  LDS R55, [R4.X4+0x468] ;  /* 0x0004680004377984 */ /* 0x000f280000004800 */
[----:B------:R-:W5:Y:S04]  /*1070*/  LDS R58, [R4.X4+0x488] ;  /* 0x00048800043a7984 */ /* 0x000f680000004800 */
[----:B------:R-:W5:Y:S04]  /*1080*/  LDS R8, [R4.X4+0x490] ;  /* 0x0004900004087984 */ /* 0x000f680000004800 */
[----:B------:R-:W5:Y:S01]  /*1090*/  LDS R12, [R4.X4+0x540] ;  /* 0x00054000040c7984 */ /* 0x000f620000004800 */
[----:B0-----:R-:W-:-:S03]  /*10a0*/  FFMA R45, R57, R9, R45 ;  /* 0x00000009392d7223 */ /* 0x001fc6000000002d */
[----:B------:R-:W0:Y:S01]  /*10b0*/  LDS R16, [R4.X4+0x548] ;  /* 0x0005480004107984 */ /* 0x000e220000004800 */
[C---:B------:R-:W-:Y:S01]  /*10c0*/  FFMA R39, R57.reuse, R13, R39 ;  /* 0x0000000d39277223 */ /* 0x040fe20000000027 */
[C---:B------:R-:W-:Y:S01]  /*10d0*/  FFMA R25, R57.reuse, R17, R25 ;  /* 0x0000001139197223 */ /* 0x040fe20000000019 */
[----:B------:R-:W-:Y:S01]  /*10e0*/  FFMA R50, R57, R21, R50 ;  /* 0x0000001539327223 */ /* 0x000fe20000000032 */
[----:B------:R-:W0:Y:S04]  /*10f0*/  LDS R20, [R4.X4+0x550] ;  /* 0x0005500004147984 */ /* 0x000e280000004800 */
[----:B------:R-:W0:Y:S01]  /*1100*/  LDS R35, [R4.X4+0x570] ;  /* 0x0005700004237984 */ /* 0x000e220000004800 */
        /* <DEDUP_REMOVED lines=12> */
[----:B------:R-:W1:Y:S01]  /*11d0*/  LDS R26, [R4.X4+0x558] ;  /* 0x00055800041a7984 */ /* 0x000e620000004800 */
[C---:B----4-:R-:W-:Y:S01]  /*11e0*/  FFMA R46, R55.reuse, R9, R46 ;  /* 0x00000009372e7223 */ /* 0x050fe2000000002e */
[C---:B------:R-:W-:Y:S01]  /*11f0*/  FFMA R40, R55.reuse, R13, R40 ;  /* 0x0000000d37287223 */ /* 0x040fe20000000028 */
[C---:B------:R-:W-:Y:S01]  /*1200*/  FFMA R37, R55.reuse, R17, R37 ;  /* 0x0000001137257223 */ /* 0x040fe20000000025 */
[----:B------:R-:W2:Y:S01]  /*1210*/  LDS R31, [R4.X4+0x560] ;  /* 0x00056000041f7984 */ /* 0x000ea20000004800 */
[C---:B-----5:R-:W-:Y:S01]  /*1220*/  FFMA R42, R58.reuse, R9, R42 ;  /* 0x000000093a2a7223 */ /* 0x060fe2000000002a */
[----:B------:R-:W-:Y:S01]  /*1230*/  FFMA R49, R55, R21, R49 ;  /* 0x0000001537317223 */ /* 0x000fe20000000031 */
[----:B------:R-:W-:Y:S01]  /*1240*/  FFMA R36, R58, R13, R36 ;  /* 0x0000000d3a247223 */ /* 0x000fe20000000024 */
[----:B------:R-:W3:Y:S01]  /*1250*/  LDS R24, [R4.X4+0x568] ;  /* 0x0005680004187984 */ /* 0x000ee20000004800 */
[C---:B------:R-:W-:Y:S01]  /*1260*/  FFMA R54, R8.reuse, R9, R54 ;  /* 0x0000000908367223 */ /* 0x040fe20000000036 */
[C---:B------:R-:W-:Y:S01]  /*1270*/  FFMA R27, R8.reuse, R13, R27 ;  /* 0x0000000d081b7223 */ /* 0x040fe2000000001b */
[C---:B------:R-:W-:Y:S01]  /*1280*/  FFMA R30, R8.reuse, R17, R30 ;  /* 0x00000011081e7223 */ /* 0x040fe2000000001e */
[----:B------:R-:W4:Y:S01]  /*1290*/  LDS R9, [R4.X4+0x620] ;  /* 0x0006200004097984 */ /* 0x000f220000004800 */
[----:B------:R-:W-:Y:S01]  /*12a0*/  FFMA R34, R8, R21, R34 ;  /* 0x0000001508227223 */ /* 0x000fe20000000022 */
[----:B------:R-:W-:Y:S01]  /*12b0*/  FFMA R53, R58, R17, R53 ;  /* 0x000000113a357223 */ /* 0x000fe20000000035 */
[C---:B------:R-:W-:Y:S01]  /*12c0*/  FFMA R47, R12.reuse, R10, R47 ;  /* 0x0000000a0c2f7223 */ /* 0x040fe2000000002f */
[----:B------:R-:W5:Y:S01]  /*12d0*/  LDS R13, [R4.X4+0x628] ;  /* 0x00062800040d7984 */ /* 0x000f620000004800 */
[C---:B------:R-:W-:Y:S01]  /*12e0*/  FFMA R41, R12.reuse, R14, R41 ;  /* 0x0000000e0c297223 */ /* 0x040fe20000000029 */
[C---:B------:R-:W-:Y:S01]  /*12f0*/  FFMA R32, R12.reuse, R18, R32 ;  /* 0x000000120c207223 */ /* 0x040fe20000000020 */
[----:B------:R-:W-:Y:S01]  /*1300*/  FFMA R48, R12, R22, R48 ;  /* 0x000000160c307223 */ /* 0x000fe20000000030 */
[----:B------:R-:W5:Y:S01]  /*1310*/  LDS R8, [R4.X4+0x630] ;  /* 0x0006300004087984 */ /* 0x000f620000004800 */
[C---:B0-----:R-:W-:Y:S01]  /*1320*/  FFMA R46, R16.reuse, R10, R46 ;  /* 0x0000000a102e7223 */ /* 0x041fe2000000002e */
[C---:B------:R-:W-:Y:S01]  /*1330*/  FFMA R40, R16.reuse, R14, R40 ;  /* 0x0000000e10287223 */ /* 0x040fe20000000028 */
[C---:B------:R-:W-:Y:S01]  /*1340*/  FFMA R37, R16.reuse, R18, R37 ;  /* 0x0000001210257223 */ /* 0x040fe20000000025 */
[----:B------:R-:W0:Y:S01]  /*1350*/  LDS R17, [R4.X4+0x638] ;  /* 0x0006380004117984 */ /* 0x000e220000004800 */
[----:B------:R-:W-:Y:S01]  /*1360*/  FFMA R49, R16, R22, R49 ;  /* 0x0000001610317223 */ /* 0x000fe20000000031 */
[-C--:B------:R-:W-:Y:S01]  /*1370*/  FFMA R45, R20, R10.reuse, R45 ;  /* 0x0000000a142d7223 */ /* 0x080fe2000000002d */
[----:B------:R-:W-:Y:S01]  /*1380*/  FFMA R54, R35, R10, R54 ;  /* 0x0000000a23367223 */ /* 0x000fe20000000036 */
[----:B------:R-:W0:Y:S01]  /*1390*/  LDS R12, [R4.X4+0x640] ;  /* 0x00064000040c7984 */ /* 0x000e220000004800 */
[----:B------:R-:W-:Y:S01]  /*13a0*/  FFMA R28, R58, R21, R28 ;  /* 0x000000153a1c7223 */ /* 0x000fe2000000001c */
[C---:B------:R-:W-:Y:S01]  /*13b0*/  FFMA R39, R20.reuse, R14, R39 ;  /* 0x0000000e14277223 */ /* 0x040fe20000000027 */
[C---:B------:R-:W-:Y:S01]  /*13c0*/  FFMA R25, R20.reuse, R18, R25 ;  /* 0x0000001214197223 */ /* 0x040fe20000000019 */
[----:B------:R-:W0:Y:S01]  /*13d0*/  LDS R16, [R4.X4+0x648] ;  /* 0x0006480004107984 */ /* 0x000e220000004800 */
[----:B------:R-:W-:-:S03]  /*13e0*/  FFMA R50, R20, R22, R50 ;  /* 0x0000001614327223 */ /* 0x000fc60000000032 */
[----:B------:R-:W-:Y:S01]  /*13f0*/  LDS R57, [R4.X4+0x708] ;  /* 0x0007080004397984 */ /* 0x000fe20000004800 */
        /* <DEDUP_REMOVED lines=10> */
[----:B------:R-:W1:Y:S01]  /*14a0*/  LDS R10, [R4.X4+0x650] ;  /* 0x00065000040a7984 */ /* 0x000e620000004800 */
[C---:B------:R-:W-:Y:S01]  /*14b0*/  FFMA R53, R24.reuse, R18, R53 ;  /* 0x0000001218357223 */ /* 0x040fe20000000035 */
[C---:B----4-:R-:W-:Y:S01]  /*14c0*/  FFMA R47, R9.reuse, R11, R47 ;  /* 0x0000000b092f7223 */ /* 0x050fe2000000002f */
[C---:B------:R-:W-:Y:S01]  /*14d0*/  FFMA R41, R9.reuse, R15, R41 ;  /* 0x0000000f09297223 */ /* 0x040fe20000000029 */
[C---:B------:R-:W-:Y:S01]  /*14e0*/  FFMA R20, R9.reuse, R19, R32 ;  /* 0x0000001309147223 */ /* 0x040fe20000000020 */
[----:B------:R-:W-:Y:S01]  /*14f0*/  FFMA R48, R9, R23, R48 ;  /* 0x0000001709307223 */ /* 0x000fe20000000030 */
[----:B------:R-:W-:Y:S01]  /*1500*/  FFMA R28, R24, R22, R28 ;  /* 0x00000016181c7223 */ /* 0x000fe2000000001c */
[C---:B-----5:R-:W-:Y:S01]  /*1510*/  FFMA R46, R13.reuse, R11, R46 ;  /* 0x0000000b0d2e7223 */ /* 0x060fe2000000002e */
[C---:B------:R-:W-:Y:S01]  /*1520*/  FFMA R40, R13.reuse, R15, R40 ;  /* 0x0000000f0d287223 */ /* 0x040fe20000000028 */
[C---:B------:R-:W-:Y:S01]  /*1530*/  FFMA R9, R13.reuse, R19, R37 ;  /* 0x000000130d097223 */ /* 0x040fe20000000025 */
[----:B------:R-:W-:Y:S01]  /*1540*/  FFMA R49, R13, R23, R49 ;  /* 0x000000170d317223 */ /* 0x000fe20000000031 */
[C---:B------:R-:W-:Y:S01]  /*1550*/  FFMA R45, R8.reuse, R11, R45 ;  /* 0x0000000b082d7223 */ /* 0x040fe2000000002d */
[C---:B------:R-:W-:Y:S01]  /*1560*/  FFMA R13, R8.reuse, R15, R39 ;  /* 0x0000000f080d7223 */ /* 0x040fe20000000027 */
[C---:B------:R-:W-:Y:S01]  /*1570*/  FFMA R21, R8.reuse, R19, R25 ;  /* 0x0000001308157223 */ /* 0x040fe20000000019 */
[----:B------:R-:W-:Y:S01]  /*1580*/  FFMA R50, R8, R23, R50 ;  /* 0x0000001708327223 */ /* 0x000fe20000000032 */
        /* <DEDUP_REMOVED lines=8> */
[C---:B------:R-:W-:Y:S01]  /*1610*/  FFMA R18, R35.reuse, R18, R30 ;  /* 0x0000001223127223 */ /* 0x040fe2000000001e */
[C---:B------:R-:W-:Y:S01]  /*1620*/  FFMA R42, R16.reuse, R11, R42 ;  /* 0x0000000b102a7223 */ /* 0x040fe2000000002a */
[C---:B------:R-:W-:Y:S01]  /*1630*/  FFMA R12, R16.reuse, R15, R36 ;  /* 0x0000000f100c7223 */ /* 0x040fe20000000024 */
[C---:B------:R-:W-:Y:S01]  /*1640*/  FFMA R53, R16.reuse, R19, R53 ;  /* 0x0000001310357223 */ /* 0x040fe20000000035 */
[C---:B------:R-:W-:Y:S01]  /*1650*/  FFMA R14, R35.reuse, R14, R27 ;  /* 0x0000000e230e7223 */ /* 0x040fe2000000001b */
[----:B------:R-:W-:Y:S01]  /*1660*/  FFMA R22, R35, R22, R34 ;  /* 0x0000001623167223 */ /* 0x000fe20000000022 */
[----:B------:R-:W-:Y:S01]  /*1670*/  FFMA R16, R16, R23, R28 ;  /* 0x0000001710107223 */ /* 0x000fe2000000001c */
[----:B------:R-:W0:Y:S04]  /*1680*/  LDS.128 R24, [R3+0xe20] ;  /* 0x000e200003187984 */ /* 0x000e280000000c00 */
[----:B------:R-:W2:Y:S04]  /*1690*/  LDS.128 R28, [R3+0x1220] ;  /* 0x00122000031c7984 */ /* 0x000ea80000000c00 */
[----:B------:R-:W3:Y:S01]  /*16a0*/  LDS.128 R32, [R3+0x1620] ;  /* 0x0016200003207984 */ /* 0x000ee20000000c00 */
[C---:B-1----:R-:W-:Y:S01]  /*16b0*/  FFMA R54, R10.reuse, R11, R54 ;  /* 0x0000000b0a367223 */ /* 0x042fe20000000036 */
[----:B------:R-:W-:-:S02]  /*16c0*/  FFMA R19, R10, R19, R18 ;  /* 0x000000130a137223 */ /* 0x000fc40000000012 */
[----:B------:R-:W1:Y:S01]  /*16d0*/  LDS.128 R36, [R3+0x1a20] ;  /* 0x001a200003247984 */ /* 0x000e620000000c00 */
[C---:B------:R-:W-:Y:S01]  /*16e0*/  FFMA R15, R10.reuse, R15, R14 ;  /* 0x0000000f0a0f7223 */ /* 0x040fe2000000000e */
[----:B------:R-:W-:Y:S02]  /*16f0*/  FFMA R22, R10, R23, R22 ;  /* 0x000000170a167223 */ /* 0x000fe40000000016 */
[----:B------:R-:W4:Y:S04]  /*1700*/  LDS R11, [R4.X4+0x710] ;  /* 0x00071000040b7984 */ /* 0x000f280000004800 */
[----:B------:R-:W5:Y:S04]  /*1710*/  LDS R18, [R4.X4+0x720] ;  /* 0x0007200004127984 */ /* 0x000f680000004800 */
[----:B------:R-:W5:Y:S04]  /*1720*/  LDS R14, [R4.X4+0x718] ;  /* 0x00071800040e7984 */ /* 0x000f680000004800 */
[----:B------:R-:W5:Y:S04]  /*1730*/  LDS R58, [R4.X4+0x700] ;  /* 0x00070000043a7984 */ /* 0x000f680000004800 */
[----:B------:R-:W5:Y:S04]  /*1740*/  LDS R10, [R4.X4+0x728] ;  /* 0x00072800040a7984 */ /* 0x000f680000004800 */
[----:B------:R-:W5:Y:S01]  /*1750*/  LDS R23, [R4.X4+0x730] ;  /* 0x0007300004177984 */ /* 0x000f620000004800 */
[-C--:B0-----:R-:W-:Y:S01]  /*1760*/  FFMA R46, R24, R57.reuse, R46 ;  /* 0x00000039182e7223 */ /* 0x081fe2000000002e */
[-C--:B--2---:R-:W-:Y:S01]  /*1770*/  FFMA R40, R28, R57.reuse, R40 ;  /* 0x000000391c287223 */ /* 0x084fe20000000028 */
[-C--:B---3--:R-:W-:Y:S01]  /*1780*/  FFMA R9, R32, R57.reuse, R9 ;  /* 0x0000003920097223 */ /* 0x088fe20000000009 */
[----:B-1----:R-:W-:Y:S01]  /*1790*/  FFMA R49, R36, R57, R49 ;  /* 0x0000003924317223 */ /* 0x002fe20000000031 */
[-C--:B----4-:R-:W-:Y:S01]  /*17a0*/  FFMA R45, R24, R11.reuse, R45 ;  /* 0x0000000b182d7223 */ /* 0x090fe2000000002d */
[-C--:B------:R-:W-:Y:S01]  /*17b0*/  FFMA R13, R28, R11.reuse, R13 ;  /* 0x0000000b1c0d7223 */ /* 0x080fe2000000000d */
[-C--:B------:R-:W-:Y:S01]  /*17c0*/  FFMA R21, R32, R11.reuse, R21 ;  /* 0x0000000b20157223 */ /* 0x080fe20000000015 */
[----:B------:R-:W-:Y:S01]  /*17d0*/  FFMA R50, R36, R11, R50 ;  /* 0x0000000b24327223 */ /* 0x000fe20000000032 */
[-C--:B-----5:R-:W-:Y:S01]  /*17e0*/  FFMA R56, R24, R18.reuse, R56 ;  /* 0x0000001218387223 */ /* 0x0a0fe20000000038 */
[----:B------:R-:W0:Y:S01]  /*17f0*/  LDS R11, [R4.X4+0x7e0] ;  /* 0x0007e000040b7984 */ /* 0x000e220000004800 */
[-C--:B------:R-:W-:Y:S01]  /*1800*/  FFMA R52, R28, R18.reuse, R52 ;  /* 0x000000121c347223 */ /* 0x080fe20000000034 */
[-C--:B------:R-:W-:Y:S01]  /*1810*/  FFMA R17, R32, R18.reuse, R17 ;  /* 0x0000001220117223 */ /* 0x080fe20000000011 */
[----:B------:R-:W-:Y:S01]  /*1820*/  FFMA R57, R36, R18, R43 ;  /* 0x0000001224397223 */ /* 0x000fe2000000002b */
[-C--:B------:R-:W-:Y:S01]  /*1830*/  FFMA R44, R24, R14.reuse, R44 ;  /* 0x0000000e182c7223 */ /* 0x080fe2000000002c */
[----:B------:R-:W1:Y:S01]  /*1840*/  LDS R18, [R4.X4+0x7f0] ;  /* 0x0007f00004127984 */ /* 0x000e620000004800 */
[-C--:B------:R-:W-:Y:S01]  /*1850*/  FFMA R8, R28, R14.reuse, R8 ;  /* 0x0000000e1c087223 */ /* 0x080fe20000000008 */
[-C--:B------:R-:W-:Y:S01]  /*1860*/  FFMA R55, R32, R14.reuse, R55 ;  /* 0x0000000e20377223 */ /* 0x080fe20000000037 */
[----:B------:R-:W-:Y:S01]  /*1870*/  FFMA R51, R36, R14, R51 ;  /* 0x0000000e24337223 */ /* 0x000fe20000000033 */
[----:B------:R-:W-:Y:S01]  /*1880*/  FFMA R47, R24, R58, R47 ;  /* 0x0000003a182f7223 */ /* 0x000fe2000000002f */
[----:B------:R-:W2:Y:S01]  /*1890*/  LDS R14, [R4.X4+0x7e8] ;  /* 0x0007e800040e7984 */ /* 0x000ea20000004800 */
[C---:B------:R-:W-:Y:S01]  /*18a0*/  FFMA R41, R58.reuse, R28, R41 ;  /* 0x0000001c3a297223 */ /* 0x040fe20000000029 */
[C---:B------:R-:W-:Y:S01]  /*18b0*/  FFMA R20, R58.reuse, R32, R20 ;  /* 0x000000203a147223 */ /* 0x040fe20000000014 */
[----:B------:R-:W-:Y:S01]  /*18c0*/  FFMA R48, R58, R36, R48 ;  /* 0x000000243a307223 */ /* 0x000fe20000000030 */
[-C--:B------:R-:W-:Y:S01]  /*18d0*/  FFMA R42, R24, R10.reuse, R42 ;  /* 0x0000000a182a7223 */ /* 0x080fe2000000002a */
[-C--:B------:R-:W-:Y:S01]  /*18e0*/  FFMA R12, R28, R10.reuse, R12 ;  /* 0x0000000a1c0c7223 */ /* 0x080fe2000000000c */
[-C--:B------:R-:W-:Y:S01]  /*18f0*/  FFMA R53, R32, R10.reuse, R53 ;  /* 0x0000000a20357223 */ /* 0x080fe20000000035 */
[----:B------:R-:W-:Y:S01]  /*1900*/  FFMA R16, R36, R10, R16 ;  /* 0x0000000a24107223 */ /* 0x000fe20000000010 */
[-C--:B------:R-:W-:Y:S01]  /*1910*/  FFMA R54, R24, R23.reuse, R54 ;  /* 0x0000001718367223 */ /* 0x080fe20000000036 */
[----:B------:R-:W3:Y:S01]  /*1920*/  LDS R10, [R4.X4+0x808] ;  /* 0x00080800040a7984 */ /* 0x000ee20000004800 */
[-C--:B------:R-:W-:Y:S01]  /*1930*/  FFMA R15, R28, R23.reuse, R15 ;  /* 0x000000171c0f7223 */ /* 0x080fe2000000000f */
[-C--:B------:R-:W-:Y:S01]  /*1940*/  FFMA R19, R32, R23.reuse, R19 ;  /* 0x0000001720137223 */ /* 0x080fe20000000013 */
[----:B------:R-:W-:Y:S01]  /*1950*/  FFMA R22, R36, R23, R22 ;  /* 0x0000001724167223 */ /* 0x000fe20000000016 */
[----:B------:R-:W4:Y:S04]  /*1960*/  LDS R58, [R4.X4+0x7f8] ;  /* 0x0007f800043a7984 */ /* 0x000f280000004800 */
[----:B------:R-:W5:Y:S04]  /*1970*/  LDS R43, [R4.X4+0x800] ;  /* 0x00080000042b7984 */ /* 0x000f680000004800 */
[----:B------:R-:W5:Y:S04]  /*1980*/  LDS R24, [R4.X4+0x810] ;  /* 0x0008100004187984 */ /* 0x000f680000004800 */
[----:B------:R-:W5:Y:S04]  /*1990*/  LDS R23, [R4.X4+0x8d0] ;  /* 0x0008d00004177984 */ /* 0x000f680000004800 */
[----:B------:R-:W5:Y:S01]  /*19a0*/  LDS R28, [R4.X4+0x8e0] ;  /* 0x0008e000041c7984 */ /* 0x000f620000004800 */
[C---:B0-----:R-:W-:Y:S01]  /*19b0*/  FFMA R47, R11.reuse, R25, R47 ;  /* 0x000000190b2f7223 */ /* 0x041fe2000000002f */
[C---:B------:R-:W-:Y:S01]  /*19c0*/  FFMA R41, R11.reuse, R29, R41 ;  /* 0x0000001d0b297223 */ /* 0x040fe20000000029 */
[C---:B------:R-:W-:Y:S01]  /*19d0*/  FFMA R20, R11.reuse, R33, R20 ;  /* 0x000000210b147223 */ /* 0x040fe20000000014 */
[----:B------:R-:W-:Y:S01]  /*19e0*/  FFMA R48, R11, R37, R48 ;  /* 0x000000250b307223 */ /* 0x000fe20000000030 */
[----:B------:R-:W0:Y:S01]  /*19f0*/  LDS R32, [R4.X4+0x8e8] ;  /* 0x0008e80004207984 */ /* 0x000e220000004800 */
[C---:B-1----:R-:W-:Y:S01]  /*1a00*/  FFMA R45, R18.reuse, R25, R45 ;  /* 0x00000019122d7223 */ /* 0x042fe2000000002d */
[C---:B------:R-:W-:Y:S01]  /*1a10*/  FFMA R13, R18.reuse, R29, R13 ;  /* 0x0000001d120d7223 */ /* 0x040fe2000000000d */
[C---:B------:R-:W-:Y:S01]  /*1a20*/  FFMA R21, R18.reuse, R33, R21 ;  /* 0x0000002112157223 */ /* 0x040fe20000000015 */
[----:B------:R-:W1:Y:S01]  /*1a30*/  LDS R11, [R4.X4+0x8c0] ;  /* 0x0008c000040b7984 */ /* 0x000e620000004800 */
[----:B------:R-:W-:Y:S01]  /*1a40*/  FFMA R50, R18, R37, R50 ;  /* 0x0000002512327223 */ /* 0x000fe20000000032 */
[C---:B--2---:R-:W-:Y:S01]  /*1a50*/  FFMA R46, R14.reuse, R25, R46 ;  /* 0x000000190e2e7223 */ /* 0x044fe2000000002e */
[C---:B------:R-:W-:Y:S01]  /*1a60*/  FFMA R40, R14.reuse, R29, R40 ;  /* 0x0000001d0e287223 */ /* 0x040fe20000000028 */
[----:B------:R-:W2:Y:S01]  /*1a70*/  LDS R18, [R4.X4+0x8d8] ;  /* 0x0008d80004127984 */ /* 0x000ea20000004800 */
[C---:B------:R-:W-:Y:S01]  /*1a80*/  FFMA R9, R14.reuse, R33, R9 ;  /* 0x000000210e097223 */ /* 0x040fe20000000009 */
[----:B------:R-:W-:-:S02]  /*1a90*/  FFMA R49, R14, R37, R49 ;  /* 0x000000250e317223 */ /* 0x000fc40000000031 */
[----:B------:R-:W2:Y:S01]  /*1aa0*/  LDS R14, [R4.X4+0x8c8] ;  /* 0x0008c800040e7984 */ /* 0x000ea20000004800 */
[C---:B---3--:R-:W-:Y:S01]  /*1ab0*/  FFMA R42, R10.reuse, R25, R42 ;  /* 0x000000190a2a7223 */ /* 0x048fe2000000002a */
[C---:B------:R-:W-:Y:S01]  /*1ac0*/  FFMA R12, R10.reuse, R29, R12 ;  /* 0x0000001d0a0c7223 */ /* 0x040fe2000000000c */
[C---:B------:R-:W-:Y:S01]  /*1ad0*/  FFMA R53, R10.reuse, R33, R53 ;  /* 0x000000210a357223 */ /* 0x040fe20000000035 */
[----:B------:R-:W-:Y:S01]  /*1ae0*/  FFMA R16, R10, R37, R16 ;  /* 0x000000250a107223 */ /* 0x000fe20000000010 */
[C---:B----4-:R-:W-:Y:S01]  /*1af0*/  FFMA R44, R58.reuse, R25, R44 ;  /* 0x000000193a2c7223 */ /* 0x050fe2000000002c */
[----:B------:R-:W3:Y:S01]  /*1b00*/  LDS R10, [R4.X4+0x8f0] ;  /* 0x0008f000040a7984 */ /* 0x000ee20000004800 */
[C---:B------:R-:W-:Y:S01]  /*1b10*/  FFMA R8, R58.reuse, R29, R8 ;  /* 0x0000001d3a087223 */ /* 0x040fe20000000008 */
[C---:B------:R-:W-:Y:S01]  /*1b20*/  FFMA R55, R58.reuse, R33, R55 ;  /* 0x000000213a377223 */ /* 0x040fe20000000037 */
[C---:B-----5:R-:W-:Y:S01]  /*1b30*/  FFMA R56, R43.reuse, R25, R56 ;  /* 0x000000192b387223 */ /* 0x060fe20000000038 */
[C---:B------:R-:W-:Y:S01]  /*1b40*/  FFMA R52, R43.reuse, R29, R52 ;  /* 0x0000001d2b347223 */ /* 0x040fe20000000034 */
[----:B------:R-:W-:Y:S01]  /*1b50*/  FFMA R51, R58, R37, R51 ;  /* 0x000000253a337223 */ /* 0x000fe20000000033 */
[----:B------:R-:W-:Y:S01]  /*1b60*/  FFMA R17, R43, R33, R17 ;  /* 0x000000212b117223 */ /* 0x000fe20000000011 */
[C---:B------:R-:W-:Y:S01]  /*1b70*/  FFMA R54, R24.reuse, R25, R54 ;  /* 0x0000001918367223 */ /* 0x040fe20000000036 */
[C---:B------:R-:W-:Y:S01]  /*1b80*/  FFMA R15, R24.reuse, R29, R15 ;  /* 0x0000001d180f7223 */ /* 0x040fe2000000000f */
[----:B------:R-:W4:Y:S01]  /*1b90*/  LDS R25, [R4.X4+0x9a0] ;  /* 0x0009a00004197984 */ /* 0x000f220000004800 */
[C---:B------:R-:W-:Y:S01]  /*1ba0*/  FFMA R19, R24.reuse, R33, R19 ;  /* 0x0000002118137223 */ /* 0x040fe20000000013 */
[-C--:B------:R-:W-:Y:S01]  /*1bb0*/  FFMA R22, R24, R37.reuse, R22 ;  /* 0x0000002518167223 */ /* 0x080fe20000000016 */
[C---:B------:R-:W-:Y:S01]  /*1bc0*/  FFMA R45, R23.reuse, R26, R45 ;  /* 0x0000001a172d7223 */ /* 0x040fe2000000002d */
[----:B------:R-:W5:Y:S01]  /*1bd0*/  LDS R29, [R4.X4+0x9a8] ;  /* 0x0009a800041d7984 */ /* 0x000f620000004800 */
[C---:B------:R-:W-:Y:S01]  /*1be0*/  FFMA R13, R23.reuse, R30, R13 ;  /* 0x0000001e170d7223 */ /* 0x040fe2000000000d */
[C---:B------:R-:W-:Y:S01]  /*1bf0*/  FFMA R21, R23.reuse, R34, R21 ;  /* 0x0000002217157223 */ /* 0x040fe20000000015 */
[----:B------:R-:W-:Y:S01]  /*1c00*/  FFMA R50, R23, R38, R50 ;  /* 0x0000002617327223 */ /* 0x000fe20000000032 */
[----:B------:R-:W5:Y:S01]  /*1c10*/  LDS R24, [R4.X4+0x9b0] ;  /* 0x0009b00004187984 */ /* 0x000f620000004800 */
[----:B------:R-:W-:Y:S01]  /*1c20*/  FFMA R57, R43, R37, R57 ;  /* 0x000000252b397223 */ /* 0x000fe20000000039 */
[C---:B------:R-:W-:Y:S01]  /*1c30*/  FFMA R56, R28.reuse, R26, R56 ;  /* 0x0000001a1c387223 */ /* 0x040fe20000000038 */
[C---:B------:R-:W-:Y:S01]  /*1c40*/  FFMA R52, R28.reuse, R30, R52 ;  /* 0x0000001e1c347223 */ /* 0x040fe20000000034 */
[----:B------:R-:W5:Y:S01]  /*1c50*/  LDS R33, [R4.X4+0x9b8] ;  /* 0x0009b80004217984 */ /* 0x000f620000004800 */
[----:B------:R-:W-:Y:S01]  /*1c60*/  FFMA R57, R28, R38, R57 ;  /* 0x000000261c397223 */ /* 0x000fe20000000039 */
[-C--:B0-----:R-:W-:Y:S01]  /*1c70*/  FFMA R42, R32, R26.reuse, R42 ;  /* 0x0000001a202a7223 */ /* 0x081fe2000000002a */
[C---:B-1----:R-:W-:Y:S01]  /*1c80*/  FFMA R47, R11.reuse, R26, R47 ;  /* 0x0000001a0b2f7223 */ /* 0x042fe2000000002f */
[C---:B------:R-:W-:Y:S01]  /*1c90*/  FFMA R41, R11.reuse, R30, R41 ;  /* 0x0000001e0b297223 */ /* 0x040fe20000000029 */
[C---:B------:R-:W-:Y:S01]  /*1ca0*/  FFMA R20, R11.reuse, R34, R20 ;  /* 0x000000220b147223 */ /* 0x040fe20000000014 */
[----:B------:R-:W-:Y:S01]  /*1cb0*/  FFMA R48, R11, R38, R48 ;  /* 0x000000260b307223 */ /* 0x000fe20000000030 */
[C---:B--2---:R-:W-:Y:S01]  /*1cc0*/  FFMA R44, R18.reuse, R26, R44 ;  /* 0x0000001a122c7223 */ /* 0x044fe2000000002c */
[----:B------:R-:W0:Y:S01]  /*1cd0*/  LDS R11, [R4.X4+0x9c0] ;  /* 0x0009c000040b7984 */ /* 0x000e220000004800 */
[C---:B------:R-:W-:Y:S01]  /*1ce0*/  FFMA R8, R18.reuse, R30, R8 ;  /* 0x0000001e12087223 */ /* 0x040fe20000000008 */
[C---:B------:R-:W-:Y:S01]  /*1cf0*/  FFMA R55, R18.reuse, R34, R55 ;  /* 0x0000002212377223 */ /* 0x040fe20000000037 */
[----:B------:R-:W-:Y:S01]  /*1d00*/  FFMA R51, R18, R38, R51 ;  /* 0x0000002612337223 */ /* 0x000fe20000000033 */
[----:B------:R-:W1:Y:S01]  /*1d10*/  LDS R23, [R4.X4+0x9d0] ;  /* 0x0009d00004177984 */ /* 0x000e620000004800 */
[C---:B------:R-:W-:Y:S01]  /*1d20*/  FFMA R46, R14.reuse, R26, R46 ;  /* 0x0000001a0e2e7223 */ /* 0x040fe2000000002e */
[C---:B------:R-:W-:Y:S01]  /*1d30*/  FFMA R40, R14.reuse, R30, R40 ;  /* 0x0000001e0e287223 */ /* 0x040fe20000000028 */
[C---:B------:R-:W-:Y:S01]  /*1d40*/  FFMA R9, R14.reuse, R34, R9 ;  /* 0x000000220e097223 */ /* 0x040fe20000000009 */
[----:B------:R-:W2:Y:S01]  /*1d50*/  LDS R18, [R4.X4+0x9c8] ;  /* 0x0009c80004127984 */ /* 0x000ea20000004800 */
[----:B------:R-:W-:Y:S01]  /*1d60*/  FFMA R49, R14, R38, R49 ;  /* 0x000000260e317223 */ /* 0x000fe20000000031 */
[----:B------:R-:W-:Y:S01]  /*1d70*/  FFMA R14, R28, R34, R17 ;  /* 0x000000221c0e7223 */ /* 0x000fe20000000011 */
[----:B---3--:R-:W-:Y:S01]  /*1d80*/  FFMA R54, R10, R26, R54 ;  /* 0x0000001a0a367223 */ /* 0x008fe20000000036 */
[C---:B------:R-:W-:Y:S01]  /*1d90*/  FFMA R17, R32.reuse, R30, R12 ;  /* 0x0000001e20117223 */ /* 0x040fe2000000000c */
[C---:B------:R-:W-:Y:S01]  /*1da0*/  FFMA R53, R32.reuse, R34, R53 ;  /* 0x0000002220357223 */ /* 0x040fe20000000035 */
[----:B------:R-:W-:Y:S01]  /*1db0*/  FFMA R16, R32, R38, R16 ;  /* 0x0000002620107223 */ /* 0x000fe20000000010 */
[C---:B------:R-:W-:Y:S01]  /*1dc0*/  FFMA R30, R10.reuse, R30, R15 ;  /* 0x0000001e0a1e7223 */ /* 0x040fe2000000000f */
[C---:B------:R-:W-:Y:S01]  /*1dd0*/  FFMA R34, R10.reuse, R34, R19 ;  /* 0x000000220a227223 */ /* 0x040fe20000000013 */
[----:B------:R-:W-:Y:S01]  /*1de0*/  FFMA R22, R10, R38, R22 ;  /* 0x000000260a167223 */ /* 0x000fe20000000016 */
[----:B------:R-:W-:Y:S01]  /*1df0*/  LDS R58, [R4.X4+0xa80] ;  /* 0x000a8000043a7984 */ /* 0x000fe20000004800 */
        /* <DEDUP_REMOVED lines=15> */
[----:B------:R-:W-:Y:S01]  /*1ef0*/  FFMA R51, R33, R39, R51 ;  /* 0x0000002721337223 */ /* 0x000fe20000000033 */
[----:B------:R-:W-:Y:S01]  /*1f00*/  LDS R36, [R4.X4+0xa98] ;  /* 0x000a980004247984 */ /* 0x000fe20000004800 */
[C---:B0-----:R-:W-:Y:S01]  /*1f10*/  FFMA R56, R11.reuse, R27, R56 ;  /* 0x0000001b0b387223 */ /* 0x041fe20000000038 */
[C---:B------:R-:W-:Y:S01]  /*1f20*/  FFMA R52, R11.reuse, R31, R52 ;  /* 0x0000001f0b347223 */ /* 0x040fe20000000034 */
[C---:B------:R-:W-:Y:S01]  /*1f30*/  FFMA R32, R11.reuse, R35, R14 ;  /* 0x000000230b207223 */ /* 0x040fe2000000000e */
[----:B------:R-:W-:Y:S01]  /*1f40*/  FFMA R59, R11, R39, R57 ;  /* 0x000000270b3b7223 */ /* 0x000fe20000000039 */
[----:B------:R-:W-:Y:S01]  /*1f50*/  LDS R33, [R4.X4+0xa90] ;  /* 0x000a900004217984 */ /* 0x000fe20000004800 */
[C---:B-1----:R-:W-:Y:S01]  /*1f60*/  FFMA R54, R23.reuse, R27, R54 ;  /* 0x0000001b17367223 */ /* 0x042fe20000000036 */
[C---:B------:R-:W-:Y:S01]  /*1f70*/  FFMA R30, R23.reuse, R31, R30 ;  /* 0x0000001f171e7223 */ /* 0x040fe2000000001e */
[C---:B------:R-:W-:Y:S01]  /*1f80*/  FFMA R34, R23.reuse, R35, R34 ;  /* 0x0000002317227223 */ /* 0x040fe20000000022 */
[----:B------:R-:W-:Y:S01]  /*1f90*/  LDS R57, [R4.X4+0xa88] ;  /* 0x000a880004397984 */ /* 0x000fe20000004800 */
[C---:B--2---:R-:W-:Y:S01]  /*1fa0*/  FFMA R42, R18.reuse, R27, R42 ;  /* 0x0000001b122a7223 */ /* 0x044fe2000000002a */
[C---:B------:R-:W-:Y:S01]  /*1fb0*/  FFMA R60, R18.reuse, R31, R17 ;  /* 0x0000001f123c7223 */ /* 0x040fe20000000011 */
[C---:B------:R-:W-:Y:S01]  /*1fc0*/  FFMA R53, R18.reuse, R35, R53 ;  /* 0x0000002312357223 */ /* 0x040fe20000000035 */
[----:B------:R-:W-:Y:S01]  /*1fd0*/  LDS R37, [R4.X4+0xaa0] ;  /* 0x000aa00004257984 */ /* 0x000fe20000004800 */
[-C--:B------:R-:W-:Y:S01]  /*1fe0*/  FFMA R61, R18, R39.reuse, R16 ;  /* 0x00000027123d7223 */ /* 0x080fe20000000010 */
[----:B------:R-:W-:-:S02]  /*1ff0*/  FFMA R39, R23, R39, R22 ;  /* 0x0000002717277223 */ /* 0x000fc40000000016 */
[----:B------:R-:W-:Y:S04]  /*2000*/  LDS R38, [R4.X4+0xaa8] ;  /* 0x000aa80004267984 */ /* 0x000fe80000004800 */
[----:B------:R-:W-:Y:S04]  /*2010*/  LDS R43, [R4.X4+0xab0] ;  /* 0x000ab000042b7984 */ /* 0x000fe80000004800 */
[----:B------:R-:W0:Y:S04]  /*2020*/  LDS.128 R8, [R3+0x1230] ;  /* 0x0012300003087984 */ /* 0x000e280000000c00 */
[----:B------:R-:W1:Y:S04]  /*2030*/  LDS.128 R16, [R3+0x1630] ;  /* 0x0016300003107984 */ /* 0x000e680000000c00 */
[----:B------:R-:W2:Y:S04]  /*2040*/  LDS.128 R12, [R3+0xe30] ;  /* 0x000e3000030c7984 */ /* 0x000ea80000000c00 */
[----:B------:R-:W3:Y:S04]  /*2050*/  LDS.128 R20, [R3+0x1a30] ;  /* 0x001a300003147984 */ /* 0x000ee80000000c00 */
[----:B------:R-:W4:Y:S04]  /*2060*/  LDS R3, [R4.X4+0xb60] ;  /* 0x000b600004037984 */ /* 0x000f280000004800 */
[----:B------:R-:W5:Y:S04]  /*2070*/  LDS R27, [R4.X4+0xb78] ;  /* 0x000b7800041b7984 */ /* 0x000f680000004800 */
[----:B------:R-:W4:Y:S04]  /*2080*/  LDS R31, [R4.X4+0xb88] ;  /* 0x000b8800041f7984 */ /* 0x000f280000004800 */
[----:B------:R-:W4:Y:S01]  /*2090*/  LDS R35, [R4.X4+0xb90] ;  /* 0x000b900004237984 */ /* 0x000f220000004800 */
[----:B0-----:R-:W-:Y:S01]  /*20a0*/  FFMA R41, R58, R8, R41 ;  /* 0x000000083a297223 */ /* 0x001fe20000000029 */
[C---:B------:R-:W-:Y:S01]  /*20b0*/  FFMA R40, R8.reuse, R57, R40 ;  /* 0x0000003908287223 */ /* 0x040fe20000000028 */
[C---:B------:R-:W-:Y:S01]  /*20c0*/  FFMA R28, R8.reuse, R33, R28 ;  /* 0x00000021081c7223 */ /* 0x040fe2000000001c */
[C---:B------:R-:W-:Y:S01]  /*20d0*/  FFMA R24, R8.reuse, R36, R24 ;  /* 0x0000002408187223 */ /* 0x040fe20000000018 */
[C---:B------:R-:W-:Y:S01]  /*20e0*/  FFMA R52, R8.reuse, R37, R52 ;  /* 0x0000002508347223 */ /* 0x040fe20000000034 */
[C---:B------:R-:W-:Y:S01]  /*20f0*/  FFMA R60, R8.reuse, R38, R60 ;  /* 0x00000026083c7223 */ /* 0x040fe2000000003c */
[----:B------:R-:W-:Y:S01]  /*2100*/  FFMA R30, R8, R43, R30 ;  /* 0x0000002b081e7223 */ /* 0x000fe2000000001e */
[----:B-1----:R-:W-:Y:S01]  /*2110*/  FFMA R26, R58, R16, R26 ;  /* 0x000000103a1a7223 */ /* 0x002fe2000000001a */
[----:B------:R-:W0:Y:S01]  /*2120*/  LDS R8, [R4.X4+0xb68] ;  /* 0x000b680004087984 */ /* 0x000e220000004800 */
[C---:B------:R-:W-:Y:S01]  /*2130*/  FFMA R25, R16.reuse, R57, R25 ;  /* 0x0000003910197223 */ /* 0x040fe20000000019 */
[C---:B------:R-:W-:Y:S01]  /*2140*/  FFMA R29, R16.reuse, R33, R29 ;  /* 0x00000021101d7223 */ /* 0x040fe2000000001d */
[C---:B------:R-:W-:Y:S01]  /*2150*/  FFMA R55, R16.reuse, R36, R55 ;  /* 0x0000002410377223 */ /* 0x040fe20000000037 */
[C---:B------:R-:W-:Y:S01]  /*2160*/  FFMA R32, R16.reuse, R37, R32 ;  /* 0x0000002510207223 */ /* 0x040fe20000000020 */
[C---:B------:R-:W-:Y:S01]  /*2170*/  FFMA R53, R16.reuse, R38, R53 ;  /* 0x0000002610357223 */ /* 0x040fe20000000035 */
[----:B------:R-:W-:Y:S01]  /*2180*/  FFMA R34, R16, R43, R34 ;  /* 0x0000002b10227223 */ /* 0x000fe20000000022 */
[CC--:B--2---:R-:W-:Y:S01]  /*2190*/  FFMA R45, R12.reuse, R33.reuse, R45 ;  /* 0x000000210c2d7223 */ /* 0x0c4fe2000000002d */
[-C--:B------:R-:W-:Y:S01]  /*21a0*/  FFMA R44, R12, R36.reuse, R44 ;  /* 0x000000240c2c7223 */ /* 0x080fe2000000002c */
[----:B------:R-:W1:Y:S01]  /*21b0*/  LDS R16, [R4.X4+0xb70] ;  /* 0x000b700004107984 */ /* 0x000e620000004800 */
[C---:B---3--:R-:W-:Y:S01]  /*21c0*/  FFMA R50, R20.reuse, R33, R50 ;  /* 0x0000002114327223 */ /* 0x048fe20000000032 */
[----:B------:R-:W-:Y:S01]  /*21d0*/  FFMA R51, R20, R36, R51 ;  /* 0x0000002414337223 */ /* 0x000fe20000000033 */
[----:B------:R-:W-:Y:S01]  /*21e0*/  FFMA R48, R58, R20, R48 ;  /* 0x000000143a307223 */ /* 0x000fe20000000030 */
[----:B------:R-:W2:Y:S01]  /*21f0*/  LDS R33, [R4.X4+0xb80] ;  /* 0x000b800004217984 */ /* 0x000ea20000004800 */
[C---:B------:R-:W-:Y:S01]  /*2200*/  FFMA R49, R20.reuse, R57, R49 ;  /* 0x0000003914317223 */ /* 0x040fe20000000031 */
[C---:B------:R-:W-:Y:S01]  /*2210*/  FFMA R59, R20.reuse, R37, R59 ;  /* 0x00000025143b7223 */ /* 0x040fe2000000003b */
[C---:B------:R-:W-:Y:S01]  /*2220*/  FFMA R61, R20.reuse, R38, R61 ;  /* 0x00000026143d7223 */ /* 0x040fe2000000003d */
[----:B------:R-:W3:Y:S01]  /*2230*/  LDS R36, [R4.X4+0xc48] ;  /* 0x000c480004247984 */ /* 0x000ee20000004800 */
[----:B------:R-:W-:Y:S01]  /*2240*/  FFMA R39, R20, R43, R39 ;  /* 0x0000002b14277223 */ /* 0x000fe20000000027 */
[C---:B------:R-:W-:Y:S01]  /*2250*/  FFMA R46, R12.reuse, R57, R46 ;  /* 0x000000390c2e7223 */ /* 0x040fe2000000002e */
[C---:B------:R-:W-:Y:S01]  /*2260*/  FFMA R47, R12.reuse, R58, R47 ;  /* 0x0000003a0c2f7223 */ /* 0x040fe2000000002f */
[----:B------:R-:W3:Y:S01]  /*2270*/  LDS R20, [R4.X4+0xc40] ;  /* 0x000c400004147984 */ /* 0x000ee20000004800 */
[C---:B------:R-:W-:Y:S01]  /*2280*/  FFMA R56, R12.reuse, R37, R56 ;  /* 0x000000250c387223 */ /* 0x040fe20000000038 */
[C---:B------:R-:W-:Y:S01]  /*2290*/  FFMA R42, R12.reuse, R38, R42 ;  /* 0x000000260c2a7223 */ /* 0x040fe2000000002a */
[C---:B----4-:R-:W-:Y:S01]  /*22a0*/  FFMA R47, R3.reuse, R13, R47 ;  /* 0x0000000d032f7223 */ /* 0x050fe2000000002f */
[C---:B------:R-:W-:Y:S01]  /*22b0*/  FFMA R41, R3.reuse, R9, R41 ;  /* 0x0000000903297223 */ /* 0x040fe20000000029 */
[----:B------:R-:W-:Y:S01]  /*22c0*/  FFMA R26, R3, R17, R26 ;  /* 0x00000011031a7223 */ /* 0x000fe2000000001a */
[C---:B-----5:R-:W-:Y:S01]  /*22d0*/  FFMA R44, R27.reuse, R13, R44 ;  /* 0x0000000d1b2c7223 */ /* 0x060fe2000000002c */
[C---:B------:R-:W-:Y:S01]  /*22e0*/  FFMA R24, R27.reuse, R9, R24 ;  /* 0x000000091b187223 */ /* 0x040fe20000000018 */
[C---:B------:R-:W-:Y:S01]  /*22f0*/  FFMA R55, R27.reuse, R17, R55 ;  /* 0x000000111b377223 */ /* 0x040fe20000000037 */
[----:B------:R-:W-:Y:S01]  /*2300*/  FFMA R51, R27, R21, R51 ;  /* 0x000000151b337223 */ /* 0x000fe20000000033 */
[----:B------:R-:W-:Y:S01]  /*2310*/  FFMA R12, R12, R43, R54 ;  /* 0x0000002b0c0c7223 */ /* 0x000fe20000000036 */
[----:B------:R-:W-:Y:S01]  /*2320*/  FFMA R3, R3, R21, R48 ;  /* 0x0000001503037223 */ /* 0x000fe20000000030 */
[----:B------:R-:W4:Y:S01]  /*2330*/  LDS R37, [R4.X4+0xc50] ;  /* 0x000c500004257984 */ /* 0x000f220000004800 */
[-C--:B------:R-:W-:Y:S01]  /*2340*/  FFMA R60, R31, R9.reuse, R60 ;  /* 0x000000091f3c7223 */ /* 0x080fe2000000003c */
[----:B------:R-:W-:Y:S01]  /*2350*/  FFMA R30, R35, R9, R30 ;  /* 0x00000009231e7223 */ /* 0x000fe2000000001e */
[C---:B------:R-:W-:Y:S01]  /*2360*/  FFMA R42, R31.reuse, R13, R42 ;  /* 0x0000000d1f2a7223 */ /* 0x040fe2000000002a */
[----:B------:R-:W5:Y:S01]  /*2370*/  LDS R27, [R4.X4+0xc60] ;  /* 0x000c6000041b7984 */ /* 0x000f620000004800 */
[C---:B------:R-:W-:Y:S01]  /*2380*/  FFMA R53, R31.reuse, R17, R53 ;  /* 0x000000111f357223 */ /* 0x040fe20000000035 */
[----:B------:R-:W-:Y:S01]  /*2390*/  FFMA R61, R31, R21, R61 ;  /* 0x000000151f3d7223 */ /* 0x000fe2000000003d */
[C---:B0-----:R-:W-:Y:S01]  /*23a0*/  FFMA R46, R8.reuse, R13, R46 ;  /* 0x0000000d082e7223 */ /* 0x041fe2000000002e */
[C---:B------:R-:W-:Y:S01]  /*23b0*/  FFMA R40, R8.reuse, R9, R40 ;  /* 0x0000000908287223 */ /* 0x040fe20000000028 */
[C---:B------:R-:W-:Y:S01]  /*23c0*/  FFMA R25, R8.reuse, R17, R25 ;  /* 0x0000001108197223 */ /* 0x040fe20000000019 */
[----:B------:R-:W-:Y:S01]  /*23d0*/  FFMA R8, R8, R21, R49 ;  /* 0x0000001508087223 */ /* 0x000fe20000000031 */
[----:B------:R-:W0:Y:S01]  /*23e0*/  LDS R38, [R4.X4+0xc68] ;  /* 0x000c680004267984 */ /* 0x000e220000004800 */
[C---:B------:R-:W-:Y:S01]  /*23f0*/  FFMA R34, R35.reuse, R17, R34 ;  /* 0x0000001123227223 */ /* 0x040fe20000000022 */
[----:B------:R-:W-:-:S02]  /*2400*/  FFMA R39, R35, R21, R39 ;  /* 0x0000001523277223 */ /* 0x000fc40000000027 */
[----:B------:R-:W0:Y:S01]  /*2410*/  LDS R49, [R4.X4+0xd28] ;  /* 0x000d280004317984 */ /* 0x000e220000004800 */
[C---:B-1----:R-:W-:Y:S01]  /*2420*/  FFMA R45, R16.reuse, R13, R45 ;  /* 0x0000000d102d7223 */ /* 0x042fe2000000002d */
[C---:B------:R-:W-:Y:S01]  /*2430*/  FFMA R28, R16.reuse, R9, R28 ;  /* 0x00000009101c7223 */ /* 0x040fe2000000001c */
[C---:B------:R-:W-:Y:S01]  /*2440*/  FFMA R29, R16.reuse, R17, R29 ;  /* 0x00000011101d7223 */ /* 0x040fe2000000001d */
[----:B------:R-:W-:Y:S01]  /*2450*/  FFMA R50, R16, R21, R50 ;  /* 0x0000001510327223 */ /* 0x000fe20000000032 */
[C---:B--2---:R-:W-:Y:S01]  /*2460*/  FFMA R56, R33.reuse, R13, R56 ;  /* 0x0000000d21387223 */ /* 0x044fe20000000038 */
[----:B------:R-:W1:Y:S01]  /*2470*/  LDS R16, [R4.X4+0xc58] ;  /* 0x000c580004107984 */ /* 0x000e620000004800 */
[C---:B------:R-:W-:Y:S01]  /*2480*/  FFMA R52, R33.reuse, R9, R52 ;  /* 0x0000000921347223 */ /* 0x040fe20000000034 */
[C---:B------:R-:W-:Y:S01]  /*2490*/  FFMA R32, R33.reuse, R17, R32 ;  /* 0x0000001121207223 */ /* 0x040fe20000000020 */
[----:B------:R-:W-:Y:S01]  /*24a0*/  FFMA R59, R33, R21, R59 ;  /* 0x00000015213b7223 */ /* 0x000fe2000000003b */
[C---:B---3--:R-:W-:Y:S01]  /*24b0*/  FFMA R46, R36.reuse, R14, R46 ;  /* 0x0000000e242e7223 */ /* 0x048fe2000000002e */
[C---:B------:R-:W-:Y:S01]  /*24c0*/  FFMA R40, R36.reuse, R10, R40 ;  /* 0x0000000a24287223 */ /* 0x040fe20000000028 */
[C---:B------:R-:W-:Y:S01]  /*24d0*/  FFMA R25, R36.reuse, R18, R25 ;  /* 0x0000001224197223 */ /* 0x040fe20000000019 */
[----:B------:R-:W2:Y:S01]  /*24e0*/  LDS R33, [R4.X4+0xc70] ;  /* 0x000c700004217984 */ /* 0x000ea20000004800 */
[----:B------:R-:W-:Y:S01]  /*24f0*/  FFMA R36, R36, R22, R8 ;  /* 0x0000001624247223 */ /* 0x000fe20000000008 */
[C---:B------:R-:W-:Y:S01]  /*2500*/  FFMA R47, R20.reuse, R14, R47 ;  /* 0x0000000e142f7223 */ /* 0x040fe2000000002f */
[C---:B------:R-:W-:Y:S01]  /*2510*/  FFMA R41, R20.reuse, R10, R41 ;  /* 0x0000000a14297223 */ /* 0x040fe20000000029 */
[----:B------:R-:W3:Y:S01]  /*2520*/  LDS R9, [R4.X4+0xd30] ;  /* 0x000d300004097984 */ /* 0x000ee20000004800 */
[C---:B------:R-:W-:Y:S01]  /*2530*/  FFMA R26, R20.reuse, R18, R26 ;  /* 0x00000012141a7223 */ /* 0x040fe2000000001a */
[----:B------:R-:W-:Y:S01]  /*2540*/  FFMA R13, R35, R13, R12 ;  /* 0x0000000d230d7223 */ /* 0x000fe2000000000c */
[----:B------:R-:W-:Y:S01]  /*2550*/  FFMA R20, R20, R22, R3 ;  /* 0x0000001614147223 */ /* 0x000fe20000000003 */
[----:B------:R-:W3:Y:S04]  /*2560*/  LDS R8, [R4.X4+0xd40] ;  /* 0x000d400004087984 */ /* 0x000ee80000004800 */
[----:B------:R-:W3:Y:S01]  /*2570*/  LDS R48, [R4.X4+0xd20] ;  /* 0x000d200004307984 */ /* 0x000ee20000004800 */
[C---:B----4-:R-:W-:Y:S01]  /*2580*/  FFMA R45, R37.reuse, R14, R45 ;  /* 0x0000000e252d7223 */ /* 0x050fe2000000002d */
[C---:B------:R-:W-:Y:S01]  /*2590*/  FFMA R28, R37.reuse, R10, R28 ;  /* 0x0000000a251c7223 */ /* 0x040fe2000000001c */
[C---:B------:R-:W-:Y:S01]  /*25a0*/  FFMA R29, R37.reuse, R18, R29 ;  /* 0x00000012251d7223 */ /* 0x040fe2000000001d */
[----:B------:R-:W4:Y:S01]  /*25b0*/  LDS R3, [R4.X4+0xd38] ;  /* 0x000d380004037984 */ /* 0x000f220000004800 */
[----:B------:R-:W-:Y:S01]  /*25c0*/  FFMA R50, R37, R22, R50 ;  /* 0x0000001625327223 */ /* 0x000fe20000000032 */
[C---:B-----5:R-:W-:Y:S01]  /*25d0*/  FFMA R52, R27.reuse, R10, R52 ;  /* 0x0000000a1b347223 */ /* 0x060fe20000000034 */
[C---:B------:R-:W-:Y:S01]  /*25e0*/  FFMA R56, R27.reuse, R14, R56 ;  /* 0x0000000e1b387223 */ /* 0x040fe20000000038 */
[----:B------:R-:W5:Y:S01]  /*25f0*/  LDS R12, [R4.X4+0xd48] ;  /* 0x000d4800040c7984 */ /* 0x000f620000004800 */
[C---:B------:R-:W-:Y:S01]  /*2600*/  FFMA R32, R27.reuse, R18, R32 ;  /* 0x000000121b207223 */ /* 0x040fe20000000020 */
[----:B------:R-:W-:Y:S01]  /*2610*/  FFMA R59, R27, R22, R59 ;  /* 0x000000161b3b7223 */ /* 0x000fe2000000003b */
[C---:B0-----:R-:W-:Y:S01]  /*2620*/  FFMA R60, R38.reuse, R10, R60 ;  /* 0x0000000a263c7223 */ /* 0x041fe2000000003c */
[----:B------:R-:W0:Y:S01]  /*2630*/  LDS R4, [R4.X4+0xd50] ;  /* 0x000d500004047984 */ /* 0x000e220000004800 */
        /* <DEDUP_REMOVED lines=10> */
[-C--:B------:R-:W-:Y:S01]  /*26e0*/  FFMA R44, R16, R14.reuse, R44 ;  /* 0x0000000e102c7223 */ /* 0x080fe2000000002c */
        /* <DEDUP_REMOVED lines=24> */
[C---:B0-----:R-:W-:Y:S01]  /*2870*/  FFMA R54, R4.reuse, R15, R13 ;  /* 0x0000000f04367223 */ /* 0x041fe2000000000d */
[C---:B------:R-:W-:Y:S01]  /*2880*/  FFMA R11, R4.reuse, R11, R30 ;  /* 0x0000000b040b7223 */ /* 0x040fe2000000001e */
[C---:B------:R-:W-:Y:S01]  /*2890*/  FFMA R19, R4.reuse, R19, R34 ;  /* 0x0000001304137223 */ /* 0x040fe20000000022 */
[----:B------:R-:W-:Y:S01]  /*28a0*/  FFMA R55, R4, R23, R22 ;  /* 0x0000001704377223 */ /* 0x000fe20000000016 */
[----:B------:R-:W-:Y:S01]  /*28b0*/  @P0 CALL.REL.NOINC `(.L_x_3) ;  /* 0x0000001000000944 */ /* 0x000fe20003c00000 */
[----:B------:R-:W-:Y:S05]  /*28c0*/  BRA `(.L_x_4) ;  /* 0xffffd85000007947 */ /* 0x000fea000383ffff */
.L_x_3:
[----:B------:R-:W0:Y:S01]  /*28d0*/  S2R R20, SR_TID.Z ;  /* 0x0000000000147919 */ /* 0x000e220000002300 */
[----:B------:R-:W-:Y:S01]  /*28e0*/  MOV R3, 0x4 ;  /* 0x0000000400037802 */ /* 0x000fe20000000f00 */
[----:B------:R-:W-:Y:S01]  /*28f0*/  ULDC.64 UR4, c[0x0][0x118] ;  /* 0x0000460000047ab9 */ /* 0x000fe20000000a00 */
[----:B0-----:R-:W-:-:S05]  /*2900*/  LEA R12, R7, R20, 0x6 ;  /* 0x00000014070c7211 */ /* 0x001fca00078e30ff */
[----:B------:R-:W-:-:S05]  /*2910*/  IMAD.WIDE R12, R12, R3, c[0x0][0x178] ;  /* 0x00005e000c0c7625 */ /* 0x000fca00078e0203 */
[----:B------:R-:W2:Y:S04]  /*2920*/  LDG.E.CONSTANT R21, [R12.64] ;  /* 0x000000040c157981 */ /* 0x000ea8000c1e9900 */
[----:B------:R-:W3:Y:S04]  /*2930*/  LDG.E.CONSTANT R14, [R12.64+0x40] ;  /* 0x000040040c0e7981 */ /* 0x000ee8000c1e9900 */
[----:B------:R0:W4:Y:S04]  /*2940*/  LDG.E.CONSTANT R15, [R12.64+0x80] ;  /* 0x000080040c0f7981 */ /* 0x000128000c1e9900 */
[----:B------:R0:W5:Y:S01]  /*2950*/  LDG.E.CONSTANT R4, [R12.64+0xc0] ;  /* 0x0000c0040c047981 */ /* 0x000162000c1e9900 */
[----:B------:R-:W-:-:S04]  /*2960*/  IMAD R2, R20, 0x310, R2 ;  /* 0x0000031014027824 */ /* 0x000fc800078e0202 */
[----:B------:R-:W-:-:S04]  /*2970*/  IMAD R7, R7, 0xc400, R2 ;  /* 0x0000c40007077824 */ /* 0x000fc800078e0202 */
[----:B------:R-:W-:-:S04]  /*2980*/  IMAD R7, R6, 0x70, R7 ;  /* 0x0000007006077824 */ /* 0x000fc800078e0207 */
[----:B------:R-:W-:-:S04]  /*2990*/  IMAD R0, R0, 0x1c, R7 ;  /* 0x0000001c00007824 */ /* 0x000fc800078e0207 */
[----:B------:R-:W-:-:S04]  /*29a0*/  IMAD R0, R5, 0xe, R0 ;  /* 0x0000000e05007824 */ /* 0x000fc800078e0200 */
[----:B------:R-:W-:Y:S01]  /*29b0*/  IMAD.WIDE R2, R0, R3, c[0x0][0x160] ;  /* 0x0000580000027625 */ /* 0x000fe200078e0203 */
[--C-:B--2---:R-:W-:Y:S01]  /*29c0*/  FADD R46, R46, R21.reuse ;  /* 0x000000152e2e7221 */ /* 0x104fe20000000000 */
[--C-:B------:R-:W-:Y:S01]  /*29d0*/  FADD R44, R44, R21.reuse ;  /* 0x000000152c2c7221 */ /* 0x100fe20000000000 */
[--C-:B------:R-:W-:Y:S01]  /*29e0*/  FADD R42, R42, R21.reuse ;  /* 0x000000152a2a7221 */ /* 0x100fe20000000000 */
[----:B------:R-:W-:Y:S01]  /*29f0*/  FADD R47, R47, R21 ;  /* 0x000000152f2f7221 */ /* 0x000fe20000000000 */
[--C-:B---3--:R-:W-:Y:S01]  /*2a00*/  FADD R40, R40, R14.reuse ;  /* 0x0000000e28287221 */ /* 0x108fe20000000000 */
[----:B------:R-:W-:Y:S01]  /*2a10*/  FMNMX R5, RZ, R46, !PT ;  /* 0x0000002eff057209 */ /* 0x000fe20007800000 */
[--C-:B------:R-:W-:Y:S01]  /*2a20*/  FADD R38, R38, R14.reuse ;  /* 0x0000000e26267221 */ /* 0x100fe20000000000 */
[----:B------:R-:W-:Y:S01]  /*2a30*/  FMNMX R7, RZ, R44, !PT ;  /* 0x0000002cff077209 */ /* 0x000fe20007800000 */
[--C-:B------:R-:W-:Y:S01]  /*2a40*/  FADD R36, R36, R14.reuse ;  /* 0x0000000e24247221 */ /* 0x100fe20000000000 */
[--C-:B------:R-:W-:Y:S01]  /*2a50*/  FADD R41, R41, R14.reuse ;  /* 0x0000000e29297221 */ /* 0x100fe20000000000 */
[--C-:B------:R-:W-:Y:S01]  /*2a60*/  FADD R39, R39, R14.reuse ;  /* 0x0000000e27277221 */ /* 0x100fe20000000000 */
[--C-:B------:R-:W-:Y:S01]  /*2a70*/  FADD R37, R37, R14.reuse ;  /* 0x0000000e25257221 */ /* 0x100fe20000000000 */
[----:B------:R1:W-:Y:S01]  /*2a80*/  STG.E [R2.64+0x8], R5 ;  /* 0x0000080502007986 */ /* 0x0003e2000c101904 */
[----:B------:R-:W-:Y:S01]  /*2a90*/  FADD R14, R11, R14 ;  /* 0x0000000e0b0e7221 */ /* 0x000fe20000000000 */
[----:B0-----:R-:W-:Y:S01]  /*2aa0*/  FMNMX R13, RZ, R42, !PT ;  /* 0x0000002aff0d7209 */ /* 0x001fe20007800000 */
[--C-:B----4-:R-:W-:Y:S01]  /*2ab0*/  FADD R18, R18, R15.reuse ;  /* 0x0000000f12127221 */ /* 0x110fe20000000000 */
[----:B------:R0:W-:Y:S01]  /*2ac0*/  STG.E [R2.64+0x18], R7 ;  /* 0x0000180702007986 */ /* 0x0001e2000c101904 */
[----:B------:R-:W-:Y:S01]  /*2ad0*/  FMNMX R11, RZ, R36, !PT ;  /* 0x00000024ff0b7209 */ /* 0x000fe20007800000 */
[--C-:B------:R-:W-:Y:S01]  /*2ae0*/  FADD R16, R16, R15.reuse ;  /* 0x0000000f10107221 */ /* 0x100fe20000000000 */
[--C-:B------:R-:W-:Y:S01]  /*2af0*/  FADD R10, R10, R15.reuse ;  /* 0x0000000f0a0a7221 */ /* 0x100fe20000000000 */
[----:B------:R-:W-:Y:S01]  /*2b00*/  FADD R0, R9, R15 ;  /* 0x0000000f09007221 */ /* 0x000fe20000000000 */
[----:B------:R2:W-:Y:S01]  /*2b10*/  STG.E [R2.64+0x28], R13 ;  /* 0x0000280d02007986 */ /* 0x0005e2000c101904 */
[--C-:B------:R-:W-:Y:S01]  /*2b20*/  FADD R45, R45, R21.reuse ;  /* 0x000000152d2d7221 */ /* 0x100fe20000000000 */
[----:B------:R-:W-:Y:S01]  /*2b30*/  FADD R43, R43, R21 ;  /* 0x000000152b2b7221 */ /* 0x000fe20000000000 */
[----:B-1----:R-:W-:Y:S01]  /*2b40*/  FMNMX R5, RZ, R40, !PT ;  /* 0x00000028ff057209 */ /* 0x002fe20007800000 */
[----:B------:R1:W-:Y:S01]  /*2b50*/  STG.E [R2.64+0xc428], R11 ;  /* 0x00c4280b02007986 */ /* 0x0003e2000c101904 */
[--C-:B------:R-:W-:Y:S01]  /*2b60*/  FADD R17, R17, R15.reuse ;  /* 0x0000000f11117221 */ /* 0x100fe20000000000 */
[----:B------:R-:W-:Y:S01]  /*2b70*/  FADD R8, R8, R15 ;  /* 0x0000000f08087221 */ /* 0x000fe20000000000 */
[----:B0-----:R-:W-:Y:S01]  /*2b80*/  FMNMX R7, RZ, R38, !PT ;  /* 0x00000026ff077209 */ /* 0x001fe20007800000 */
[----:B------:R0:W-:Y:S01]  /*2b90*/  STG.E [R2.64+0xc408], R5 ;  /* 0x00c4080502007986 */ /* 0x0001e2000c101904 */
[----:B------:R-:W-:Y:S01]  /*2ba0*/  FMNMX R9, RZ, R10, !PT ;  /* 0x0000000aff097209 */ /* 0x000fe20007800000 */
[--C-:B-----5:R-:W-:Y:S01]  /*2bb0*/  FADD R48, R48, R4.reuse ;  /* 0x0000000430307221 */ /* 0x120fe20000000000 */
[--C-:B------:R-:W-:Y:S01]  /*2bc0*/  FADD R49, R49, R4.reuse ;  /* 0x0000000431317221 */ /* 0x100fe20000000000 */
[----:B------:R3:W-:Y:S01]  /*2bd0*/  STG.E [R2.64+0xc418], R7 ;  /* 0x00c4180702007986 */ /* 0x0007e2000c101904 */
[----:B--2---:R-:W-:Y:S01]  /*2be0*/  FMNMX R13, RZ, R14, !PT ;  /* 0x0000000eff0d7209 */ /* 0x004fe20007800000 */
[--C-:B------:R-:W-:Y:S01]  /*2bf0*/  FADD R50, R50, R4.reuse ;  /* 0x0000000432327221 */ /* 0x100fe20000000000 */
[--C-:B------:R-:W-:Y:S01]  /*2c00*/  FADD R51, R51, R4.reuse ;  /* 0x0000000433337221 */ /* 0x100fe20000000000 */
[----:B-1----:R-:W-:Y:S01]  /*2c10*/  FMNMX R11, RZ, R0, !PT ;  /* 0x00000000ff0b7209 */ /* 0x002fe20007800000 */
[--C-:B------:R-:W-:Y:S01]  /*2c20*/  FADD R52, R52, R4.reuse ;  /* 0x0000000434347221 */ /* 0x100fe20000000000 */
[--C-:B------:R-:W-:Y:S01]  /*2c30*/  FADD R53, R53, R4.reuse ;  /* 0x0000000435357221 */ /* 0x100fe20000000000 */
[----:B------:R-:W-:Y:S01]  /*2c40*/  FADD R21, R54, R21 ;  /* 0x0000001536157221 */ /* 0x000fe20000000000 */
[----:B0-----:R-:W-:Y:S01]  /*2c50*/  FMNMX R5, RZ, R18, !PT ;  /* 0x00000012ff057209 */ /* 0x001fe20007800000 */
[----:B------:R-:W-:Y:S01]  /*2c60*/  FADD R15, R19, R15 ;  /* 0x0000000f130f7221 */ /* 0x000fe20000000000 */
[----:B------:R-:W-:Y:S01]  /*2c70*/  FADD R4, R55, R4 ;  /* 0x0000000437047221 */ /* 0x000fe20000000000 */
[----:B------:R0:W-:Y:S01]  /*2c80*/  STG.E [R2.64+0xc430], R13 ;  /* 0x00c4300d02007986 */ /* 0x0001e2000c101904 */
[----:B---3--:R-:W-:-:S02]  /*2c90*/  FMNMX R7, RZ, R16, !PT ;  /* 0x00000010ff077209 */ /* 0x008fc40007800000 */
[----:B------:R-:W-:Y:S01]  /*2ca0*/  FMNMX R47, RZ, R47, !PT ;  /* 0x0000002fff2f7209 */ /* 0x000fe20007800000 */
[----:B------:R1:W-:Y:S01]  /*2cb0*/  STG.E [R2.64+0x18800], R5 ;  /* 0x0188000502007986 */ /* 0x0003e2000c101904 */
[----:B------:R-:W-:Y:S02]  /*2cc0*/  FMNMX R45, RZ, R45, !PT ;  /* 0x0000002dff2d7209 */ /* 0x000fe40007800000 */
[----:B------:R-:W-:Y:S01]  /*2cd0*/  FMNMX R43, RZ, R43, !PT ;  /* 0x0000002bff2b7209 */ /* 0x000fe20007800000 */
[----:B------:R2:W-:Y:S01]  /*2ce0*/  STG.E [R2.64+0x18810], R7 ;  /* 0x0188100702007986 */ /* 0x0005e2000c101904 */
[----:B------:R-:W-:Y:S02]  /*2cf0*/  FMNMX R21, RZ, R21, !PT ;  /* 0x00000015ff157209 */ /* 0x000fe40007800000 */
[----:B------:R-:W-:Y:S01]  /*2d00*/  FMNMX R41, RZ, R41, !PT ;  /* 0x00000029ff297209 */ /* 0x000fe20007800000 */
[----:B------:R3:W-:Y:S01]  /*2d10*/  STG.E [R2.64+0x18818], R9 ;  /* 0x0188180902007986 */ /* 0x0007e2000c101904 */
[----:B------:R-:W-:-:S02]  /*2d20*/  FMNMX R39, RZ, R39, !PT ;  /* 0x00000027ff277209 */ /* 0x000fc40007800000 */
[----:B------:R-:W-:Y:S01]  /*2d30*/  FMNMX R37, RZ, R37, !PT ;  /* 0x00000025ff257209 */ /* 0x000fe20007800000 */
[----:B------:R4:W-:Y:S01]  /*2d40*/  STG.E [R2.64+0x18820], R11 ;  /* 0x0188200b02007986 */ /* 0x0009e2000c101904 */
[----:B------:R-:W-:Y:S02]  /*2d50*/  FMNMX R17, RZ, R17, !PT ;  /* 0x00000011ff117209 */ /* 0x000fe40007800000 */
[----:B0-----:R-:W-:Y:S01]  /*2d60*/  FMNMX R13, RZ, R8, !PT ;  /* 0x00000008ff0d7209 */ /* 0x001fe20007800000 */
[----:B------:R-:W-:Y:S01]  /*2d70*/  STG.E [R2.64], R47 ;  /* 0x0000002f02007986 */ /* 0x000fe2000c101904 */
[----:B------:R-:W-:Y:S02]  /*2d80*/  FMNMX R15, RZ, R15, !PT ;  /* 0x0000000fff0f7209 */ /* 0x000fe40007800000 */
[----:B-1----:R-:W-:Y:S01]  /*2d90*/  FMNMX R5, RZ, R48, !PT ;  /* 0x00000030ff057209 */ /* 0x002fe20007800000 */
[----:B------:R-:W-:Y:S01]  /*2da0*/  STG.E [R2.64+0x10], R45 ;  /* 0x0000102d02007986 */ /* 0x000fe2000c101904 */
[----:B------:R-:W-:-:S02]  /*2db0*/  FMNMX R49, RZ, R49, !PT ;  /* 0x00000031ff317209 */ /* 0x000fc40007800000 */
[----:B--2---:R-:W-:Y:S01]  /*2dc0*/  FMNMX R7, RZ, R50, !PT ;  /* 0x00000032ff077209 */ /* 0x004fe20007800000 */
[----:B------:R-:W-:Y:S01]  /*2dd0*/  STG.E [R2.64+0x20], R43 ;  /* 0x0000202b02007986 */ /* 0x000fe2000c101904 */
[----:B------:R-:W-:Y:S02]  /*2de0*/  FMNMX R51, RZ, R51, !PT ;  /* 0x00000033ff337209 */ /* 0x000fe40007800000 */
[----:B---3--:R-:W-:Y:S01]  /*2df0*/  FMNMX R9, RZ, R52, !PT ;  /* 0x00000034ff097209 */ /* 0x008fe20007800000 */
[----:B------:R-:W-:Y:S01]  /*2e00*/  STG.E [R2.64+0x30], R21 ;  /* 0x0000301502007986 */ /* 0x000fe2000c101904 */
[----:B------:R-:W-:Y:S02]  /*2e10*/  FMNMX R53, RZ, R53, !PT ;  /* 0x00000035ff357209 */ /* 0x000fe40007800000 */
[----:B----4-:R-:W-:Y:S01]  /*2e20*/  FMNMX R11, RZ, R4, !PT ;  /* 0x00000004ff0b7209 */ /* 0x010fe20007800000 */
[----:B------:R-:W-:Y:S04]  /*2e30*/  STG.E [R2.64+0xc400], R41 ;  /* 0x00c4002902007986 */ /* 0x000fe8000c101904 */
        /* <DEDUP_REMOVED lines=13> */
.L_x_5:
        /* <DEDUP_REMOVED lines=15> */
.L_x_113:


//--------------------- .text.tvmgen_default_fused_nn_conv2d_add_nn_relu_3_kernel --------------------------
	.section	.text.tvmgen_default_fused_nn_conv2d_add_nn_relu_3_kernel,"ax",@progbits
	.sectionflags	@"SHF_BARRIERS=1"
	.sectioninfo	@"SHI_REGISTERS=56"
	.align	128
        .global         tvmgen_default_fused_nn_conv2d_add_nn_relu_3_kernel
        .type           tvmgen_default_fused_nn_conv2d_add_nn_relu_3_kernel,@function
        .size           tvmgen_default_fused_nn_conv2d_add_nn_relu_3_kernel,(.L_x_114 - tvmgen_default_fused_nn_conv2d_add_nn_relu_3_kernel)
        .other          tvmgen_default_fused_nn_conv2d_add_nn_relu_3_kernel,@"STO_CUDA_ENTRY STV_DEFAULT"
tvmgen_default_fused_nn_conv2d_add_nn_relu_3_kernel:
.text.tvmgen_default_fused_nn_conv2d_add_nn_relu_3_kernel:
[----:B------:R-:W-:Y:S02]  /*0000*/  MOV R1, c[0x0][0x28] ;  /* 0x00000a0000017a02 */ /* 0x000fe40000000f00 */
[----:B------:R-:W0:Y:S01]  /*0010*/  S2R R34, SR_TID.X ;  /* 0x0000000000227919 */ /* 0x000e220000002100 */
[----:B------:R-:W-:Y:S01]  /*0020*/  MOV R4, RZ ;  /* 0x000000ff00047202 */ /* 0x000fe20000000f00 */
[----:B------:R-:W-:Y:S01]  /*0030*/  CS2R R42, SRZ ;  /* 0x00000000002a7805 */ /* 0x000fe2000001ff00 */
[----:B------:R-:W-:Y:S01]  /*0040*/  MOV R47, RZ ;  /* 0x000000ff002f7202 */ /* 0x000fe20000000f00 */
[----:B------:R-:W1:Y:S01]  /*0050*/  S2R R33, SR_TID.Z ;  /* 0x0000000000217919 */ /* 0x000e620000002300 */
[----:B------:R-:W-:Y:S01]  /*0060*/  MOV R45, RZ ;  /* 0x000000ff002d7202 */ /* 0x000fe20000000f00 */
[----:B------:R-:W-:Y:S01]  /*0070*/  CS2R R26, SRZ ;  /* 0x00000000001a7805 */ /* 0x000fe2000001ff00 */
[----:B------:R-:W-:Y:S01]  /*0080*/  CS2R R40, SRZ ;  /* 0x0000000000287805 */ /* 0x000fe2000001ff00 */
[----:B------:R-:W2:Y:S01]  /*0090*/  S2R R32, SR_CTAID.Y ;  /* 0x0000000000207919 */ /* 0x000ea20000002600 */
[----:B------:R-:W-:Y:S01]  /*00a0*/  MOV R39, RZ ;  /* 0x000000ff00277202 */ /* 0x000fe20000000f00 */
[----:B------:R-:W-:Y:S01]  /*00b0*/  CS2R R24, SRZ ;  /* 0x0000000000187805 */ /* 0x000fe2000001ff00 */
[----:B------:R-:W-:Y:S01]  /*00c0*/  CS2R R22, SRZ ;  /* 0x0000000000167805 */ /* 0x000fe2000001ff00 */
[----:B------:R-:W3:Y:S01]  /*00d0*/  S2R R2, SR_CTAID.X ;  /* 0x0000000000027919 */ /* 0x000ee20000002500 */
[----:B------:R-:W-:Y:S01]  /*00e0*/  MOV R49, RZ ;  /* 0x000000ff00317202 */ /* 0x000fe20000000f00 */
[----:B------:R-:W-:Y:S01]  /*00f0*/  ULDC.64 UR4, c[0x0][0x118] ;  /* 0x0000460000047ab9 */ /* 0x000fe20000000a00 */
[----:B------:R-:W-:-:S02]  /*0100*/  MOV R51, RZ ;  /* 0x000000ff00337202 */ /* 0x000fc40000000f00 */
[----:B------:R-:W-:Y:S02]  /*0110*/  MOV R53, RZ ;  /* 0x000000ff00357202 */ /* 0x000fe40000000f00 */
[----:B0-----:R-:W-:Y:S02]  /*0120*/  MOV R5, R34 ;  /* 0x0000002200057202 */ /* 0x001fe40000000f00 */
[C---:B------:R-:W-:Y:S02]  /*0130*/  SHF.L.U32 R35, R34.reuse, 0x1, RZ ;  /* 0x0000000122237819 */ /* 0x040fe400000006ff */
[C---:B-1----:R-:W-:Y:S01]  /*0140*/  LEA.HI.SX32 R6, R34.reuse, R33, 0x1c ;  /* 0x0000002122067211 */ /* 0x042fe200078fe2ff */
[----:B------:R-:W-:Y:S01]  /*0150*/  IMAD.HI R0, R34, -0x6db6db6d, R4 ;  /* 0x9249249322007827 */ /* 0x000fe200078e0204 */
[C---:B------:R-:W-:Y:S02]  /*0160*/  SHF.L.U32 R36, R33.reuse, 0x5, RZ ;  /* 0x0000000521247819 */ /* 0x040fe400000006ff */
[----:B------:R-:W-:Y:S01]  /*0170*/  ISETP.GT.AND P0, PT, R6, 0x7, PT ;  /* 0x000000070600780c */ /* 0x000fe20003f04270 */
[----:B--2---:R-:W-:Y:S01]  /*0180*/  IMAD R5, R33, 0xe, R32 ;  /* 0x0000000e21057824 */ /* 0x004fe200078e0220 */
[----:B------:R-:W-:-:S02]  /*0190*/  SHF.R.U32.HI R3, RZ, 0x1f, R0 ;  /* 0x0000001fff037819 */ /* 0x000fc40000011600 */
[----:B------:R-:W-:Y:S02]  /*01a0*/  ISETP.GT.OR P0, PT, R34, 0xf, P0 ;  /* 0x0000000f2200780c */ /* 0x000fe40000704670 */
[----:B---3--:R-:W-:Y:S02]  /*01b0*/  LEA R4, R5, R2, 0x3 ;  /* 0x0000000205047211 */ /* 0x008fe400078e18ff */
[----:B------:R-:W-:Y:S02]  /*01c0*/  LEA.HI.SX32 R3, R0, R3, 0x1e ;  /* 0x0000000300037211 */ /* 0x000fe400078ff2ff */
[----:B------:R-:W-:Y:S02]  /*01d0*/  IADD3 R38, R35, R36, RZ ;  /* 0x0000002423267210 */ /* 0x000fe40007ffe0ff */
[C---:B------:R-:W-:Y:S01]  /*01e0*/  LEA R5, R3.reuse, R4, 0x1 ;  /* 0x0000000403057211 */ /* 0x040fe200078e08ff */
[----:B------:R-:W-:Y:S01]  /*01f0*/  IMAD R0, R3, -0x7, R34 ;  /* 0xfffffff903007824 */ /* 0x000fe200078e0222 */
[----:B------:R-:W-:-:S02]  /*0200*/  SHF.L.U32 R4, R34, 0x2, RZ ;  /* 0x0000000222047819 */ /* 0x000fc400000006ff */
[----:B------:R-:W-:Y:S01]  /*0210*/  MOV R3, RZ ;  /* 0x000000ff00037202 */ /* 0x000fe20000000f00 */
[----:B------:R-:W-:Y:S02]  /*0220*/  IMAD R0, R5, 0x7, R0 ;  /* 0x0000000705007824 */ /* 0x000fe400078e0200 */
[----:B------:R-:W-:Y:S02]  /*0230*/  IMAD R37, R33, 0x70, R4 ;  /* 0x0000007021257824 */ /* 0x000fe400078e0204 */
.L_x_6:
[----:B------:R-:W0:Y:S01]  /*0240*/  @!P0 S2R R6, SR_CTAID.Z ;  /* 0x0000000000068919 */ /* 0x000e220000002700 */
[----:B------:R-:W-:Y:S01]  /*0250*/  @!P0 SHF.L.U32 R4, R34, 0x6, RZ ;  /* 0x0000000622048819 */ /* 0x000fe200000006ff */
[----:B------:R-:W-:Y:S01]  /*0260*/  IMAD R7, R3, 0x1880, R0 ;  /* 0x0000188003077824 */ /* 0x000fe200078e0200 */
[----:B------:R-:W-:Y:S01]  /*0270*/  MOV R9, 0x4 ;  /* 0x0000000400097802 */ /* 0x000fe20000000f00 */
[----:B------:R-:W-:Y:S01]  /*0280*/  BAR.SYNC.DEFER_BLOCKING 0x0 ;  /* 0x0000000000007b1d */ /* 0x000fe20000010000 */
[----:B------:R-:W-:Y:S02]  /*0290*/  @!P0 LOP3.LUT R4, R4, 0xffffff00, RZ, 0xc0, !PT ;  /* 0xffffff0004048812 */ /* 0x000fe400078ec0ff */
[----:B0-----:R-:W-:-:S02]  /*02a0*/  @!P0 LEA R5, R6, R33, 0x3 ;  /* 0x0000002106058211 */ /* 0x001fc400078e18ff */
[----:B------:R-:W-:Y:S02]  /*02b0*/  @!P0 LOP3.LUT R6, R35, 0x6, RZ, 0xc0, !PT ;  /* 0x0000000623068812 */ /* 0x000fe400078ec0ff */
[----:B------:R-:W-:Y:S02]  /*02c0*/  @!P0 LEA R5, R5, R4, 0xa ;  /* 0x0000000405058211 */ /* 0x000fe400078e50ff */
[----:B------:R-:W-:Y:S02]  /*02d0*/  SHF.L.U32 R4, R7, 0x2, RZ ;  /* 0x0000000207047819 */ /* 0x000fe400000006ff */
[----:B------:R-:W-:-:S03]  /*02e0*/  @!P0 IADD3 R6, R5, R6, RZ ;  /* 0x0000000605068210 */ /* 0x000fc60007ffe0ff */
[----:B------:R-:W-:Y:S01]  /*02f0*/  IMAD.WIDE R4, R4, R9, c[0x0][0x168] ;  /* 0x00005a0004047625 */ /* 0x000fe200078e0209 */
[----:B------:R-:W-:-:S04]  /*0300*/  @!P0 LEA R6, R3, R6, 0x3 ;  /* 0x0000000603068211 */ /* 0x000fc800078e18ff */
[----:B------:R-:W2:Y:S01]  /*0310*/  LDG.E.CONSTANT R16, [R4.64] ;  /* 0x0000000404107981 */ /* 0x000ea2000c1e9900 */
[----:B------:R-:W-:-:S03]  /*0320*/  @!P0 IMAD.WIDE R8, R6, R9, c[0x0][0x170] ;  /* 0x00005c0006088625 */ /* 0x000fc600078e0209 */
[----:B------:R-:W2:Y:S04]  /*0330*/  LDG.E.CONSTANT R17, [R4.64+0x4] ;  /* 0x0000040404117981 */ /* 0x000ea8000c1e9900 */
[----:B------:R-:W2:Y:S04]  /*0340*/  LDG.E.CONSTANT R18, [R4.64+0x8] ;  /* 0x0000080404127981 */ /* 0x000ea8000c1e9900 */
[----:B------:R-:W2:Y:S04]  /*0350*/  LDG.E.CONSTANT R19, [R4.64+0xc] ;  /* 0x00000c0404137981 */ /* 0x000ea8000c1e9900 */
[----:B------:R-:W3:Y:S04]  /*0360*/  @!P0 LDG.E.CONSTANT R20, [R8.64] ;  /* 0x0000000408148981 */ /* 0x000ee8000c1e9900 */
[----:B------:R-:W3:Y:S01]  /*0370*/  @!P0 LDG.E.CONSTANT R21, [R8.64+0x4] ;  /* 0x0000040408158981 */ /* 0x000ee2000c1e9900 */
[----:B------:R-:W-:-:S04]  /*0380*/  IADD3 R3, R3, 0x1, RZ ;  /* 0x0000000103037810 */ /* 0x000fc80007ffe0ff */
[----:B------:R-:W-:Y:S01]  /*0390*/  ISETP.GE.U32.AND P1, PT, R3, 0x20, PT ;  /* 0x000000200300780c */ /* 0x000fe20003f26070 */
[----:B--2---:R-:W-:Y:S04]  /*03a0*/  STS.128 [R37.X4], R16 ;  /* 0x0000001025007388 */ /* 0x004fe80000004c00 */
[----:B---3--:R-:W-:Y:S04]  /*03b0*/  @!P0 STS.64 [R38.X4+0xe00], R20 ;  /* 0x000e001426008388 */ /* 0x008fe80000004a00 */
[----:B------:R-:W-:Y:S06]  /*03c0*/  BAR.SYNC.DEFER_BLOCKING 0x0 ;  /* 0x0000000000007b1d */ /* 0x000fec0000010000 */
[----:B------:R-:W-:Y:S04]  /*03d0*/  LDS R48, [R34.X4] ;  /* 0x0000000022307984 */ /* 0x000fe80000004800 */
[----:B------:R-:W0:Y:S04]  /*03e0*/  LDS.128 R28, [R36+0xe00] ;  /* 0x000e0000241c7984 */ /* 0x000e280000000c00 */
[----:B------:R-:W1:Y:S04]  /*03f0*/  LDS R44, [R34.X4+0xe0] ;  /* 0x0000e000222c7984 */ /* 0x000e680000004800 */
[----:B------:R-:W2:Y:S04]  /*0400*/  LDS R46, [R34.X4+0x70] ;  /* 0x00007000222e7984 */ /* 0x000ea80000004800 */
[----:B------:R-:W3:Y:S04]  /*0410*/  LDS R50, [R34.X4+0x150] ;  /* 0x0001500022327984 */ /* 0x000ee80000004800 */
[----:B------:R-:W4:Y:S04]  /*0420*/  LDS.128 R4, [R36+0xf00] ;  /* 0x000f000024047984 */ /* 0x000f280000000c00 */
[----:B------:R-:W5:Y:S04]  /*0430*/  LDS.128 R8, [R36+0x1000] ;  /* 0x0010000024087984 */ /* 0x000f680000000c00 */
[----:B------:R-:W5:Y:S04]  /*0440*/  LDS.128 R12, [R36+0x1100] ;  /* 0x00110000240c7984 */ /* 0x000f680000000c00 */
[----:B------:R-:W5:Y:S04]  /*0450*/  LDS R16, [R34.X4+0x1c0] ;  /* 0x0001c00022107984 */ /* 0x000f680000004800 */
[----:B------:R-:W5:Y:S04]  /*0460*/  LDS R18, [R34.X4+0x2a0] ;  /* 0x0002a00022127984 */ /* 0x000f680000004800 */
[----:B------:R-:W5:Y:S04]  /*0470*/  LDS R17, [R34.X4+0x230] ;  /* 0x0002300022117984 */ /* 0x000f680000004800 */
[----:B------:R-:W5:Y:S01]  /*0480*/  LDS R19, [R34.X4+0x310] ;  /* 0x0003100022137984 */ /* 0x000f620000004800 */
[----:B0-----:R-:W-:Y:S01]  /*0490*/  FFMA R26, R48, R28, R26 ;  /* 0x0000001c301a7223 */ /* 0x001fe2000000001a */
[----:B-1----:R-:W-:-:S02]  /*04a0*/  FFMA R22, R28, R44, R22 ;  /* 0x0000002c1c167223 */ /* 0x002fc40000000016 */
[----:B------:R-:W0:Y:S01]  /*04b0*/  LDS R21, [R34.X4+0x380] ;  /* 0x0003800022157984 */ /* 0x000e220000004800 */
[C---:B--2---:R-:W-:Y:S01]  /*04c0*/  FFMA R24, R28.reuse, R46, R24 ;  /* 0x0000002e1c187223 */ /* 0x044fe20000000018 */
[----:B---3--:R-:W-:Y:S01]  /*04d0*/  FFMA R28, R28, R50, R40 ;  /* 0x000000321c1c7223 */ /* 0x008fe20000000028 */
[----:B----4-:R-:W-:Y:S01]  /*04e0*/  FFMA R20, R48, R4, R53 ;  /* 0x0000000430147223 */ /* 0x010fe20000000035 */
[C---:B------:R-:W-:Y:S01]  /*04f0*/  FFMA R40, R4.reuse, R44, R49 ;  /* 0x0000002c04287223 */ /* 0x040fe20000000031 */
[C---:B------:R-:W-:Y:S01]  /*0500*/  FFMA R52, R4.reuse, R46, R51 ;  /* 0x0000002e04347223 */ /* 0x040fe20000000033 */
[----:B------:R-:W-:Y:S01]  /*0510*/  FFMA R4, R4, R50, R23 ;  /* 0x0000003204047223 */ /* 0x000fe20000000017 */
[----:B-----5:R-:W-:Y:S01]  /*0520*/  FFMA R25, R48, R8, R25 ;  /* 0x0000000830197223 */ /* 0x020fe20000000019 */
[C---:B------:R-:W-:Y:S01]  /*0530*/  FFMA R41, R8.reuse, R44, R41 ;  /* 0x0000002c08297223 */ /* 0x040fe20000000029 */
[----:B------:R-:W-:Y:S01]  /*0540*/  FFMA R39, R8, R46, R39 ;  /* 0x0000002e08277223 */ /* 0x000fe20000000027 */
[----:B------:R-:W1:Y:S01]  /*0550*/  LDS R23, [R34.X4+0x460] ;  /* 0x0004600022177984 */ /* 0x000e620000004800 */
[----:B------:R-:W-:Y:S01]  /*0560*/  FFMA R48, R48, R12, R43 ;  /* 0x0000000c30307223 */ /* 0x000fe2000000002b */
[----:B------:R-:W-:-:S02]  /*0570*/  FFMA R8, R8, R50, R27 ;  /* 0x0000003208087223 */ /* 0x000fc4000000001b */
[----:B------:R-:W2:Y:S01]  /*0580*/  LDS R43, [R34.X4+0x3f0] ;  /* 0x0003f000222b7984 */ /* 0x000ea20000004800 */
[C---:B------:R-:W-:Y:S01]  /*0590*/  FFMA R44, R12.reuse, R44, R47 ;  /* 0x0000002c0c2c7223 */ /* 0x040fe2000000002f */
[C---:B------:R-:W-:Y:S01]  /*05a0*/  FFMA R46, R12.reuse, R46, R45 ;  /* 0x0000002e0c2e7223 */ /* 0x040fe2000000002d */
[----:B------:R-:W-:Y:S01]  /*05b0*/  FFMA R42, R12, R50, R42 ;  /* 0x000000320c2a7223 */ /* 0x000fe2000000002a */
[----:B------:R-:W3:Y:S01]  /*05c0*/  LDS R27, [R34.X4+0x4d0] ;  /* 0x0004d000221b7984 */ /* 0x000ee20000004800 */
[C---:B------:R-:W-:Y:S01]  /*05d0*/  FFMA R50, R16.reuse, R29, R26 ;  /* 0x0000001d10327223 */ /* 0x040fe2000000001a */
[-C--:B------:R-:W-:Y:S01]  /*05e0*/  FFMA R45, R16, R5.reuse, R20 ;  /* 0x00000005102d7223 */ /* 0x080fe20000000014 */
[-C--:B------:R-:W-:Y:S01]  /*05f0*/  FFMA R49, R18, R5.reuse, R40 ;  /* 0x0000000512317223 */ /* 0x080fe20000000028 */
[----:B------:R-:W4:Y:S01]  /*0600*/  LDS R12, [R34.X4+0x540] ;  /* 0x00054000220c7984 */ /* 0x000f220000004800 */
[----:B------:R-:W-:-:S03]  /*0610*/  FFMA R53, R17, R5, R52 ;  /* 0x0000000511357223 */ /* 0x000fc60000000034 */
[----:B------:R-:W5:Y:S01]  /*0620*/  LDS R26, [R34.X4+0x620] ;  /* 0x00062000221a7984 */ /* 0x000f620000004800 */
[----:B------:R-:W-:-:S03]  /*0630*/  FFMA R5, R19, R5, R4 ;  /* 0x0000000513057223 */ /* 0x000fc60000000004 */
[----:B------:R-:W5:Y:S04]  /*0640*/  LDS R40, [R34.X4+0x5b0] ;  /* 0x0005b00022287984 */ /* 0x000f680000004800 */
[----:B------:R-:W5:Y:S01]  /*0650*/  LDS R4, [R34.X4+0x690] ;  /* 0x0006900022047984 */ /* 0x000f620000004800 */
[----:B------:R-:W-:Y:S01]  /*0660*/  FFMA R25, R16, R9, R25 ;  /* 0x0000000910197223 */ /* 0x000fe20000000019 */
[C---:B------:R-:W-:Y:S01]  /*0670*/  FFMA R22, R18.reuse, R29, R22 ;  /* 0x0000001d12167223 */ /* 0x040fe20000000016 */
[-C--:B------:R-:W-:Y:S01]  /*0680*/  FFMA R41, R18, R9.reuse, R41 ;  /* 0x0000000912297223 */ /* 0x080fe20000000029 */
[C---:B------:R-:W-:Y:S01]  /*0690*/  FFMA R39, R17.reuse, R9, R39 ;  /* 0x0000000911277223 */ /* 0x040fe20000000027 */
[-C--:B------:R-:W-:Y:S01]  /*06a0*/  FFMA R47, R16, R13.reuse, R48 ;  /* 0x0000000d102f7223 */ /* 0x080fe20000000030 */
[----:B------:R-:W-:Y:S01]  /*06b0*/  FFMA R51, R18, R13, R44 ;  /* 0x0000000d12337223 */ /* 0x000fe2000000002c */
[-C--:B------:R-:W-:Y:S01]  /*06c0*/  FFMA R24, R17, R29.reuse, R24 ;  /* 0x0000001d11187223 */ /* 0x080fe20000000018 */
[C---:B------:R-:W-:Y:S01]  /*06d0*/  FFMA R28, R19.reuse, R29, R28 ;  /* 0x0000001d131c7223 */ /* 0x040fe2000000001c */
[----:B------:R-:W-:Y:S01]  /*06e0*/  FFMA R9, R19, R9, R8 ;  /* 0x0000000913097223 */ /* 0x000fe20000000008 */
[-C--:B------:R-:W-:Y:S01]  /*06f0*/  FFMA R17, R17, R13.reuse, R46 ;  /* 0x0000000d11117223 */ /* 0x080fe2000000002e */
[----:B------:R-:W-:Y:S01]  /*0700*/  FFMA R19, R19, R13, R42 ;  /* 0x0000000d13137223 */ /* 0x000fe2000000002a */
[C---:B0-----:R-:W-:Y:S01]  /*0710*/  FFMA R20, R21.reuse, R10, R25 ;  /* 0x0000000a15147223 */ /* 0x041fe20000000019 */
        /* <DEDUP_REMOVED lines=15> */
[----:B------:R-:W-:Y:S01]  /*0810*/  LDS R5, [R34.X4+0x700] ;  /* 0x0007000022057984 */ /* 0x000fe20000004800 */
[C---:B----4-:R-:W-:Y:S01]  /*0820*/  FFMA R9, R12.reuse, R11, R20 ;  /* 0x0000000b0c097223 */ /* 0x050fe20000000014 */
[C---:B------:R-:W-:Y:S01]  /*0830*/  FFMA R13, R12.reuse, R31, R13 ;  /* 0x0000001f0c0d7223 */ /* 0x040fe2000000000d */
[C---:B------:R-:W-:Y:S01]  /*0840*/  FFMA R8, R12.reuse, R7, R8 ;  /* 0x000000070c087223 */ /* 0x040fe20000000008 */
[----:B------:R-:W0:Y:S01]  /*0850*/  LDS.128 R16, [R36+0xe10] ;  /* 0x000e100024107984 */ /* 0x000e220000000c00 */
[----:B------:R-:W-:Y:S01]  /*0860*/  FFMA R48, R12, R15, R48 ;  /* 0x0000000f0c307223 */ /* 0x000fe20000000030 */
[C---:B-----5:R-:W-:Y:S01]  /*0870*/  FFMA R49, R26.reuse, R31, R25 ;  /* 0x0000001f1a317223 */ /* 0x060fe20000000019 */
[C---:B------:R-:W-:Y:S01]  /*0880*/  FFMA R51, R26.reuse, R7, R42 ;  /* 0x000000071a337223 */ /* 0x040fe2000000002a */
[----:B------:R-:W1:Y:S01]  /*0890*/  LDS R47, [R34.X4+0x7e0] ;  /* 0x0007e000222f7984 */ /* 0x000e620000004800 */
[C---:B------:R-:W-:Y:S01]  /*08a0*/  FFMA R53, R26.reuse, R11, R44 ;  /* 0x0000000b1a357223 */ /* 0x040fe2000000002c */
[----:B------:R-:W-:-:S02]  /*08b0*/  FFMA R52, R26, R15, R52 ;  /* 0x0000000f1a347223 */ /* 0x000fc40000000034 */
[----:B------:R-:W2:Y:S01]  /*08c0*/  LDS R41, [R34.X4+0x770] ;  /* 0x0007700022297984 */ /* 0x000ea20000004800 */
[-C--:B------:R-:W-:Y:S01]  /*08d0*/  FFMA R12, R40, R31.reuse, R29 ;  /* 0x0000001f280c7223 */ /* 0x080fe2000000001d */
[C---:B------:R-:W-:Y:S02]  /*08e0*/  FFMA R42, R4.reuse, R31, R39 ;  /* 0x0000001f042a7223 */ /* 0x040fe40000000027 */
[----:B------:R-:W3:Y:S04]  /*08f0*/  LDS R45, [R34.X4+0x850] ;  /* 0x00085000222d7984 */ /* 0x000ee80000004800 */
[----:B------:R-:W4:Y:S04]  /*0900*/  LDS.128 R20, [R36+0xf10] ;  /* 0x000f100024147984 */ /* 0x000f280000000c00 */
[----:B------:R-:W5:Y:S04]  /*0910*/  LDS.128 R24, [R36+0x1010] ;  /* 0x0010100024187984 */ /* 0x000f680000000c00 */
[----:B------:R-:W5:Y:S01]  /*0920*/  LDS.128 R28, [R36+0x1110] ;  /* 0x00111000241c7984 */ /* 0x000f620000000c00 */
[C---:B------:R-:W-:Y:S01]  /*0930*/  FFMA R6, R4.reuse, R7, R6 ;  /* 0x0000000704067223 */ /* 0x040fe20000000006 */
[C---:B------:R-:W-:Y:S01]  /*0940*/  FFMA R10, R4.reuse, R11, R10 ;  /* 0x0000000b040a7223 */ /* 0x040fe2000000000a */
[----:B------:R-:W-:Y:S01]  /*0950*/  FFMA R14, R4, R15, R14 ;  /* 0x0000000f040e7223 */ /* 0x000fe2000000000e */
[----:B------:R-:W-:Y:S04]  /*0960*/  LDS R44, [R34.X4+0x9a0] ;  /* 0x0009a000222c7984 */ /* 0x000fe80000004800 */
[----:B------:R-:W5:Y:S01]  /*0970*/  LDS R4, [R34.X4+0x8c0] ;  /* 0x0008c00022047984 */ /* 0x000f620000004800 */
[C---:B------:R-:W-:Y:S01]  /*0980*/  FFMA R46, R40.reuse, R7, R46 ;  /* 0x00000007282e7223 */ /* 0x040fe2000000002e */
[----:B------:R-:W-:-:S02]  /*0990*/  FFMA R50, R40, R11, R50 ;  /* 0x0000000b28327223 */ /* 0x000fc40000000032 */
[----:B------:R-:W5:Y:S01]  /*09a0*/  LDS R7, [R34.X4+0x930] ;  /* 0x0009300022077984 */ /* 0x000f620000004800 */
[C---:B0-----:R-:W-:Y:S01]  /*09b0*/  FFMA R13, R5.reuse, R16, R13 ;  /* 0x00000010050d7223 */ /* 0x041fe2000000000d */
[C---:B-1----:R-:W-:Y:S01]  /*09c0*/  FFMA R49, R16.reuse, R47, R49 ;  /* 0x0000002f10317223 */ /* 0x042fe20000000031 */
[C---:B--2---:R-:W-:Y:S01]  /*09d0*/  FFMA R12, R16.reuse, R41, R12 ;  /* 0x00000029100c7223 */ /* 0x044fe2000000000c */
[----:B------:R-:W-:Y:S01]  /*09e0*/  LDS R39, [R34.X4+0xbd0] ;  /* 0x000bd00022277984 */ /* 0x000fe20000004800 */
[----:B---3--:R-:W-:Y:S01]  /*09f0*/  FFMA R42, R16, R45, R42 ;  /* 0x0000002d102a7223 */ /* 0x008fe2000000002a */
[C---:B----4-:R-:W-:Y:S01]  /*0a00*/  FFMA R8, R5.reuse, R20, R8 ;  /* 0x0000001405087223 */ /* 0x050fe20000000008 */
[C---:B------:R-:W-:Y:S01]  /*0a10*/  FFMA R16, R20.reuse, R47, R51 ;  /* 0x0000002f14107223 */ /* 0x040fe20000000033 */
[C---:B------:R-:W-:Y:S01]  /*0a20*/  FFMA R46, R20.reuse, R41, R46 ;  /* 0x00000029142e7223 */ /* 0x040fe2000000002e */
[----:B------:R-:W-:Y:S01]  /*0a30*/  FFMA R6, R20, R45, R6 ;  /* 0x0000002d14067223 */ /* 0x000fe20000000006 */
[C---:B-----5:R-:W-:Y:S01]  /*0a40*/  FFMA R20, R5.reuse, R24, R9 ;  /* 0x0000001805147223 */ /* 0x060fe20000000009 */
[----:B------:R-:W-:Y:S01]  /*0a50*/  FFMA R40, R40, R15, R43 ;  /* 0x0000000f28287223 */ /* 0x000fe2000000002b */
[----:B------:R-:W0:Y:S01]  /*0a60*/  LDS R9, [R34.X4+0xa10] ;  /* 0x000a100022097984 */ /* 0x000e220000004800 */
[----:B------:R-:W-:-:S03]  /*0a70*/  FFMA R48, R5, R28, R48 ;  /* 0x0000001c05307223 */ /* 0x000fc60000000030 */
[----:B------:R-:W1:Y:S04]  /*0a80*/  LDS R5, [R34.X4+0xa80] ;  /* 0x000a800022057984 */ /* 0x000e680000004800 */
[----:B------:R-:W2:Y:S01]  /*0a90*/  LDS R11, [R34.X4+0xb60] ;  /* 0x000b6000220b7984 */ /* 0x000ea20000004800 */
[C---:B------:R-:W-:Y:S01]  /*0aa0*/  FFMA R53, R24.reuse, R47, R53 ;  /* 0x0000002f18357223 */ /* 0x040fe20000000035 */
[C---:B------:R-:W-:Y:S02]  /*0ab0*/  FFMA R50, R24.reuse, R41, R50 ;  /* 0x0000002918327223 */ /* 0x040fe40000000032 */
[----:B------:R-:W3:Y:S01]  /*0ac0*/  LDS R15, [R34.X4+0xaf0] ;  /* 0x000af000220f7984 */ /* 0x000ee20000004800 */
[----:B------:R-:W-:Y:S01]  /*0ad0*/  FFMA R10, R24, R45, R10 ;  /* 0x0000002d180a7223 */ /* 0x000fe2000000000a */
[C---:B------:R-:W-:Y:S01]  /*0ae0*/  FFMA R52, R28.reuse, R47, R52 ;  /* 0x0000002f1c347223 */ /* 0x040fe20000000034 */
[C---:B------:R-:W-:Y:S01]  /*0af0*/  FFMA R40, R28.reuse, R41, R40 ;  /* 0x000000291c287223 */ /* 0x040fe20000000028 */
[----:B------:R-:W-:Y:S01]  /*0b00*/  FFMA R28, R28, R45, R14 ;  /* 0x0000002d1c1c7223 */ /* 0x000fe2000000000e */
[C---:B------:R-:W-:Y:S01]  /*0b10*/  FFMA R24, R4.reuse, R17, R13 ;  /* 0x0000001104187223 */ /* 0x040fe2000000000d */
[-C--:B------:R-:W-:Y:S01]  /*0b20*/  FFMA R13, R4, R21.reuse, R8 ;  /* 0x00000015040d7223 */ /* 0x080fe20000000008 */
[----:B------:R-:W-:Y:S01]  /*0b30*/  FFMA R45, R44, R21, R16 ;  /* 0x000000152c2d7223 */ /* 0x000fe20000000010 */
[----:B------:R-:W4:Y:S01]  /*0b40*/  LDS R14, [R34.X4+0xc40] ;  /* 0x000c4000220e7984 */ /* 0x000f220000004800 */
[C---:B------:R-:W-:Y:S01]  /*0b50*/  FFMA R41, R4.reuse, R25, R20 ;  /* 0x0000001904297223 */ /* 0x040fe20000000014 */
[----:B------:R-:W-:-:S02]  /*0b60*/  FFMA R43, R4, R29, R48 ;  /* 0x0000001d042b7223 */ /* 0x000fc40000000030 */
[----:B------:R-:W5:Y:S04]  /*0b70*/  LDS R8, [R34.X4+0xd20] ;  /* 0x000d200022087984 */ /* 0x000f680000004800 */
[----:B------:R-:W5:Y:S04]  /*0b80*/  LDS R16, [R34.X4+0xcb0] ;  /* 0x000cb00022107984 */ /* 0x000f680000004800 */
[----:B------:R-:W5:Y:S01]  /*0b90*/  LDS R4, [R34.X4+0xd90] ;  /* 0x000d900022047984 */ /* 0x000f620000004800 */
        /* <DEDUP_REMOVED lines=9> */
[----:B------:R-:W-:Y:S01]  /*0c30*/  FFMA R25, R9, R25, R10 ;  /* 0x0000001909197223 */ /* 0x000fe2000000000a */
[C---:B-1----:R-:W-:Y:S01]  /*0c40*/  FFMA R17, R5.reuse, R18, R24 ;  /* 0x0000001205117223 */ /* 0x042fe20000000018 */
[C---:B------:R-:W-:Y:S01]  /*0c50*/  FFMA R10, R5.reuse, R22, R13 ;  /* 0x00000016050a7223 */ /* 0x040fe2000000000d */
[C---:B------:R-:W-:Y:S01]  /*0c60*/  FFMA R6, R5.reuse, R26, R41 ;  /* 0x0000001a05067223 */ /* 0x040fe20000000029 */
[----:B------:R-:W-:Y:S01]  /*0c70*/  FFMA R24, R5, R30, R43 ;  /* 0x0000001e05187223 */ /* 0x000fe2000000002b */
[----:B------:R-:W-:Y:S01]  /*0c80*/  FFMA R9, R9, R29, R28 ;  /* 0x0000001d09097223 */ /* 0x000fe2000000001c */
[C---:B--2---:R-:W-:Y:S01]  /*0c90*/  FFMA R5, R11.reuse, R18, R20 ;  /* 0x000000120b057223 */ /* 0x044fe20000000014 */
[C---:B------:R-:W-:Y:S01]  /*0ca0*/  FFMA R28, R11.reuse, R22, R45 ;  /* 0x000000160b1c7223 */ /* 0x040fe2000000002d */
[C---:B------:R-:W-:Y:S01]  /*0cb0*/  FFMA R20, R11.reuse, R26, R53 ;  /* 0x0000001a0b147223 */ /* 0x040fe20000000035 */
[----:B------:R-:W-:Y:S01]  /*0cc0*/  FFMA R40, R11, R30, R47 ;  /* 0x0000001e0b287223 */ /* 0x000fe2000000002f */
[C---:B---3--:R-:W-:Y:S01]  /*0cd0*/  FFMA R11, R15.reuse, R18, R12 ;  /* 0x000000120f0b7223 */ /* 0x048fe2000000000c */
[C---:B------:R-:W-:Y:S01]  /*0ce0*/  FFMA R46, R15.reuse, R30, R7 ;  /* 0x0000001e0f2e7223 */ /* 0x040fe20000000007 */
[----:B------:R-:W-:Y:S01]  /*0cf0*/  FFMA R12, R15, R26, R51 ;  /* 0x0000001a0f0c7223 */ /* 0x000fe20000000033 */
[----:B------:R-:W-:Y:S01]  /*0d00*/  FFMA R7, R39, R18, R42 ;  /* 0x0000001227077223 */ /* 0x000fe2000000002a */
[----:B------:R-:W-:Y:S01]  /*0d10*/  FFMA R44, R15, R22, R49 ;  /* 0x000000160f2c7223 */ /* 0x000fe20000000031 */
[C---:B------:R-:W-:Y:S01]  /*0d20*/  FFMA R42, R39.reuse, R26, R25 ;  /* 0x0000001a272a7223 */ /* 0x040fe20000000019 */
[C---:B------:R-:W-:Y:S01]  /*0d30*/  FFMA R18, R39.reuse, R22, R21 ;  /* 0x0000001627127223 */ /* 0x040fe20000000015 */
[----:B------:R-:W-:Y:S01]  /*0d40*/  FFMA R30, R39, R30, R9 ;  /* 0x0000001e271e7223 */ /* 0x000fe20000000009 */
[C---:B----4-:R-:W-:Y:S01]  /*0d50*/  FFMA R25, R14.reuse, R27, R6 ;  /* 0x0000001b0e197223 */ /* 0x050fe20000000006 */
[C---:B------:R-:W-:Y:S01]  /*0d60*/  FFMA R53, R14.reuse, R23, R10 ;  /* 0x000000170e357223 */ /* 0x040fe2000000000a */
[----:B------:R-:W-:Y:S01]  /*0d70*/  FFMA R43, R14, R31, R24 ;  /* 0x0000001f0e2b7223 */ /* 0x000fe20000000018 */
[C---:B-----5:R-:W-:Y:S01]  /*0d80*/  FFMA R41, R8.reuse, R27, R20 ;  /* 0x0000001b08297223 */ /* 0x060fe20000000014 */
[C---:B------:R-:W-:Y:S01]  /*0d90*/  FFMA R49, R8.reuse, R23, R28 ;  /* 0x0000001708317223 */ /* 0x040fe2000000001c */
[----:B------:R-:W-:Y:S01]  /*0da0*/  FFMA R47, R8, R31, R40 ;  /* 0x0000001f082f7223 */ /* 0x000fe20000000028 */
[C---:B------:R-:W-:Y:S01]  /*0db0*/  FFMA R39, R16.reuse, R27, R12 ;  /* 0x0000001b10277223 */ /* 0x040fe2000000000c */
[----:B------:R-:W-:Y:S01]  /*0dc0*/  FFMA R51, R16, R23, R44 ;  /* 0x0000001710337223 */ /* 0x000fe2000000002c */
[-C--:B------:R-:W-:Y:S01]  /*0dd0*/  FFMA R26, R14, R19.reuse, R17 ;  /* 0x000000130e1a7223 */ /* 0x080fe20000000011 */
[----:B------:R-:W-:Y:S01]  /*0de0*/  FFMA R22, R8, R19, R5 ;  /* 0x0000001308167223 */ /* 0x000fe20000000005 */
[----:B------:R-:W-:Y:S01]  /*0df0*/  FFMA R27, R4, R27, R42 ;  /* 0x0000001b041b7223 */ /* 0x000fe2000000002a */
[C---:B------:R-:W-:Y:S01]  /*0e00*/  FFMA R24, R16.reuse, R19, R11 ;  /* 0x0000001310187223 */ /* 0x040fe2000000000b */
[----:B------:R-:W-:Y:S01]  /*0e10*/  FFMA R45, R16, R31, R46 ;  /* 0x0000001f102d7223 */ /* 0x000fe2000000002e */
[C---:B------:R-:W-:Y:S01]  /*0e20*/  FFMA R40, R4.reuse, R19, R7 ;  /* 0x0000001304287223 */ /* 0x040fe20000000007 */
[C---:B------:R-:W-:Y:S01]  /*0e30*/  FFMA R23, R4.reuse, R23, R18 ;  /* 0x0000001704177223 */ /* 0x040fe20000000012 */
[----:B------:R-:W-:Y:S01]  /*0e40*/  FFMA R42, R4, R31, R30 ;  /* 0x0000001f042a7223 */ /* 0x000fe2000000001e */
[----:B------:R-:W-:Y:S05]  /*0e50*/  @!P1 BRA `(.L_x_6) ;  /* 0xfffff3e000009947 */ /* 0x000fea000383ffff */
[----:B------:R-:W0:Y:S01]  /*0e60*/  S2R R10, SR_CTAID.Z ;  /* 0x00000000000a7919 */ /* 0x000e220000002700 */
[----:B------:R-:W-:-:S02]  /*0e70*/  MOV R3, 0x4 ;  /* 0x0000000400037802 */ /* 0x000fc40000000f00 */
[----:B0-----:R-:W-:-:S05]  /*0e80*/  LEA R6, R10, R33, 0x5 ;  /* 0x000000210a067211 */ /* 0x001fca00078e28ff */
[----:B------:R-:W-:-:S05]  /*0e90*/  IMAD.WIDE R6, R6, R3, c[0x0][0x178] ;  /* 0x00005e0006067625 */ /* 0x000fca00078e0203 */
[----:B------:R-:W2:Y:S04]  /*0ea0*/  LDG.E.CONSTANT R4, [R6.64+0x20] ;  /* 0x0000200406047981 */ /* 0x000ea8000c1e9900 */
[----:B------:R-:W3:Y:S04]  /*0eb0*/  LDG.E.CONSTANT R8, [R6.64+0x40] ;  /* 0x0000400406087981 */ /* 0x000ee8000c1e9900 */
[----:B------:R0:W4:Y:S04]  /*0ec0*/  LDG.E.CONSTANT R0, [R6.64+0x60] ;  /* 0x0000600406007981 */ /* 0x000128000c1e9900 */
[----:B------:R0:W5:Y:S01]  /*0ed0*/  LDG.E.CONSTANT R5, [R6.64] ;  /* 0x0000000406057981 */ /* 0x000162000c1e9900 */
        /* <DEDUP_REMOVED lines=10> */
[--C-:B------:R-:W-:Y:S01]  /*0f80*/  FADD R41, R41, R8.reuse ;  /* 0x0000000829297221 */ /* 0x100fe20000000000 */
[--C-:B------:R-:W-:Y:S01]  /*0f90*/  FADD R39, R39, R8.reuse ;  /* 0x0000000827277221 */ /* 0x100fe20000000000 */
[----:B------:R-:W-:Y:S01]  /*0fa0*/  FADD R8, R27, R8 ;  /* 0x000000081b087221 */ /* 0x000fe20000000000 */
[----:B0-----:R-:W-:Y:S01]  /*0fb0*/  FMNMX R7, RZ, R4, !PT ;  /* 0x00000004ff077209 */ /* 0x001fe20007800000 */
[--C-:B----4-:R-:W-:Y:S01]  /*0fc0*/  FADD R43, R43, R0.reuse ;  /* 0x000000002b2b7221 */ /* 0x110fe20000000000 */
[--C-:B------:R-:W-:Y:S01]  /*0fd0*/  FADD R47, R47, R0.reuse ;  /* 0x000000002f2f7221 */ /* 0x100fe20000000000 */
[--C-:B------:R-:W-:Y:S01]  /*0fe0*/  FADD R45, R45, R0.reuse ;  /* 0x000000002d2d7221 */ /* 0x100fe20000000000 */
[----:B------:R-:W-:Y:S01]  /*0ff0*/  FMNMX R9, RZ, R8, !PT ;  /* 0x00000008ff097209 */ /* 0x000fe20007800000 */
[----:B------:R-:W-:Y:S01]  /*1000*/  FADD R0, R42, R0 ;  /* 0x000000002a007221 */ /* 0x000fe20000000000 */
[--C-:B-----5:R-:W-:Y:S01]  /*1010*/  FADD R26, R26, R5.reuse ;  /* 0x000000051a1a7221 */ /* 0x120fe20000000000 */
[--C-:B------:R-:W-:Y:S01]  /*1020*/  FADD R22, R22, R5.reuse ;  /* 0x0000000516167221 */ /* 0x100fe20000000000 */
[--C-:B------:R-:W-:Y:S01]  /*1030*/  FADD R24, R24, R5.reuse ;  /* 0x0000000518187221 */ /* 0x100fe20000000000 */
[----:B------:R-:W-:Y:S01]  /*1040*/  FADD R40, R40, R5 ;  /* 0x0000000528287221 */ /* 0x000fe20000000000 */
[----:B------:R0:W-:Y:S01]  /*1050*/  STG.E [R2.64+0x18aa0], R7 ;  /* 0x018aa00702007986 */ /* 0x0001e2000c101904 */
[----:B------:R-:W-:-:S02]  /*1060*/  FMNMX R53, RZ, R53, !PT ;  /* 0x00000035ff357209 */ /* 0x000fc40007800000 */
[----:B------:R-:W-:Y:S01]  /*1070*/  FMNMX R49, RZ, R49, !PT ;  /* 0x00000031ff317209 */ /* 0x000fe20007800000 */
[----:B------:R1:W-:Y:S01]  /*1080*/  STG.E [R2.64+0x312a0], R9 ;  /* 0x0312a00902007986 */ /* 0x0003e2000c101904 */
[----:B------:R-:W-:Y:S02]  /*1090*/  FMNMX R51, RZ, R51, !PT ;  /* 0x00000033ff337209 */ /* 0x000fe40007800000 */
[----:B------:R-:W-:Y:S01]  /*10a0*/  FMNMX R25, RZ, R25, !PT ;  /* 0x00000019ff197209 */ /* 0x000fe20007800000 */
[----:B------:R-:W-:Y:S01]  /*10b0*/  STG.E [R2.64+0x18800], R53 ;  /* 0x0188003502007986 */ /* 0x000fe2000c101904 */
[----:B------:R-:W-:Y:S02]  /*10c0*/  FMNMX R41, RZ, R41, !PT ;  /* 0x00000029ff297209 */ /* 0x000fe40007800000 */
[----:B------:R-:W-:Y:S01]  /*10d0*/  FMNMX R39, RZ, R39, !PT ;  /* 0x00000027ff277209 */ /* 0x000fe20007800000 */
[----:B------:R-:W-:Y:S01]  /*10e0*/  STG.E [R2.64+0x189c0], R49 ;  /* 0x0189c03102007986 */ /* 0x000fe2000c101904 */
[----:B------:R-:W-:-:S02]  /*10f0*/  FMNMX R43, RZ, R43, !PT ;  /* 0x0000002bff2b7209 */ /* 0x000fc40007800000 */
[----:B------:R-:W-:Y:S01]  /*1100*/  FMNMX R47, RZ, R47, !PT ;  /* 0x0000002fff2f7209 */ /* 0x000fe20007800000 */
[----:B------:R-:W-:Y:S01]  /*1110*/  STG.E [R2.64+0x188e0], R51 ;  /* 0x0188e03302007986 */ /* 0x000fe2000c101904 */
[----:B------:R-:W-:Y:S02]  /*1120*/  FMNMX R45, RZ, R45, !PT ;  /* 0x0000002dff2d7209 */ /* 0x000fe40007800000 */
[----:B------:R-:W-:Y:S01]  /*1130*/  FMNMX R13, RZ, R0, !PT ;  /* 0x00000000ff0d7209 */ /* 0x000fe20007800000 */
[----:B------:R-:W-:Y:S01]  /*1140*/  STG.E [R2.64+0x31000], R25 ;  /* 0x0310001902007986 */ /* 0x000fe2000c101904 */
[----:B------:R-:W-:Y:S02]  /*1150*/  FMNMX R5, RZ, R26, !PT ;  /* 0x0000001aff057209 */ /* 0x000fe40007800000 */
[----:B0-----:R-:W-:Y:S01]  /*1160*/  FMNMX R7, RZ, R22, !PT ;  /* 0x00000016ff077209 */ /* 0x001fe20007800000 */
[----:B------:R-:W-:Y:S01]  /*1170*/  STG.E [R2.64+0x311c0], R41 ;  /* 0x0311c02902007986 */ /* 0x000fe2000c101904 */
[----:B-1----:R-:W-:-:S02]  /*1180*/  FMNMX R9, RZ, R24, !PT ;  /* 0x00000018ff097209 */ /* 0x002fc40007800000 */
[----:B------:R-:W-:Y:S01]  /*1190*/  FMNMX R11, RZ, R40, !PT ;  /* 0x00000028ff0b7209 */ /* 0x000fe20007800000 */
[----:B------:R-:W-:Y:S04]  /*11a0*/  STG.E [R2.64+0x310e0], R39 ;  /* 0x0310e02702007986 */ /* 0x000fe8000c101904 */
[----:B------:R-:W-:Y:S04]  /*11b0*/  STG.E [R2.64+0x49800], R43 ;  /* 0x0498002b02007986 */ /* 0x000fe8000c101904 */
[----:B------:R-:W-:Y:S04]  /*11c0*/  STG.E [R2.64+0x499c0], R47 ;  /* 0x0499c02f02007986 */ /* 0x000fe8000c101904 */
[----:B------:R-:W-:Y:S04]  /*11d0*/  STG.E [R2.64+0x498e0], R45 ;  /* 0x0498e02d02007986 */ /* 0x000fe8000c101904 */
[----:B------:R-:W-:Y:S04]  /*11e0*/  STG.E [R2.64+0x49aa0], R13 ;  /* 0x049aa00d02007986 */ /* 0x000fe8000c101904 */
[----:B------:R-:W-:Y:S04]  /*11f0*/  STG.E [R2.64], R5 ;  /* 0x0000000502007986 */ /* 0x000fe8000c101904 */
[----:B------:R-:W-:Y:S04]  /*1200*/  STG.E [R2.64+0x1c0], R7 ;  /* 0x0001c00702007986 */ /* 0x000fe8000c101904 */
[----:B------:R-:W-:Y:S04]  /*1210*/  STG.E [R2.64+0xe0], R9 ;  /* 0x0000e00902007986 */ /* 0x000fe8000c101904 */
[----:B------:R-:W-:Y:S01]  /*1220*/  STG.E [R2.64+0x2a0], R11 ;  /* 0x0002a00b02007986 */ /* 0x000fe2000c101904 */
[----:B------:R-:W-:Y:S05]  /*1230*/  EXIT ;  /* 0x000000000000794d */ /* 0x000fea0003800000 */
.L_x_7:
        /* <DEDUP_REMOVED lines=12> */
.L_x_114:


//--------------------- .text.tvmgen_default_fused_nn_global_avg_pool2d_kernel_1 --------------------------
	.section	.text.tvmgen_default_fused_nn_global_avg_pool2d_kernel_1,"ax",@progbits
	.sectioninfo	@"SHI_REGISTERS=10"
	.align	128
        .global         tvmgen_default_fused_nn_global_avg_pool2d_kernel_1
        .type           tvmgen_default_fused_nn_global_avg_pool2d_kernel_1,@function
        .size           tvmgen_default_fused_nn_global_avg_pool2d_kernel_1,(.L_x_115 - tvmgen_default_fused_nn_global_avg_pool2d_kernel_1)
        .other          tvmgen_default_fused_nn_global_avg_pool2d_kernel_1,@"STO_CUDA_ENTRY STV_DEFAULT"
tvmgen_default_fused_nn_global_avg_pool2d_kernel_1:
.text.tvmgen_default_fused_nn_global_avg_pool2d_kernel_1:
[----:B------:R-:W-:Y:S02]  /*0000*/  MOV R1, c[0x0][0x28] ;  /* 0x00000a0000017a02 */ /* 0x000fe40000000f00 */
[----:B------:R-:W0:Y:S01]  /*0010*/  S2R R4, SR_CTAID.X ;  /* 0x0000000000047919 */ /* 0x000e220000002500 */
[----:B------:R-:W-:Y:S01]  /*0020*/  MOV R5, 0x4 ;  /* 0x0000000400057802 */ /* 0x000fe20000000f00 */
[----:B------:R-:W-:Y:S02]  /*0030*/  ULDC.64 UR4, c[0x0][0x118] ;  /* 0x0000460000047ab9 */ /* 0x000fe40000000a00 */
[----:B------:R-:W0:Y:S02]  /*0040*/  S2R R3, SR_TID.X ;  /* 0x0000000000037919 */ /* 0x000e240000002100 */
[----:B0-----:R-:W-:-:S05]  /*0050*/  LEA R4, R4, R3, 0xa ;  /* 0x0000000304047211 */ /* 0x001fca00078e50ff */
[----:B------:R-:W-:-:S06]  /*0060*/  IMAD.WIDE R2, R4, R5, c[0x0][0x168] ;  /* 0x00005a0004027625 */ /* 0x000fcc00078e0205 */
[----:B------:R-:W2:Y:S01]  /*0070*/  LDG.E.CONSTANT R2, [R2.64] ;  /* 0x0000000402027981 */ /* 0x000ea2000c1e9900 */
[----:B------:R-:W-:Y:S01]  /*0080*/  IMAD.WIDE R4, R4, R5, c[0x0][0x160] ;  /* 0x0000580004047625 */ /* 0x000fe200078e0205 */
[----:B--2---:R-:W-:-:S05]  /*0090*/  FMUL R7, R2, 0.020408159121870994568 ;  /* 0x3ca72f0302077820 */ /* 0x004fca0000400000 */
[----:B------:R-:W-:Y:S01]  /*00a0*/  STG.E [R4.64], R7 ;  /* 0x0000000704007986 */ /* 0x000fe2000c101904 */
[----:B------:R-:W-:Y:S05]  /*00b0*/  EXIT ;  /* 0x000000000000794d */ /* 0x000fea0003800000 */
.L_x_8:
        /* <DEDUP_REMOVED lines=12> */
.L_x_115:


//--------------------- .text.tvmgen_default_fused_nn_conv2d_add_nn_relu_1_kernel --------------------------
	.section	.text.tvmgen_default_fused_nn_conv2d_add_nn_relu_1_kernel,"ax",@progbits
	.sectionflags	@"SHF_BARRIERS=1"
	.sectioninfo	@"SHI_REGISTERS=66"
	.align	128
        .global         tvmgen_default_fused_nn_conv2d_add_nn_relu_1_kernel
        .type           tvmgen_default_fused_nn_conv2d_add_nn_relu_1_kernel,@function
        .size           tvmgen_default_fused_nn_conv2d_add_nn_relu_1_kernel,(.L_x_116 - tvmgen_default_fused_nn_conv2d_add_nn_relu_1_kernel)
        .other          tvmgen_default_fused_nn_conv2d_add_nn_relu_1_kernel,@"STO_CUDA_ENTRY STV_DEFAULT"
tvmgen_default_fused_nn_conv2d_add_nn_relu_1_kernel:
.text.tvmgen_default_fused_nn_conv2d_add_nn_relu_1_kernel:
        /* <DEDUP_REMOVED lines=8> */
[----:B------:R-:W-:Y:S01]  /*0080*/  MOV R29, RZ ;  /* 0x000000ff001d7202 */ /* 0x000fe20000000f00 */
[----:B------:R-:W1:Y:S01]  /*0090*/  S2R R3, SR_CTAID.Y ;  /* 0x0000000000037919 */ /* 0x000e620000002600 */
[----:B------:R-:W-:Y:S01]  /*00a0*/  MOV R25, RZ ;  /* 0x000000ff00197202 */ /* 0x000fe20000000f00 */
[----:B------:R-:W-:Y:S01]  /*00b0*/  ULDC.64 UR4, c[0x0][0x118] ;  /* 0x0000460000047ab9 */ /* 0x000fe20000000a00 */
[----:B------:R-:W-:-:S02]  /*00c0*/  MOV R31, RZ ;  /* 0x000000ff001f7202 */ /* 0x000fc40000000f00 */
[----:B------:R-:W-:Y:S02]  /*00d0*/  MOV R17, RZ ;  /* 0x000000ff00117202 */ /* 0x000fe40000000f00 */
[----:B------:R-:W-:Y:S02]  /*00e0*/  MOV R27, RZ ;  /* 0x000000ff001b7202 */ /* 0x000fe40000000f00 */
[----:B------:R-:W-:Y:S02]  /*00f0*/  MOV R39, RZ ;  /* 0x000000ff00277202 */ /* 0x000fe40000000f00 */
[----:B------:R-:W-:Y:S02]  /*0100*/  MOV R47, RZ ;  /* 0x000000ff002f7202 */ /* 0x000fe40000000f00 */
[----:B------:R-:W-:Y:S02]  /*0110*/  MOV R41, RZ ;  /* 0x000000ff00297202 */ /* 0x000fe40000000f00 */
[----:B------:R-:W-:Y:S01]  /*0120*/  MOV R45, RZ ;  /* 0x000000ff002d7202 */ /* 0x000fe20000000f00 */
[----:B0-----:R-:W-:Y:S01]  /*0130*/  IMAD.HI R2, R53, -0x6db6db6d, R52 ;  /* 0x9249249335027827 */ /* 0x001fe200078e0234 */
[----:B------:R-:W-:-:S02]  /*0140*/  MOV R37, RZ ;  /* 0x000000ff00257202 */ /* 0x000fc40000000f00 */
[----:B------:R-:W-:Y:S02]  /*0150*/  MOV R43, RZ ;  /* 0x000000ff002b7202 */ /* 0x000fe40000000f00 */
[----:B------:R-:W-:-:S04]  /*0160*/  SHF.R.U32.HI R5, RZ, 0x1f, R2 ;  /* 0x0000001fff057819 */ /* 0x000fc80000011602 */
[----:B------:R-:W-:Y:S01]  /*0170*/  LEA.HI.SX32 R5, R2, R5, 0x1d ;  /* 0x0000000502057211 */ /* 0x000fe200078feaff */
[----:B-1----:R-:W-:-:S04]  /*0180*/  IMAD R2, R0, 0x70, R3 ;  /* 0x0000007000027824 */ /* 0x002fc800078e0203 */
[C---:B------:R-:W-:Y:S02]  /*0190*/  IMAD R7, R5.reuse, 0x38, R2 ;  /* 0x0000003805077824 */ /* 0x040fe400078e0202 */
[----:B------:R-:W-:-:S04]  /*01a0*/  IMAD R2, R5, -0xe, R53 ;  /* 0xfffffff205027824 */ /* 0x000fc800078e0235 */
[----:B------:R-:W-:-:S03]  /*01b0*/  IMAD R2, R7, 0xe, R2 ;  /* 0x0000000e07027824 */ /* 0x000fc600078e0202 */
.L_x_11:
[----:B------:R-:W-:Y:S01]  /*01c0*/  LEA R49, R53, R53, 0x2 ;  /* 0x0000003535317211 */ /* 0x000fe200078e10ff */
[----:B------:R-:W-:Y:S01]  /*01d0*/  IMAD R23, R51, 0x3100, R2 ;  /* 0x0000310033177824 */ /* 0x000fe200078e0202 */
[----:B------:R-:W-:Y:S01]  /*01e0*/  MOV R12, 0x4 ;  /* 0x00000004000c7802 */ /* 0x000fe20000000f00 */
[----:B------:R-:W-:Y:S01]  /*01f0*/  BAR.SYNC.DEFER_BLOCKING 0x0 ;  /* 0x0000000000007b1d */ /* 0x000fe20000010000 */
[C---:B------:R-:W-:Y:S02]  /*0200*/  LEA.HI.SX32 R4, R49.reuse, R0, 0x19 ;  /* 0x0000000031047211 */ /* 0x040fe400078fcaff */
[C---:B------:R-:W-:Y:S02]  /*0210*/  IADD3 R11, R49.reuse, 0x1, RZ ;  /* 0x00000001310b7810 */ /* 0x040fe40007ffe0ff */
[----:B------:R-:W-:Y:S02]  /*0220*/  ISETP.GT.AND P0, PT, R4, 0x7, PT ;  /* 0x000000070400780c */ /* 0x000fe40003f04270 */
[----:B------:R-:W-:-:S02]  /*0230*/  IADD3 R9, R49, 0x2, RZ ;  /* 0x0000000231097810 */ /* 0x000fc40007ffe0ff */
[C---:B------:R-:W-:Y:S02]  /*0240*/  ISETP.GT.OR P0, PT, R49.reuse, 0x7f, P0 ;  /* 0x0000007f3100780c */ /* 0x040fe40000704670 */
[C---:B------:R-:W-:Y:S02]  /*0250*/  IADD3 R7, R49.reuse, 0x3, RZ ;  /* 0x0000000331077810 */ /* 0x040fe40007ffe0ff */
[----:B------:R-:W-:Y:S02]  /*0260*/  IADD3 R5, R49, 0x4, RZ ;  /* 0x0000000431057810 */ /* 0x000fe40007ffe0ff */
[-C--:B------:R-:W-:Y:S02]  /*0270*/  LEA.HI.SX32 R4, R11, R0.reuse, 0x19 ;  /* 0x000000000b047211 */ /* 0x080fe400078fcaff */
[-C--:B------:R-:W-:Y:S02]  /*0280*/  LEA.HI.SX32 R6, R9, R0.reuse, 0x19 ;  /* 0x0000000009067211 */ /* 0x080fe400078fcaff */
[----:B------:R-:W-:-:S02]  /*0290*/  LEA.HI.SX32 R8, R7, R0, 0x19 ;  /* 0x0000000007087211 */ /* 0x000fc400078fcaff */
[----:B------:R-:W-:Y:S02]  /*02a0*/  LEA.HI.SX32 R10, R5, R0, 0x19 ;  /* 0x00000000050a7211 */ /* 0x000fe400078fcaff */
[----:B------:R-:W-:Y:S02]  /*02b0*/  ISETP.GT.AND P3, PT, R4, 0x7, PT ;  /* 0x000000070400780c */ /* 0x000fe40003f64270 */
[----:B------:R-:W-:Y:S01]  /*02c0*/  ISETP.GT.AND P4, PT, R6, 0x7, PT ;  /* 0x000000070600780c */ /* 0x000fe20003f84270 */
[----:B------:R-:W-:Y:S01]  /*02d0*/  @!P0 IMAD R6, R53, 0x14, RZ ;  /* 0x0000001435068824 */ /* 0x000fe200078e02ff */
[----:B------:R-:W-:Y:S02]  /*02e0*/  ISETP.GT.AND P1, PT, R8, 0x7, PT ;  /* 0x000000070800780c */ /* 0x000fe40003f24270 */
[----:B------:R-:W-:Y:S02]  /*02f0*/  ISETP.GT.AND P2, PT, R10, 0x7, PT ;  /* 0x000000070a00780c */ /* 0x000fe40003f44270 */
[----:B------:R-:W-:-:S02]  /*0300*/  ISETP.GT.OR P3, PT, R49, 0x7e, P3 ;  /* 0x0000007e3100780c */ /* 0x000fc40001f64670 */
[C---:B------:R-:W-:Y:S02]  /*0310*/  ISETP.GT.OR P4, PT, R49.reuse, 0x7d, P4 ;  /* 0x0000007d3100780c */ /* 0x040fe40002784670 */
[C---:B------:R-:W-:Y:S02]  /*0320*/  ISETP.GT.OR P1, PT, R49.reuse, 0x7c, P1 ;  /* 0x0000007c3100780c */ /* 0x040fe40000f24670 */
[C---:B------:R-:W-:Y:S02]  /*0330*/  ISETP.GT.OR P2, PT, R49.reuse, 0x7b, P2 ;  /* 0x0000007b3100780c */ /* 0x040fe40001744670 */
[----:B------:R-:W-:Y:S02]  /*0340*/  @!P0 LOP3.LUT R4, R49, 0xf, RZ, 0xc0, !PT ;  /* 0x0000000f31048812 */ /* 0x000fe400078ec0ff */
[----:B------:R-:W-:Y:S02]  /*0350*/  @!P0 LEA R13, R0, R51, 0x5 ;  /* 0x00000033000d8211 */ /* 0x000fe400078e28ff */
[----:B------:R-:W-:-:S02]  /*0360*/  @!P0 LOP3.LUT R19, R6, 0xffffffc0, RZ, 0xc0, !PT ;  /* 0xffffffc006138812 */ /* 0x000fc400078ec0ff */
[----:B------:R-:W-:Y:S02]  /*0370*/  @!P0 LEA R4, R13, R4, 0x4 ;  /* 0x000000040d048211 */ /* 0x000fe400078e20ff */
[----:B------:R-:W-:Y:S02]  /*0380*/  @!P3 LEA R13, R0, R51, 0x5 ;  /* 0x00000033000db211 */ /* 0x000fe400078e28ff */
[----:B------:R-:W-:Y:S02]  /*0390*/  @!P0 IADD3 R19, R4, R19, RZ ;  /* 0x0000001304138210 */ /* 0x000fe40007ffe0ff */
[----:B------:R-:W-:Y:S02]  /*03a0*/  @!P3 LOP3.LUT R4, R11, 0xf, RZ, 0xc0, !PT ;  /* 0x0000000f0b04b812 */ /* 0x000fe400078ec0ff */
[----:B------:R-:W-:Y:S02]  /*03b0*/  @!P4 LOP3.LUT R6, R9, 0xf, RZ, 0xc0, !PT ;  /* 0x0000000f0906c812 */ /* 0x000fe400078ec0ff */
[----:B------:R-:W-:-:S02]  /*03c0*/  @!P3 SHF.L.U32 R11, R11, 0x2, RZ ;  /* 0x000000020b0bb819 */ /* 0x000fc400000006ff */
[CC--:B------:R-:W-:Y:S02]  /*03d0*/  @!P4 LEA R15, R0.reuse, R51.reuse, 0x5 ;  /* 0x00000033000fc211 */ /* 0x0c0fe400078e28ff */
[----:B------:R-:W-:Y:S02]  /*03e0*/  @!P1 LOP3.LUT R8, R7, 0xf, RZ, 0xc0, !PT ;  /* 0x0000000f07089812 */ /* 0x000fe400078ec0ff */
[----:B------:R-:W-:Y:S02]  /*03f0*/  @!P4 SHF.L.U32 R9, R9, 0x2, RZ ;  /* 0x000000020909c819 */ /* 0x000fe400000006ff */
[----:B------:R-:W-:Y:S02]  /*0400*/  @!P1 LEA R55, R0, R51, 0x5 ;  /* 0x0000003300379211 */ /* 0x000fe400078e28ff */
[----:B------:R-:W-:Y:S02]  /*0410*/  @!P2 LOP3.LUT R10, R5, 0xf, RZ, 0xc0, !PT ;  /* 0x0000000f050aa812 */ /* 0x000fe400078ec0ff */
[----:B------:R-:W-:-:S02]  /*0420*/  @!P1 SHF.L.U32 R7, R7, 0x2, RZ ;  /* 0x0000000207079819 */ /* 0x000fc400000006ff */
[----:B------:R-:W-:Y:S02]  /*0430*/  @!P2 LEA R57, R0, R51, 0x5 ;  /* 0x000000330039a211 */ /* 0x000fe400078e28ff */
[----:B------:R-:W-:Y:S02]  /*0440*/  @!P2 SHF.L.U32 R5, R5, 0x2, RZ ;  /* 0x000000020505a819 */ /* 0x000fe400000006ff */
[----:B------:R-:W-:Y:S02]  /*0450*/  @!P3 LEA R4, R13, R4, 0x4 ;  /* 0x000000040d04b211 */ /* 0x000fe400078e20ff */
[----:B------:R-:W-:Y:S02]  /*0460*/  @!P3 LOP3.LUT R11, R11, 0xffffffc0, RZ, 0xc0, !PT ;  /* 0xffffffc00b0bb812 */ /* 0x000fe400078ec0ff */
[----:B------:R-:W-:Y:S02]  /*0470*/  @!P4 LEA R6, R15, R6, 0x4 ;  /* 0x000000060f06c211 */ /* 0x000fe400078e20ff */
[----:B------:R-:W-:-:S02]  /*0480*/  @!P4 LOP3.LUT R9, R9, 0xffffffc0, RZ, 0xc0, !PT ;  /* 0xffffffc00909c812 */ /* 0x000fc400078ec0ff */
[----:B------:R-:W-:Y:S02]  /*0490*/  @!P1 LEA R8, R55, R8, 0x4 ;  /* 0x0000000837089211 */ /* 0x000fe400078e20ff */
[----:B------:R-:W-:Y:S02]  /*04a0*/  @!P1 LOP3.LUT R7, R7, 0xffffffc0, RZ, 0xc0, !PT ;  /* 0xffffffc007079812 */ /* 0x000fe400078ec0ff */
[----:B------:R-:W-:Y:S02]  /*04b0*/  SHF.L.U32 R23, R23, 0x2, RZ ;  /* 0x0000000217177819 */ /* 0x000fe400000006ff */
[----:B------:R-:W-:Y:S02]  /*04c0*/  @!P2 LEA R10, R57, R10, 0x4 ;  /* 0x0000000a390aa211 */ /* 0x000fe400078e20ff */
[----:B------:R-:W-:Y:S01]  /*04d0*/  @!P2 LOP3.LUT R5, R5, 0xffffffc0, RZ, 0xc0, !PT ;  /* 0xffffffc00505a812 */ /* 0x000fe200078ec0ff */
[----:B------:R-:W-:Y:S01]  /*04e0*/  IMAD.WIDE R22, R23, R12, c[0x0][0x168] ;  /* 0x00005a0017167625 */ /* 0x000fe200078e020c */
[----:B------:R-:W-:-:S02]  /*04f0*/  @!P3 IADD3 R11, R4, R11, RZ ;  /* 0x0000000b040bb210 */ /* 0x000fc40007ffe0ff */
[----:B------:R-:W-:Y:S02]  /*0500*/  @!P4 IADD3 R9, R6, R9, RZ ;  /* 0x000000090609c210 */ /* 0x000fe40007ffe0ff */
[----:B------:R-:W-:Y:S01]  /*0510*/  @!P1 IADD3 R13, R8, R7, RZ ;  /* 0x00000007080d9210 */ /* 0x000fe20007ffe0ff */
[-C--:B------:R-:W-:Y:S01]  /*0520*/  @!P0 IMAD.WIDE R18, R19, R12.reuse, c[0x0][0x170] ;  /* 0x00005c0013128625 */ /* 0x080fe200078e020c */
[----:B------:R-:W-:Y:S01]  /*0530*/  @!P2 IADD3 R55, R10, R5, RZ ;  /* 0x000000050a37a210 */ /* 0x000fe20007ffe0ff */
[----:B------:R0:W2:Y:S02]  /*0540*/  LDG.E.CONSTANT R4, [R22.64] ;  /* 0x0000000416047981 */ /* 0x0000a4000c1e9900 */
[-C--:B------:R-:W-:Y:S02]  /*0550*/  @!P3 IMAD.WIDE R14, R11, R12.reuse, c[0x0][0x170] ;  /* 0x00005c000b0eb625 */ /* 0x080fe400078e020c */
[----:B------:R0:W2:Y:S02]  /*0560*/  LDG.E.CONSTANT R5, [R22.64+0x4] ;  /* 0x0000040416057981 */ /* 0x0000a4000c1e9900 */
[----:B------:R-:W-:-:S02]  /*0570*/  @!P4 IMAD.WIDE R8, R9, R12, c[0x0][0x170] ;  /* 0x00005c000908c625 */ /* 0x000fc400078e020c */
[----:B------:R0:W2:Y:S02]  /*0580*/  LDG.E.CONSTANT R6, [R22.64+0x8] ;  /* 0x0000080416067981 */ /* 0x0000a4000c1e9900 */
[-C--:B------:R-:W-:Y:S02]  /*0590*/  @!P1 IMAD.WIDE R10, R13, R12.reuse, c[0x0][0x170] ;  /* 0x00005c000d0a9625 */ /* 0x080fe400078e020c */
[----:B------:R0:W2:Y:S02]  /*05a0*/  LDG.E.CONSTANT R7, [R22.64+0xc] ;  /* 0x00000c0416077981 */ /* 0x0000a4000c1e9900 */
[----:B------:R-:W-:Y:S02]  /*05b0*/  @!P2 IMAD.WIDE R12, R55, R12, c[0x0][0x170] ;  /* 0x00005c00370ca625 */ /* 0x000fe400078e020c */
[----:B------:R1:W3:Y:S04]  /*05c0*/  @!P0 LDG.E.CONSTANT R18, [R18.64] ;  /* 0x0000000412128981 */ /* 0x0002e8000c1e9900 */
[----:B------:R4:W5:Y:S04]  /*05d0*/  @!P3 LDG.E.CONSTANT R14, [R14.64] ;  /* 0x000000040e0eb981 */ /* 0x000968000c1e9900 */
[----:B------:R1:W5:Y:S04]  /*05e0*/  @!P4 LDG.E.CONSTANT R8, [R8.64] ;  /* 0x000000040808c981 */ /* 0x000368000c1e9900 */
[----:B------:R-:W5:Y:S04]  /*05f0*/  @!P1 LDG.E.CONSTANT R10, [R10.64] ;  /* 0x000000040a0a9981 */ /* 0x000f68000c1e9900 */
[----:B------:R-:W5:Y:S01]  /*0600*/  @!P2 LDG.E.CONSTANT R12, [R12.64] ;  /* 0x000000040c0ca981 */ /* 0x000f62000c1e9900 */
[----:B0-----:R-:W-:-:S02]  /*0610*/  SHF.L.U32 R23, R53, 0x2, RZ ;  /* 0x0000000235177819 */ /* 0x001fc400000006ff */
[CC--:B------:R-:W-:Y:S02]  /*0620*/  @!P0 LEA R55, R0.reuse, R49.reuse, 0x7 ;  /* 0x0000003100378211 */ /* 0x0c0fe400078e38ff */
[CC--:B------:R-:W-:Y:S01]  /*0630*/  @!P3 LEA R57, R0.reuse, R49.reuse, 0x7 ;  /* 0x000000310039b211 */ /* 0x0c0fe200078e38ff */
[C---:B------:R-:W-:Y:S01]  /*0640*/  IMAD R16, R0.reuse, 0x70, R23 ;  /* 0x0000007000107824 */ /* 0x040fe200078e0217 */
[CC--:B-1----:R-:W-:Y:S02]  /*0650*/  @!P4 LEA R19, R0.reuse, R49.reuse, 0x7 ;  /* 0x000000310013c211 */ /* 0x0c2fe400078e38ff */
[CC--:B----4-:R-:W-:Y:S02]  /*0660*/  @!P1 LEA R15, R0.reuse, R49.reuse, 0x7 ;  /* 0x00000031000f9211 */ /* 0x0d0fe400078e38ff */
[C---:B------:R-:W-:Y:S02]  /*0670*/  @!P2 LEA R9, R0.reuse, R49, 0x7 ;  /* 0x000000310009a211 */ /* 0x040fe400078e38ff */
[----:B------:R-:W-:-:S02]  /*0680*/  LEA R49, R0, 0xe00, 0x6 ;  /* 0x00000e0000317811 */ /* 0x000fc400078e30ff */
[----:B------:R-:W-:Y:S02]  /*0690*/  MOV R48, 0x800 ;  /* 0x0000080000307802 */ /* 0x000fe40000000f00 */
[----:B------:R-:W-:Y:S02]  /*06a0*/  IADD3 R50, R23, 0xe0, RZ ;  /* 0x000000e017327810 */ /* 0x000fe40007ffe0ff */
[----:B------:R-:W-:Y:S01]  /*06b0*/  IADD3 R49, R49, 0x800, RZ ;  /* 0x0000080031317810 */ /* 0x000fe20007ffe0ff */
[----:B--2---:R0:W-:Y:S04]  /*06c0*/  STS.128 [R16.X4], R4 ;  /* 0x0000000410007388 */ /* 0x0041e80000004c00 */
[----:B---3--:R0:W-:Y:S04]  /*06d0*/  @!P0 STS [R55.X4+0xe00], R18 ;  /* 0x000e001237008388 */ /* 0x0081e80000004800 */
[----:B-----5:R0:W-:Y:S04]  /*06e0*/  @!P3 STS [R57.X4+0xe04], R14 ;  /* 0x000e040e3900b388 */ /* 0x0201e80000004800 */
[----:B------:R0:W-:Y:S04]  /*06f0*/  @!P4 STS [R19.X4+0xe08], R8 ;  /* 0x000e08081300c388 */ /* 0x0001e80000004800 */
[----:B------:R0:W-:Y:S04]  /*0700*/  @!P1 STS [R15.X4+0xe0c], R10 ;  /* 0x000e0c0a0f009388 */ /* 0x0001e80000004800 */
[----:B------:R0:W-:Y:S04]  /*0710*/  @!P2 STS [R9.X4+0xe10], R12 ;  /* 0x000e100c0900a388 */ /* 0x0001e80000004800 */
[----:B------:R-:W-:Y:S06]  /*0720*/  BAR.SYNC.DEFER_BLOCKING 0x0 ;  /* 0x0000000000007b1d */ /* 0x000fec0000010000 */
.L_x_9:
[----:B------:R-:W-:Y:S01]  /*0730*/  LDS R42, [R50+-0xe0] ;  /* 0xffff2000322a7984 */ /* 0x000fe20000000800 */
[----:B------:R-:W-:-:S03]  /*0740*/  IADD3 R48, R48, 0x20, RZ ;  /* 0x0000002030307810 */ /* 0x000fc60007ffe0ff */
[----:B0-----:R-:W0:Y:S01]  /*0750*/  LDS.128 R8, [R49+-0x600] ;  /* 0xfffa000031087984 */ /* 0x001e220000000c00 */
[----:B------:R-:W-:-:S03]  /*0760*/  ISETP.NE.AND P0, PT, R48, 0x840, PT ;  /* 0x000008403000780c */ /* 0x000fc60003f05270 */
[----:B------:R-:W1:Y:S04]  /*0770*/  LDS.128 R4, [R49+-0x800] ;  /* 0xfff8000031047984 */ /* 0x000e680000000c00 */
[----:B------:R-:W2:Y:S04]  /*0780*/  LDS R40, [R50+-0x70] ;  /* 0xffff900032287984 */ /* 0x000ea80000000800 */
[----:B------:R-:W3:Y:S04]  /*0790*/  LDS.128 R12, [R49+-0x400] ;  /* 0xfffc0000310c7984 */ /* 0x000ee80000000c00 */
[----:B------:R-:W4:Y:S04]  /*07a0*/  LDS R36, [R50] ;  /* 0x0000000032247984 */ /* 0x000f280000000800 */
[----:B------:R-:W5:Y:S01]  /*07b0*/  LDS R38, [R50+0x70] ;  /* 0x0000700032267984 */ /* 0x000f620000000800 */
[----:B0-----:R-:W-:Y:S01]  /*07c0*/  FFMA R16, R42, R8, R25 ;  /* 0x000000082a107223 */ /* 0x001fe20000000019 */
[C---:B-1----:R-:W-:Y:S01]  /*07d0*/  FFMA R21, R4.reuse, R42, R21 ;  /* 0x0000002a04157223 */ /* 0x042fe20000000015 */
[-C--:B--2---:R-:W-:Y:S01]  /*07e0*/  FFMA R29, R4, R40.reuse, R29 ;  /* 0x00000028041d7223 */ /* 0x084fe2000000001d */
[----:B------:R-:W-:Y:S01]  /*07f0*/  FFMA R31, R8, R40, R31 ;  /* 0x00000028081f7223 */ /* 0x000fe2000000001f */
[----:B---3--:R-:W-:Y:S01]  /*0800*/  FFMA R25, R42, R12, R17 ;  /* 0x0000000c2a197223 */ /* 0x008fe20000000011 */
[----:B------:R-:W-:Y:S01]  /*0810*/  FFMA R27, R12, R40, R27 ;  /* 0x000000280c1b7223 */ /* 0x000fe2000000001b */
[C---:B----4-:R-:W-:Y:S01]  /*0820*/  FFMA R4, R36.reuse, R5, R21 ;  /* 0x0000000524047223 */ /* 0x050fe20000000015 */
[C---:B------:R-:W-:Y:S01]  /*0830*/  FFMA R8, R36.reuse, R9, R16 ;  /* 0x0000000924087223 */ /* 0x040fe20000000010 */
[----:B------:R-:W-:Y:S01]  /*0840*/  FFMA R12, R36, R13, R25 ;  /* 0x0000000d240c7223 */ /* 0x000fe20000000019 */
[----:B------:R-:W0:Y:S01]  /*0850*/  LDS.128 R16, [R49+-0x200] ;  /* 0xfffe000031107984 */ /* 0x000e220000000c00 */
[C---:B-----5:R-:W-:Y:S01]  /*0860*/  FFMA R5, R38.reuse, R5, R29 ;  /* 0x0000000526057223 */ /* 0x060fe2000000001d */
[C---:B------:R-:W-:Y:S01]  /*0870*/  FFMA R9, R38.reuse, R9, R31 ;  /* 0x0000000926097223 */ /* 0x040fe2000000001f */
[----:B------:R-:W-:Y:S01]  /*0880*/  FFMA R13, R38, R13, R27 ;  /* 0x0000000d260d7223 */ /* 0x000fe2000000001b */
[----:B------:R-:W1:Y:S04]  /*0890*/  LDS.128 R28, [R49+0x400] ;  /* 0x00040000311c7984 */ /* 0x000e680000000c00 */
[----:B------:R-:W2:Y:S04]  /*08a0*/  LDS.128 R24, [R49+0x200] ;  /* 0x0002000031187984 */ /* 0x000ea80000000c00 */
[----:B------:R-:W3:Y:S01]  /*08b0*/  LDS.128 R20, [R49] ;  /* 0x0000000031147984 */ /* 0x000ee20000000c00 */
[----:B0-----:R-:W-:Y:S01]  /*08c0*/  FFMA R55, R42, R16, R33 ;  /* 0x000000102a377223 */ /* 0x001fe20000000021 */
[----:B------:R-:W-:Y:S01]  /*08d0*/  FFMA R39, R16, R40, R39 ;  /* 0x0000002810277223 */ /* 0x000fe20000000027 */
[----:B-1----:R-:W-:Y:S01]  /*08e0*/  FFMA R46, R42, R28, R45 ;  /* 0x0000001c2a2e7223 */ /* 0x002fe2000000002d */
[----:B------:R-:W-:Y:S01]  /*08f0*/  FFMA R28, R28, R40, R34 ;  /* 0x000000281c1c7223 */ /* 0x000fe20000000022 */
[----:B------:R-:W-:Y:S01]  /*0900*/  LDS R45, [R50+0x150] ;  /* 0x00015000322d7984 */ /* 0x000fe20000000800 */
[----:B------:R-:W-:Y:S01]  /*0910*/  FFMA R55, R36, R17, R55 ;  /* 0x0000001124377223 */ /* 0x000fe20000000037 */
[----:B--2---:R-:W-:Y:S01]  /*0920*/  FFMA R44, R42, R24, R41 ;  /* 0x000000182a2c7223 */ /* 0x004fe20000000029 */
[----:B------:R-:W-:Y:S01]  /*0930*/  FFMA R24, R24, R40, R32 ;  /* 0x0000002818187223 */ /* 0x000fe20000000020 */
[----:B------:R-:W0:Y:S01]  /*0940*/  LDS R41, [R50+0xe0] ;  /* 0x0000e00032297984 */ /* 0x000e220000000800 */
[----:B------:R-:W-:Y:S01]  /*0950*/  FFMA R57, R36, R29, R46 ;  /* 0x0000001d24397223 */ /* 0x000fe2000000002e */
[----:B---3--:R-:W-:Y:S01]  /*0960*/  FFMA R16, R42, R20, R35 ;  /* 0x000000142a107223 */ /* 0x008fe20000000023 */
[----:B------:R-:W-:Y:S01]  /*0970*/  FFMA R20, R20, R40, R47 ;  /* 0x0000002814147223 */ /* 0x000fe2000000002f */
[----:B------:R-:W1:Y:S01]  /*0980*/  LDS.128 R32, [R49+0x600] ;  /* 0x0006000031207984 */ /* 0x000e620000000c00 */
[-C--:B------:R-:W-:Y:S01]  /*0990*/  FFMA R47, R36, R25.reuse, R44 ;  /* 0x00000019242f7223 */ /* 0x080fe2000000002c */
[C---:B------:R-:W-:Y:S01]  /*09a0*/  FFMA R25, R38.reuse, R25, R24 ;  /* 0x0000001926197223 */ /* 0x040fe20000000018 */
[C---:B------:R-:W-:Y:S01]  /*09b0*/  FFMA R39, R38.reuse, R17, R39 ;  /* 0x0000001126277223 */ /* 0x040fe20000000027 */
[----:B------:R-:W-:Y:S01]  /*09c0*/  FFMA R29, R38, R29, R28 ;  /* 0x0000001d261d7223 */ /* 0x000fe2000000001c */
[C---:B0-----:R-:W-:Y:S01]  /*09d0*/  FFMA R17, R41.reuse, R6, R4 ;  /* 0x0000000629117223 */ /* 0x041fe20000000004 */
[C---:B------:R-:W-:Y:S01]  /*09e0*/  FFMA R28, R41.reuse, R10, R8 ;  /* 0x0000000a291c7223 */ /* 0x040fe20000000008 */
[----:B------:R-:W-:Y:S01]  /*09f0*/  FFMA R8, R41, R30, R57 ;  /* 0x0000001e29087223 */ /* 0x000fe20000000039 */
[----:B------:R-:W-:Y:S01]  /*0a00*/  FFMA R6, R45, R6, R5 ;  /* 0x000000062d067223 */ /* 0x000fe20000000005 */
[----:B-1----:R-:W-:Y:S01]  /*0a10*/  FFMA R42, R42, R32, R37 ;  /* 0x000000202a2a7223 */ /* 0x002fe20000000025 */
[----:B------:R-:W-:Y:S01]  /*0a20*/  FFMA R32, R32, R40, R43 ;  /* 0x0000002820207223 */ /* 0x000fe2000000002b */
[-C--:B------:R-:W-:Y:S01]  /*0a30*/  FFMA R43, R36, R21.reuse, R16 ;  /* 0x00000015242b7223 */ /* 0x080fe20000000010 */
[----:B------:R-:W-:Y:S01]  /*0a40*/  FFMA R37, R38, R21, R20 ;  /* 0x0000001526257223 */ /* 0x000fe20000000014 */
[-C--:B------:R-:W-:Y:S01]  /*0a50*/  FFMA R59, R36, R33.reuse, R42 ;  /* 0x00000021243b7223 */ /* 0x080fe2000000002a */
[----:B------:R-:W-:Y:S01]  /*0a60*/  FFMA R24, R38, R33, R32 ;  /* 0x0000002126187223 */ /* 0x000fe20000000020 */
[C---:B------:R-:W-:Y:S01]  /*0a70*/  FFMA R33, R41.reuse, R14, R12 ;  /* 0x0000000e29217223 */ /* 0x040fe2000000000c */
[----:B------:R-:W0:Y:S01]  /*0a80*/  LDS R16, [R50+0x1c0] ;  /* 0x0001c00032107984 */ /* 0x000e220000000800 */
[----:B------:R-:W-:Y:S01]  /*0a90*/  FFMA R21, R41, R18, R55 ;  /* 0x0000001229157223 */ /* 0x000fe20000000037 */
[----:B------:R-:W-:Y:S01]  /*0aa0*/  FFMA R10, R45, R10, R9 ;  /* 0x0000000a2d0a7223 */ /* 0x000fe20000000009 */
[C---:B------:R-:W-:Y:S01]  /*0ab0*/  FFMA R32, R41.reuse, R22, R43 ;  /* 0x0000001629207223 */ /* 0x040fe2000000002b */
[----:B------:R-:W1:Y:S01]  /*0ac0*/  LDS R12, [R50+0x230] ;  /* 0x00023000320c7984 */ /* 0x000e620000000800 */
[C---:B------:R-:W-:Y:S01]  /*0ad0*/  FFMA R20, R41.reuse, R26, R47 ;  /* 0x0000001a29147223 */ /* 0x040fe2000000002f */
[----:B------:R-:W-:Y:S01]  /*0ae0*/  FFMA R4, R41, R34, R59 ;  /* 0x0000002229047223 */ /* 0x000fe2000000003b */
[C---:B------:R-:W-:Y:S01]  /*0af0*/  FFMA R18, R45.reuse, R18, R39 ;  /* 0x000000122d127223 */ /* 0x040fe20000000027 */
[C---:B------:R-:W-:Y:S01]  /*0b00*/  FFMA R5, R45.reuse, R22, R37 ;  /* 0x000000162d057223 */ /* 0x040fe20000000025 */
[C---:B------:R-:W-:Y:S01]  /*0b10*/  FFMA R9, R45.reuse, R26, R25 ;  /* 0x0000001a2d097223 */ /* 0x040fe20000000019 */
[C---:B------:R-:W-:Y:S01]  /*0b20*/  FFMA R30, R45.reuse, R30, R29 ;  /* 0x0000001e2d1e7223 */ /* 0x040fe2000000001d */
[C---:B------:R-:W-:Y:S01]  /*0b30*/  FFMA R14, R45.reuse, R14, R13 ;  /* 0x0000000e2d0e7223 */ /* 0x040fe2000000000d */
[----:B------:R-:W-:Y:S01]  /*0b40*/  LDS R29, [R50+0x2a0] ;  /* 0x0002a000321d7984 */ /* 0x000fe20000000800 */
[----:B------:R-:W-:-:S03]  /*0b50*/  FFMA R34, R45, R34, R24 ;  /* 0x000000222d227223 */ /* 0x000fc60000000018 */
[----:B------:R-:W2:Y:S04]  /*0b60*/  LDS.128 R36, [R49+-0x7f0] ;  /* 0xfff8100031247984 */ /* 0x000ea80000000c00 */
[----:B------:R-:W3:Y:S04]  /*0b70*/  LDS R25, [R50+0x310] ;  /* 0x0003100032197984 */ /* 0x000ee80000000800 */
[----:B------:R-:W4:Y:S04]  /*0b80*/  LDS.128 R40, [R49+-0x5f0] ;  /* 0xfffa100031287984 */ /* 0x000f280000000c00 */
[----:B------:R-:W5:Y:S04]  /*0b90*/  LDS.128 R44, [R49+-0x3f0] ;  /* 0xfffc1000312c7984 */ /* 0x000f680000000c00 */
[----:B------:R-:W5:Y:S04]  /*0ba0*/  LDS R24, [R50+0x380] ;  /* 0x0003800032187984 */ /* 0x000f680000000800 */
[----:B------:R-:W5:Y:S01]  /*0bb0*/  LDS R26, [R50+0x3f0] ;  /* 0x0003f000321a7984 */ /* 0x000f620000000800 */
[C---:B0-----:R-:W-:Y:S01]  /*0bc0*/  FFMA R17, R16.reuse, R7, R17 ;  /* 0x0000000710117223 */ /* 0x041fe20000000011 */
[C---:B------:R-:W-:Y:S01]  /*0bd0*/  FFMA R13, R16.reuse, R11, R28 ;  /* 0x0000000b100d7223 */ /* 0x040fe2000000001c */
[C---:B------:R-:W-:Y:S01]  /*0be0*/  FFMA R54, R16.reuse, R15, R33 ;  /* 0x0000000f10367223 */ /* 0x040fe20000000021 */
[----:B------:R-:W-:Y:S01]  /*0bf0*/  FFMA R28, R16, R19, R21 ;  /* 0x00000013101c7223 */ /* 0x000fe20000000015 */
[C---:B-1----:R-:W-:Y:S01]  /*0c00*/  FFMA R6, R12.reuse, R7, R6 ;  /* 0x000000070c067223 */ /* 0x042fe20000000006 */
[C---:B------:R-:W-:Y:S01]  /*0c10*/  FFMA R11, R12.reuse, R11, R10 ;  /* 0x0000000b0c0b7223 */ /* 0x040fe2000000000a */
[----:B------:R-:W-:Y:S01]  /*0c20*/  FFMA R15, R12, R15, R14 ;  /* 0x0000000f0c0f7223 */ /* 0x000fe2000000000e */
[C---:B------:R-:W-:Y:S01]  /*0c30*/  FFMA R21, R16.reuse, R23, R32 ;  /* 0x0000001710157223 */ /* 0x040fe20000000020 */
[----:B------:R-:W-:Y:S01]  /*0c40*/  FFMA R33, R16, R35, R4 ;  /* 0x0000002310217223 */ /* 0x000fe20000000004 */
[----:B------:R-:W-:Y:S01]  /*0c50*/  FFMA R23, R12, R23, R5 ;  /* 0x000000170c177223 */ /* 0x000fe20000000005 */
[C---:B------:R-:W-:Y:S01]  /*0c60*/  FFMA R20, R16.reuse, R27, R20 ;  /* 0x0000001b10147223 */ /* 0x040fe20000000014 */
[----:B------:R-:W-:Y:S01]  /*0c70*/  FFMA R22, R16, R31, R8 ;  /* 0x0000001f10167223 */ /* 0x000fe20000000008 */
[C---:B------:R-:W-:Y:S01]  /*0c80*/  FFMA R32, R12.reuse, R19, R18 ;  /* 0x000000130c207223 */ /* 0x040fe20000000012 */
[C---:B------:R-:W-:Y:S01]  /*0c90*/  FFMA R27, R12.reuse, R27, R9 ;  /* 0x0000001b0c1b7223 */ /* 0x040fe20000000009 */
[C---:B------:R-:W-:Y:S01]  /*0ca0*/  FFMA R31, R12.reuse, R31, R30 ;  /* 0x0000001f0c1f7223 */ /* 0x040fe2000000001e */
[----:B------:R-:W-:Y:S01]  /*0cb0*/  FFMA R35, R12, R35, R34 ;  /* 0x000000230c237223 */ /* 0x000fe20000000022 */
[C---:B--2---:R-:W-:Y:S01]  /*0cc0*/  FFMA R17, R36.reuse, R29, R17 ;  /* 0x0000001d24117223 */ /* 0x044fe20000000011 */
[-C--:B---3--:R-:W-:Y:S01]  /*0cd0*/  FFMA R5, R36, R25.reuse, R6 ;  /* 0x0000001924057223 */ /* 0x088fe20000000006 */
[C---:B----4-:R-:W-:Y:S01]  /*0ce0*/  FFMA R4, R29.reuse, R40, R13 ;  /* 0x000000281d047223 */ /* 0x050fe2000000000d */
[-C--:B------:R-:W-:Y:S01]  /*0cf0*/  FFMA R11, R40, R25.reuse, R11 ;  /* 0x00000019280b7223 */ /* 0x080fe2000000000b */
[C---:B-----5:R-:W-:Y:S01]  /*0d00*/  FFMA R59, R29.reuse, R44, R54 ;  /* 0x0000002c1d3b7223 */ /* 0x060fe20000000036 */
[----:B------:R-:W-:Y:S01]  /*0d10*/  FFMA R15, R44, R25, R15 ;  /* 0x000000192c0f7223 */ /* 0x000fe2000000000f */
[C---:B------:R-:W-:Y:S01]  /*0d20*/  FFMA R55, R24.reuse, R37, R17 ;  /* 0x0000002518377223 */ /* 0x040fe20000000011 */
[C---:B------:R-:W-:Y:S01]  /*0d30*/  FFMA R57, R24.reuse, R41, R4 ;  /* 0x0000002918397223 */ /* 0x040fe20000000004 */
[----:B------:R-:W-:Y:S01]  /*0d40*/  FFMA R59, R24, R45, R59 ;  /* 0x0000002d183b7223 */ /* 0x000fe2000000003b */
[----:B------:R-:W0:Y:S01]  /*0d50*/  LDS.128 R16, [R49+0x410] ;  /* 0x0004100031107984 */ /* 0x000e220000000c00 */
[C---:B------:R-:W-:Y:S01]  /*0d60*/  FFMA R37, R26.reuse, R37, R5 ;  /* 0x000000251a257223 */ /* 0x040fe20000000005 */
[C---:B------:R-:W-:Y:S01]  /*0d70*/  FFMA R41, R26.reuse, R41, R11 ;  /* 0x000000291a297223 */ /* 0x040fe2000000000b */
[----:B------:R-:W-:Y:S01]  /*0d80*/  FFMA R45, R26, R45, R15 ;  /* 0x0000002d1a2d7223 */ /* 0x000fe2000000000f */
[----:B------:R-:W1:Y:S04]  /*0d90*/  LDS.128 R4, [R49+-0x1f0] ;  /* 0xfffe100031047984 */ /* 0x000e680000000c00 */
[----:B------:R-:W2:Y:S04]  /*0da0*/  LDS.128 R8, [R49+0x10] ;  /* 0x0000100031087984 */ /* 0x000ea80000000c00 */
[----:B------:R-:W3:Y:S01]  /*0db0*/  LDS.128 R12, [R49+0x210] ;  /* 0x00021000310c7984 */ /* 0x000ee20000000c00 */
[-C--:B0-----:R-:W-:Y:S01]  /*0dc0*/  FFMA R31, R16, R25.reuse, R31 ;  /* 0x00000019101f7223 */ /* 0x081fe2000000001f */
[----:B-1----:R-:W-:Y:S01]  /*0dd0*/  FFMA R61, R29, R4, R28 ;  /* 0x000000041d3d7223 */ /* 0x002fe2000000001c */
[----:B------:R-:W-:-:S02]  /*0de0*/  FFMA R63, R4, R25, R32 ;  /* 0x00000019043f7223 */ /* 0x000fc40000000020 */
[----:B------:R-:W-:Y:S01]  /*0df0*/  FFMA R31, R26, R17, R31 ;  /* 0x000000111a1f7223 */ /* 0x000fe2000000001f */
[C---:B--2---:R-:W-:Y:S01]  /*0e00*/  FFMA R4, R29.reuse, R8, R21 ;  /* 0x000000081d047223 */ /* 0x044fe20000000015 */
[----:B------:R-:W-:Y:S01]  /*0e10*/  FFMA R8, R8, R25, R23 ;  /* 0x0000001908087223 */ /* 0x000fe20000000017 */
[-C--:B------:R-:W-:Y:S01]  /*0e20*/  FFMA R61, R24, R5.reuse, R61 ;  /* 0x00000005183d7223 */ /* 0x080fe2000000003d */
[----:B------:R-:W-:Y:S01]  /*0e30*/  FFMA R63, R26, R5, R63 ;  /* 0x000000051a3f7223 */ /* 0x000fe2000000003f */
[C---:B---3--:R-:W-:Y:S01]  /*0e40*/  FFMA R28, R29.reuse, R12, R20 ;  /* 0x0000000c1d1c7223 */ /* 0x048fe20000000014 */
[----:B------:R-:W-:Y:S01]  /*0e50*/  FFMA R27, R12, R25, R27 ;  /* 0x000000190c1b7223 */ /* 0x000fe2000000001b */
[----:B------:R-:W-:Y:S01]  /*0e60*/  FFMA R12, R29, R16, R22 ;  /* 0x000000101d0c7223 */ /* 0x000fe20000000016 */
[----:B------:R-:W-:Y:S01]  /*0e70*/  FFMA R5, R24, R9, R4 ;  /* 0x0000000918057223 */ /* 0x000fe20000000004 */
[----:B------:R0:W1:Y:S01]  /*0e80*/  LDS.128 R20, [R49+0x610] ;  /* 0x0006100031147984 */ /* 0x0000620000000c00 */
[C---:B------:R-:W-:Y:S01]  /*0e90*/  FFMA R27, R26.reuse, R13, R27 ;  /* 0x0000000d1a1b7223 */ /* 0x040fe2000000001b */
[----:B------:R-:W-:-:S02]  /*0ea0*/  FFMA R9, R26, R9, R8 ;  /* 0x000000091a097223 */ /* 0x000fc40000000008 */
[----:B------:R-:W-:Y:S01]  /*0eb0*/  LDS R16, [R50+0x5b0] ;  /* 0x0005b00032107984 */ /* 0x000fe20000000800 */
[----:B0-----:R-:W-:Y:S01]  /*0ec0*/  IADD3 R49, R49, 0x20, RZ ;  /* 0x0000002031317810 */ /* 0x001fe20007ffe0ff */
[----:B-1----:R-:W-:Y:S01]  /*0ed0*/  FFMA R30, R29, R20, R33 ;  /* 0x000000141d1e7223 */ /* 0x002fe20000000021 */
[----:B------:R-:W-:Y:S01]  /*0ee0*/  FFMA R35, R20, R25, R35 ;  /* 0x0000001914237223 */ /* 0x000fe20000000023 */
[----:B------:R-:W0:Y:S01]  /*0ef0*/  LDS R29, [R50+0x460] ;  /* 0x00046000321d7984 */ /* 0x000e220000000800 */
[C---:B------:R-:W-:Y:S01]  /*0f00*/  FFMA R33, R24.reuse, R13, R28 ;  /* 0x0000000d18217223 */ /* 0x040fe2000000001c */
[C---:B------:R-:W-:Y:S01]  /*0f10*/  FFMA R13, R24.reuse, R17, R12 ;  /* 0x00000011180d7223 */ /* 0x040fe2000000000c */
[-C--:B------:R-:W-:Y:S01]  /*0f20*/  FFMA R17, R24, R21.reuse, R30 ;  /* 0x0000001518117223 */ /* 0x080fe2000000001e */
[----:B------:R-:W1:Y:S01]  /*0f30*/  LDS R25, [R50+0x4d0] ;  /* 0x0004d00032197984 */ /* 0x000e620000000800 */
[----:B------:R-:W-:-:S03]  /*0f40*/  FFMA R35, R26, R21, R35 ;  /* 0x000000151a237223 */ /* 0x000fc60000000023 */
[----:B------:R2:W3:Y:S02]  /*0f50*/  LDS R20, [R50+0x540] ;  /* 0x0005400032147984 */ /* 0x0004e40000000800 */
[----:B--2---:R-:W-:Y:S01]  /*0f60*/  IADD3 R50, R50, 0x700, RZ ;  /* 0x0000070032327810 */ /* 0x004fe20007ffe0ff */
[C---:B0-----:R-:W-:Y:S01]  /*0f70*/  FFMA R55, R29.reuse, R38, R55 ;  /* 0x000000261d377223 */ /* 0x041fe20000000037 */
[C---:B------:R-:W-:Y:S01]  /*0f80*/  FFMA R4, R29.reuse, R42, R57 ;  /* 0x0000002a1d047223 */ /* 0x040fe20000000039 */
[C---:B------:R-:W-:Y:S01]  /*0f90*/  FFMA R8, R29.reuse, R46, R59 ;  /* 0x0000002e1d087223 */ /* 0x040fe2000000003b */
[C---:B------:R-:W-:Y:S01]  /*0fa0*/  FFMA R12, R29.reuse, R6, R61 ;  /* 0x000000061d0c7223 */ /* 0x040fe2000000003d */
[C---:B------:R-:W-:Y:S01]  /*0fb0*/  FFMA R24, R29.reuse, R10, R5 ;  /* 0x0000000a1d187223 */ /* 0x040fe20000000005 */
[C---:B------:R-:W-:Y:S01]  /*0fc0*/  FFMA R26, R29.reuse, R14, R33 ;  /* 0x0000000e1d1a7223 */ /* 0x040fe20000000021 */
[C---:B------:R-:W-:Y:S01]  /*0fd0*/  FFMA R28, R29.reuse, R18, R13 ;  /* 0x000000121d1c7223 */ /* 0x040fe2000000000d */
[----:B------:R-:W-:Y:S01]  /*0fe0*/  FFMA R30, R29, R22, R17 ;  /* 0x000000161d1e7223 */ /* 0x000fe20000000011 */
[C---:B-1----:R-:W-:Y:S01]  /*0ff0*/  FFMA R29, R25.reuse, R38, R37 ;  /* 0x00000026191d7223 */ /* 0x042fe20000000025 */
[C---:B------:R-:W-:Y:S01]  /*1000*/  FFMA R42, R25.reuse, R42, R41 ;  /* 0x0000002a192a7223 */ /* 0x040fe20000000029 */
[C---:B------:R-:W-:Y:S01]  /*1010*/  FFMA R46, R25.reuse, R46, R45 ;  /* 0x0000002e192e7223 */ /* 0x040fe2000000002d */
[C---:B------:R-:W-:Y:S01]  /*1020*/  FFMA R6, R25.reuse, R6, R63 ;  /* 0x0000000619067223 */ /* 0x040fe2000000003f */
[C---:B------:R-:W-:Y:S01]  /*1030*/  FFMA R10, R25.reuse, R10, R9 ;  /* 0x0000000a190a7223 */ /* 0x040fe20000000009 */
[C---:B------:R-:W-:Y:S01]  /*1040*/  FFMA R14, R25.reuse, R14, R27 ;  /* 0x0000000e190e7223 */ /* 0x040fe2000000001b */
[C---:B------:R-:W-:Y:S01]  /*1050*/  FFMA R18, R25.reuse, R18, R31 ;  /* 0x0000001219127223 */ /* 0x040fe2000000001f */
[----:B------:R-:W-:Y:S01]  /*1060*/  FFMA R22, R25, R22, R35 ;  /* 0x0000001619167223 */ /* 0x000fe20000000023 */
[C---:B---3--:R-:W-:Y:S01]  /*1070*/  FFMA R21, R20.reuse, R39, R55 ;  /* 0x0000002714157223 */ /* 0x048fe20000000037 */
[C---:B------:R-:W-:Y:S01]  /*1080*/  FFMA R25, R20.reuse, R43, R4 ;  /* 0x0000002b14197223 */ /* 0x040fe20000000004 */
[----:B------:R-:W-:Y:S01]  /*1090*/  FFMA R17, R20, R47, R8 ;  /* 0x0000002f14117223 */ /* 0x000fe20000000008 */
[C---:B------:R-:W-:Y:S01]  /*10a0*/  FFMA R29, R16.reuse, R39, R29 ;  /* 0x00000027101d7223 */ /* 0x040fe2000000001d */
[C---:B------:R-:W-:Y:S01]  /*10b0*/  FFMA R31, R16.reuse, R43, R42 ;  /* 0x0000002b101f7223 */ /* 0x040fe2000000002a */
[----:B------:R-:W-:Y:S01]  /*10c0*/  FFMA R27, R16, R47, R46 ;  /* 0x0000002f101b7223 */ /* 0x000fe2000000002e */
[C---:B------:R-:W-:Y:S01]  /*10d0*/  FFMA R33, R20.reuse, R7, R12 ;  /* 0x0000000714217223 */ /* 0x040fe2000000000c */
        /* <DEDUP_REMOVED lines=9> */
[----:B------:R-:W-:Y:S05]  /*1170*/  @P0 BRA `(.L_x_9) ;  /* 0xfffff5b000000947 */ /* 0x000fea000383ffff */
[----:B------:R-:W-:-:S04]  /*1180*/  IADD3 R51, R51, 0x1, RZ ;  /* 0x0000000133337810 */ /* 0x000fc80007ffe0ff */
[----:B------:R-:W-:-:S13]  /*1190*/  ISETP.GE.U32.AND P0, PT, R51, 0x4, PT ;  /* 0x000000043300780c */ /* 0x000fda0003f06070 */
[----:B------:R-:W-:Y:S01]  /*11a0*/  @P0 CALL.REL.NOINC `(.L_x_10) ;  /* 0x0000001000000944 */ /* 0x000fe20003c00000 */
[----:B------:R-:W-:Y:S05]  /*11b0*/  BRA `(.L_x_11) ;  /* 0xfffff00000007947 */ /* 0x000fea000383ffff */
.L_x_10:
[----:B------:R-:W-:-:S05]  /*11c0*/  MOV R2, 0x4 ;  /* 0x0000000400027802 */ /* 0x000fca0000000f00 */
[----:B------:R-:W-:-:S05]  /*11d0*/  IMAD.WIDE R4, R0, R2, c[0x0][0x178] ;  /* 0x00005e0000047625 */ /* 0x000fca00078e0202 */
[----:B------:R-:W2:Y:S04]  /*11e0*/  LDG.E.CONSTANT R10, [R4.64] ;  /* 0x00000004040a7981 */ /* 0x000ea8000c1e9900 */
[----:B------:R-:W3:Y:S04]  /*11f0*/  LDG.E.CONSTANT R12, [R4.64+0x20] ;  /* 0x00002004040c7981 */ /* 0x000ee8000c1e9900 */
[----:B------:R0:W4:Y:S04]  /*1200*/  LDG.E.CONSTANT R16, [R4.64+0x60] ;  /* 0x0000600404107981 */ /* 0x000128000c1e9900 */
[----:B------:R0:W5:Y:S04]  /*1210*/  LDG.E.CONSTANT R18, [R4.64+0x80] ;  /* 0x0000800404127981 */ /* 0x000168000c1e9900 */
[----:B------:R0:W5:Y:S04]  /*1220*/  LDG.E.CONSTANT R14, [R4.64+0x40] ;  /* 0x00004004040e7981 */ /* 0x000168000c1e9900 */
[----:B------:R0:W5:Y:S04]  /*1230*/  LDG.E.CONSTANT R7, [R4.64+0xa0] ;  /* 0x0000a00404077981 */ /* 0x000168000c1e9900 */
[----:B------:R0:W5:Y:S04]  /*1240*/  LDG.E.CONSTANT R6, [R4.64+0xc0] ;  /* 0x0000c00404067981 */ /* 0x000168000c1e9900 */
[----:B------:R0:W5:Y:S01]  /*1250*/  LDG.E.CONSTANT R8, [R4.64+0xe0] ;  /* 0x0000e00404087981 */ /* 0x000162000c1e9900 */
[----:B------:R-:W-:-:S04]  /*1260*/  IMAD R3, R3, 0x38, R53 ;  /* 0x0000003803037824 */ /* 0x000fc800078e0235 */
[----:B------:R-:W-:-:S04]  /*1270*/  IMAD R3, R0, 0xc40, R3 ;  /* 0x00000c4000037824 */ /* 0x000fc800078e0203 */
[----:B------:R-:W-:Y:S01]  /*1280*/  IMAD.WIDE R2, R3, R2, c[0x0][0x160] ;  /* 0x0000580003027625 */ /* 0x000fe200078e0202 */
[--C-:B--2---:R-:W-:Y:S01]  /*1290*/  FADD R21, R21, R10.reuse ;  /* 0x0000000a15157221 */ /* 0x104fe20000000000 */
[----:B------:R-:W-:Y:S01]  /*12a0*/  FADD R10, R29, R10 ;  /* 0x0000000a1d0a7221 */ /* 0x000fe20000000000 */
[--C-:B---3--:R-:W-:Y:S01]  /*12b0*/  FADD R25, R25, R12.reuse ;  /* 0x0000000c19197221 */ /* 0x108fe20000000000 */
[----:B------:R-:W-:-:S03]  /*12c0*/  FADD R12, R31, R12 ;  /* 0x0000000c1f0c7221 */ /* 0x000fc60000000000 */
[----:B0-----:R-:W-:Y:S01]  /*12d0*/  FMNMX R5, RZ, R10, !PT ;  /* 0x0000000aff057209 */ /* 0x001fe20007800000 */
[--C-:B----4-:R-:W-:Y:S01]  /*12e0*/  FADD R33, R33, R16.reuse ;  /* 0x0000001021217221 */ /* 0x110fe20000000000 */
[----:B------:R-:W-:Y:S01]  /*12f0*/  FADD R16, R39, R16 ;  /* 0x0000001027107221 */ /* 0x000fe20000000000 */
[----:B------:R-:W-:Y:S01]  /*1300*/  FMNMX R9, RZ, R12, !PT ;  /* 0x0000000cff097209 */ /* 0x000fe20007800000 */
[--C-:B-----5:R-:W-:Y:S01]  /*1310*/  FADD R35, R35, R18.reuse ;  /* 0x0000001223237221 */ /* 0x120fe20000000000 */
[----:B------:R-:W-:Y:S01]  /*1320*/  FADD R18, R47, R18 ;  /* 0x000000122f127221 */ /* 0x000fe20000000000 */
[----:B------:R0:W-:Y:S01]  /*1330*/  STG.E [R2.64+0x70], R5 ;  /* 0x0000700502007986 */ /* 0x0001e2000c101904 */
[----:B------:R-:W-:-:S03]  /*1340*/  FADD R17, R17, R14 ;  /* 0x0000000e11117221 */ /* 0x000fc60000000000 */
[----:B------:R1:W-:Y:S01]  /*1350*/  STG.E [R2.64+0x18870], R9 ;  /* 0x0188700902007986 */ /* 0x0003e2000c101904 */
[----:B------:R-:W-:Y:S01]  /*1360*/  FADD R14, R27, R14 ;  /* 0x0000000e1b0e7221 */ /* 0x000fe20000000000 */
[--C-:B------:R-:W-:Y:S01]  /*1370*/  FADD R41, R41, R7.reuse ;  /* 0x0000000729297221 */ /* 0x100fe20000000000 */
[----:B------:R-:W-:Y:S01]  /*1380*/  FADD R7, R32, R7 ;  /* 0x0000000720077221 */ /* 0x000fe20000000000 */
[--C-:B------:R-:W-:Y:S01]  /*1390*/  FADD R45, R45, R6.reuse ;  /* 0x000000062d2d7221 */ /* 0x100fe20000000000 */
[----:B------:R-:W-:Y:S01]  /*13a0*/  FADD R6, R34, R6 ;  /* 0x0000000622067221 */ /* 0x000fe20000000000 */
[----:B0-----:R-:W-:Y:S01]  /*13b0*/  FMNMX R5, RZ, R16, !PT ;  /* 0x00000010ff057209 */ /* 0x001fe20007800000 */
[--C-:B------:R-:W-:Y:S01]  /*13c0*/  FADD R37, R37, R8.reuse ;  /* 0x0000000825257221 */ /* 0x100fe20000000000 */
[----:B------:R-:W-:Y:S01]  /*13d0*/  FADD R8, R43, R8 ;  /* 0x000000082b087221 */ /* 0x000fe20000000000 */
[----:B-1----:R-:W-:Y:S02]  /*13e0*/  FMNMX R9, RZ, R18, !PT ;  /* 0x00000012ff097209 */ /* 0x002fe40007800000 */
[----:B------:R0:W-:Y:S01]  /*13f0*/  STG.E [R2.64+0x49870], R5 ;  /* 0x0498700502007986 */ /* 0x0001e2000c101904 */
[----:B------:R-:W-:-:S02]  /*1400*/  FMNMX R21, RZ, R21, !PT ;  /* 0x00000015ff157209 */ /* 0x000fc40007800000 */
[----:B------:R-:W-:Y:S01]  /*1410*/  FMNMX R25, RZ, R25, !PT ;  /* 0x00000019ff197209 */ /* 0x000fe20007800000 */
[----:B------:R1:W-:Y:S01]  /*1420*/  STG.E [R2.64+0x62070], R9 ;  /* 0x0620700902007986 */ /* 0x0003e2000c101904 */
[----:B------:R-:W-:Y:S02]  /*1430*/  FMNMX R17, RZ, R17, !PT ;  /* 0x00000011ff117209 */ /* 0x000fe40007800000 */
[----:B------:R-:W-:Y:S02]  /*1440*/  FMNMX R11, RZ, R14, !PT ;  /* 0x0000000eff0b7209 */ /* 0x000fe40007800000 */
[----:B------:R-:W-:Y:S02]  /*1450*/  FMNMX R33, RZ, R33, !PT ;  /* 0x00000021ff217209 */ /* 0x000fe40007800000 */
[----:B------:R-:W-:Y:S02]  /*1460*/  FMNMX R35, RZ, R35, !PT ;  /* 0x00000023ff237209 */ /* 0x000fe40007800000 */
[----:B------:R-:W-:-:S02]  /*1470*/  FMNMX R41, RZ, R41, !PT ;  /* 0x00000029ff297209 */ /* 0x000fc40007800000 */
[----:B------:R-:W-:Y:S02]  /*1480*/  FMNMX R7, RZ, R7, !PT ;  /* 0x00000007ff077209 */ /* 0x000fe40007800000 */
[----:B------:R-:W-:Y:S02]  /*1490*/  FMNMX R45, RZ, R45, !PT ;  /* 0x0000002dff2d7209 */ /* 0x000fe40007800000 */
[----:B0-----:R-:W-:Y:S02]  /*14a0*/  FMNMX R5, RZ, R6, !PT ;  /* 0x00000006ff057209 */ /* 0x001fe40007800000 */
[----:B------:R-:W-:Y:S02]  /*14b0*/  FMNMX R37, RZ, R37, !PT ;  /* 0x00000025ff257209 */ /* 0x000fe40007800000 */
[----:B-1----:R-:W-:Y:S01]  /*14c0*/  FMNMX R9, RZ, R8, !PT ;  /* 0x00000008ff097209 */ /* 0x002fe20007800000 */
[----:B------:R-:W-:Y:S04]  /*14d0*/  STG.E [R2.64], R21 ;  /* 0x0000001502007986 */ /* 0x000fe8000c101904 */
        /* <DEDUP_REMOVED lines=12> */
.L_x_12:
        /* <DEDUP_REMOVED lines=14> */
.L_x_116:


//--------------------- .text.tvmgen_default_fused_nn_conv2d_add_add_nn_relu_2_kernel --------------------------
	.section	.text.tvmgen_default_fused_nn_conv2d_add_add_nn_relu_2_kernel,"ax",@progbits
	.sectionflags	@"SHF_BARRIERS=1"
	.sectioninfo	@"SHI_REGISTERS=56"
	.align	128
        .global         tvmgen_default_fused_nn_conv2d_add_add_nn_relu_2_kernel
        .type           tvmgen_default_fused_nn_conv2d_add_add_nn_relu_2_kernel,@function
        .size           tvmgen_default_fused_nn_conv2d_add_add_nn_relu_2_kernel,(.L_x_117 - tvmgen_default_fused_nn_conv2d_add_add_nn_relu_2_kernel)
        .other          tvmgen_default_fused_nn_conv2d_add_add_nn_relu_2_kernel,@"STO_CUDA_ENTRY STV_DEFAULT"
tvmgen_default_fused_nn_conv2d_add_add_nn_relu_2_kernel:
.text.tvmgen_default_fused_nn_conv2d_add_add_nn_relu_2_kernel:
[----:B------:R-:W-:Y:S02]  /*0000*/  MOV R1, c[0x0][0x28] ;  /* 0x00000a0000017a02 */ /* 0x000fe40000000f00 */
[----:B------:R-:W0:Y:S01]  /*0010*/  S2R R0, SR_TID.Z ;  /* 0x0000000000007919 */ /* 0x000e220000002300 */
[----:B------:R-:W-:Y:S01]  /*0020*/  MOV R12, 0x4 ;  /* 0x00000004000c7802 */ /* 0x000fe20000000f00 */
[----:B------:R-:W-:Y:S01]  /*0030*/  CS2R R26, SRZ ;  /* 0x00000000001a7805 */ /* 0x000fe2000001ff00 */
[----:B------:R-:W-:Y:S01]  /*0040*/  MOV R45, RZ ;  /* 0x000000ff002d7202 */ /* 0x000fe20000000f00 */
[----:B------:R-:W1:Y:S01]  /*0050*/  S2R R3, SR_CTAID.Z ;  /* 0x0000000000037919 */ /* 0x000e620000002700 */
[----:B------:R-:W-:Y:S01]  /*0060*/  CS2R R30, SRZ ;  /* 0x00000000001e7805 */ /* 0x000fe2000001ff00 */
[----:B------:R-:W-:Y:S01]  /*0070*/  CS2R R36, SRZ ;  /* 0x0000000000247805 */ /* 0x000fe2000001ff00 */
[----:B------:R-:W-:Y:S01]  /*0080*/  MOV R39, RZ ;  /* 0x000000ff00277202 */ /* 0x000fe20000000f00 */
[----:B------:R-:W2:Y:S01]  /*0090*/  S2R R9, SR_TID.X ;  /* 0x0000000000097919 */ /* 0x000ea20000002100 */
[----:B------:R-:W-:Y:S01]  /*00a0*/  MOV R53, RZ ;  /* 0x000000ff00357202 */ /* 0x000fe20000000f00 */
[----:B------:R-:W-:-:S02]  /*00b0*/  ULDC.64 UR4, c[0x0][0x118] ;  /* 0x0000460000047ab9 */ /* 0x000fc40000000a00 */
[----:B------:R-:W3:Y:S04]  /*00c0*/  S2R R2, SR_TID.Y ;  /* 0x0000000000027919 */ /* 0x000ee80000002200 */
[----:B------:R-:W4:Y:S01]  /*00d0*/  S2R R4, SR_CTAID.Y ;  /* 0x0000000000047919 */ /* 0x000f220000002600 */
[C---:B0-----:R-:W-:Y:S02]  /*00e0*/  LOP3.LUT R6, R0.reuse, 0x1, RZ, 0xc0, !PT ;  /* 0x0000000100067812 */ /* 0x041fe400078ec0ff */
[----:B------:R-:W-:Y:S02]  /*00f0*/  SHF.R.S32.HI R5, RZ, 0x1, R0 ;  /* 0x00000001ff057819 */ /* 0x000fe40000011400 */
[----:B-1----:R-:W-:Y:S02]  /*0100*/  LEA R11, R3, R0, 0x4 ;  /* 0x00000000030b7211 */ /* 0x002fe400078e20ff */
[----:B------:R-:W-:Y:S01]  /*0110*/  SHF.L.U32 R43, R0, 0x5, RZ ;  /* 0x00000005002b7819 */ /* 0x000fe200000006ff */
[C---:B--2---:R-:W-:Y:S01]  /*0120*/  IMAD R7, R9.reuse, 0x60, RZ ;  /* 0x0000006009077824 */ /* 0x044fe200078e02ff */
[----:B------:R-:W-:Y:S01]  /*0130*/  LEA R51, R9, R9, 0x1 ;  /* 0x0000000909337211 */ /* 0x000fe200078e08ff */
[--C-:B------:R-:W-:Y:S01]  /*0140*/  IMAD R8, R6, 0xe, R9.reuse ;  /* 0x0000000e06087824 */ /* 0x100fe200078e0209 */
[----:B---3--:R-:W-:Y:S01]  /*0150*/  LEA R10, R11, R2, 0x1 ;  /* 0x000000020b0a7211 */ /* 0x008fe200078e08ff */
[----:B------:R-:W-:Y:S01]  /*0160*/  IMAD R9, R2, 0x7, R9 ;  /* 0x0000000702097824 */ /* 0x000fe200078e0209 */
[----:B------:R-:W-:Y:S01]  /*0170*/  LOP3.LUT R7, R7, 0xffffff00, RZ, 0xc0, !PT ;  /* 0xffffff0007077812 */ /* 0x000fe200078ec0ff */
[----:B------:R-:W-:Y:S01]  /*0180*/  IMAD R11, R5, 0xc4, R8 ;  /* 0x000000c4050b7824 */ /* 0x000fe200078e0208 */
[C---:B------:R-:W-:Y:S01]  /*0190*/  LOP3.LUT R6, R51.reuse, 0x7, RZ, 0xc0, !PT ;  /* 0x0000000733067812 */ /* 0x040fe200078ec0ff */
[----:B------:R-:W-:Y:S01]  /*01a0*/  IMAD R44, R0, 0xe, R9 ;  /* 0x0000000e002c7824 */ /* 0x000fe200078e0209 */
[----:B------:R-:W-:Y:S01]  /*01b0*/  SHF.L.U32 R10, R10, 0x9, RZ ;  /* 0x000000090a0a7819 */ /* 0x000fe200000006ff */
[----:B----4-:R-:W-:Y:S01]  /*01c0*/  IMAD R11, R4, 0x1c, R11 ;  /* 0x0000001c040b7824 */ /* 0x010fe200078e020b */
[----:B------:R-:W-:-:S02]  /*01d0*/  IADD3 R47, R51, 0x2, RZ ;  /* 0x00000002332f7810 */ /* 0x000fc40007ffe0ff */
[C---:B------:R-:W-:Y:S01]  /*01e0*/  IADD3 R49, R51.reuse, 0x1, RZ ;  /* 0x0000000133317810 */ /* 0x040fe20007ffe0ff */
[C---:B------:R-:W-:Y:S01]  /*01f0*/  IMAD R11, R2.reuse, 0x7, R11 ;  /* 0x00000007020b7824 */ /* 0x040fe200078e020b */
[----:B------:R-:W-:Y:S02]  /*0200*/  LEA.HI.SX32 R13, R51, R2, 0x1c ;  /* 0x00000002330d7211 */ /* 0x000fe400078fe2ff */
[----:B------:R-:W-:Y:S02]  /*0210*/  LEA R42, R2, R43, 0x4 ;  /* 0x0000002b022a7211 */ /* 0x000fe400078e20ff */
[----:B------:R-:W-:Y:S02]  /*0220*/  IADD3 R40, R6, R10, R7 ;  /* 0x0000000a06287210 */ /* 0x000fe40007ffe007 */
[----:B------:R-:W-:Y:S02]  /*0230*/  SHF.L.U32 R7, R47, 0x5, RZ ;  /* 0x000000052f077819 */ /* 0x000fe400000006ff */
[----:B------:R-:W-:Y:S01]  /*0240*/  SHF.L.U32 R5, R49, 0x5, RZ ;  /* 0x0000000531057819 */ /* 0x000fe200000006ff */
[----:B------:R-:W-:Y:S01]  /*0250*/  IMAD.WIDE R40, R40, R12, c[0x0][0x170] ;  /* 0x00005c0028287625 */ /* 0x000fe200078e020c */
[----:B------:R-:W-:-:S02]  /*0260*/  ISETP.GT.AND P0, PT, R13, 0x1, PT ;  /* 0x000000010d00780c */ /* 0x000fc40003f04270 */
[----:B------:R-:W-:Y:S02]  /*0270*/  IADD3 R42, R51, R42, RZ ;  /* 0x0000002a332a7210 */ /* 0x000fe40007ffe0ff */
[----:B------:R-:W-:Y:S02]  /*0280*/  LOP3.LUT R8, R47, 0x7, RZ, 0xc0, !PT ;  /* 0x000000072f087812 */ /* 0x000fe400078ec0ff */
[----:B------:R-:W-:Y:S02]  /*0290*/  LOP3.LUT R6, R49, 0x7, RZ, 0xc0, !PT ;  /* 0x0000000731067812 */ /* 0x000fe400078ec0ff */
[----:B------:R-:W-:Y:S02]  /*02a0*/  LOP3.LUT R7, R7, 0xffffff00, RZ, 0xc0, !PT ;  /* 0xffffff0007077812 */ /* 0x000fe400078ec0ff */
[----:B------:R-:W-:Y:S02]  /*02b0*/  LOP3.LUT R5, R5, 0xffffff00, RZ, 0xc0, !PT ;  /* 0xffffff0005057812 */ /* 0x000fe400078ec0ff */
[----:B------:R-:W-:-:S02]  /*02c0*/  ISETP.GT.OR P0, PT, R42, 0x1ff, P0 ;  /* 0x000001ff2a00780c */ /* 0x000fc40000704670 */
[-C--:B------:R-:W-:Y:S02]  /*02d0*/  IADD3 R7, R8, R10.reuse, R7 ;  /* 0x0000000a08077210 */ /* 0x080fe40007ffe007 */
[----:B------:R-:W-:Y:S02]  /*02e0*/  IADD3 R6, R6, R10, R5 ;  /* 0x0000000a06067210 */ /* 0x000fe40007ffe005 */
[----:B------:R-:W-:Y:S01]  /*02f0*/  LEA.HI.SX32 R13, R13, R0, 0x1f ;  /* 0x000000000d0d7211 */ /* 0x000fe200078ffaff */
[-C--:B------:R-:W-:Y:S01]  /*0300*/  IMAD.WIDE R34, R7, R12.reuse, c[0x0][0x170] ;  /* 0x00005c0007227625 */ /* 0x080fe200078e020c */
[----:B------:R-:W-:Y:S02]  /*0310*/  ISETP.GT.OR P0, PT, R51, 0xf, P0 ;  /* 0x0000000f3300780c */ /* 0x000fe40000704670 */
[----:B------:R-:W-:Y:S01]  /*0320*/  MOV R5, R41 ;  /* 0x0000002900057202 */ /* 0x000fe20000000f00 */
[----:B------:R-:W-:Y:S01]  /*0330*/  IMAD.WIDE R32, R6, R12, c[0x0][0x170] ;  /* 0x00005c0006207625 */ /* 0x000fe200078e020c */
[----:B------:R-:W-:-:S02]  /*0340*/  ISETP.GT.OR P0, PT, R13, 0xf, P0 ;  /* 0x0000000f0d00780c */ /* 0x000fc40000704670 */
[----:B------:R-:W-:Y:S01]  /*0350*/  SHF.L.U32 R41, R9, 0x1, RZ ;  /* 0x0000000109297819 */ /* 0x000fe200000006ff */
[----:B------:R-:W-:-:S04]  /*0360*/  IMAD.WIDE R6, R11, R12, c[0x0][0x168] ;  /* 0x00005a000b067625 */ /* 0x000fc800078e020c */
.L_x_13:
[-C--:B------:R-:W-:Y:S01]  /*0370*/  LEA.HI.SX32 R9, R49, R2.reuse, 0x1c ;  /* 0x0000000231097211 */ /* 0x080fe200078fe2ff */
[----:B------:R0:W2:Y:S01]  /*0380*/  LDG.E.CONSTANT R38, [R6.64] ;  /* 0x0000000406267981 */ /* 0x0000a2000c1e9900 */
[----:B------:R-:W-:-:S03]  /*0390*/  LEA.HI.SX32 R11, R47, R2, 0x1c ;  /* 0x000000022f0b7211 */ /* 0x000fc600078fe2ff */
[----:B------:R-:W-:Y:S01]  /*03a0*/  BAR.SYNC.DEFER_BLOCKING 0x0 ;  /* 0x0000000000007b1d */ /* 0x000fe20000010000 */
[----:B------:R-:W-:Y:S02]  /*03b0*/  ISETP.GT.AND P1, PT, R9, 0x1, PT ;  /* 0x000000010900780c */ /* 0x000fe40003f24270 */
[----:B------:R-:W-:Y:S02]  /*03c0*/  ISETP.GT.AND P2, PT, R11, 0x1, PT ;  /* 0x000000010b00780c */ /* 0x000fe40003f44270 */
[C---:B------:R-:W-:Y:S02]  /*03d0*/  ISETP.GT.OR P1, PT, R42.reuse, 0x1fe, P1 ;  /* 0x000001fe2a00780c */ /* 0x040fe40000f24670 */
[----:B------:R-:W-:Y:S02]  /*03e0*/  ISETP.GT.OR P2, PT, R42, 0x1fd, P2 ;  /* 0x000001fd2a00780c */ /* 0x000fe40001744670 */
[----:B------:R-:W-:Y:S02]  /*03f0*/  LEA.HI.SX32 R9, R9, R0, 0x1f ;  /* 0x0000000009097211 */ /* 0x000fe400078ffaff */
[----:B------:R-:W-:-:S02]  /*0400*/  ISETP.GT.OR P1, PT, R51, 0xe, P1 ;  /* 0x0000000e3300780c */ /* 0x000fc40000f24670 */
[----:B------:R-:W-:Y:S02]  /*0410*/  LEA.HI.SX32 R11, R11, R0, 0x1f ;  /* 0x000000000b0b7211 */ /* 0x000fe400078ffaff */
[----:B------:R-:W-:Y:S02]  /*0420*/  ISETP.GT.OR P2, PT, R51, 0xd, P2 ;  /* 0x0000000d3300780c */ /* 0x000fe40001744670 */
[----:B------:R-:W-:Y:S02]  /*0430*/  ISETP.GT.OR P1, PT, R9, 0xf, P1 ;  /* 0x0000000f0900780c */ /* 0x000fe40000f24670 */
[----:B------:R-:W-:Y:S02]  /*0440*/  ISETP.GT.OR P2, PT, R11, 0xf, P2 ;  /* 0x0000000f0b00780c */ /* 0x000fe40001744670 */
[----:B------:R-:W-:Y:S02]  /*0450*/  @!P0 MOV R8, R40 ;  /* 0x0000002800088202 */ /* 0x000fe40000000f00 */
[----:B------:R-:W-:-:S05]  /*0460*/  @!P0 MOV R9, R5 ;  /* 0x0000000500098202 */ /* 0x000fca0000000f00 */
[----:B------:R-:W3:Y:S04]  /*0470*/  @!P0 LDG.E.CONSTANT R46, [R8.64] ;  /* 0x00000004082e8981 */ /* 0x000ee8000c1e9900 */
[----:B------:R1:W4:Y:S04]  /*0480*/  @!P1 LDG.E.CONSTANT R48, [R32.64] ;  /* 0x0000000420309981 */ /* 0x000328000c1e9900 */
[----:B------:R-:W5:Y:S01]  /*0490*/  @!P2 LDG.E.CONSTANT R50, [R34.64] ;  /* 0x000000042232a981 */ /* 0x000f62000c1e9900 */
[----:B------:R-:W-:Y:S02]  /*04a0*/  IADD3 R45, R45, 0x1, RZ ;  /* 0x000000012d2d7810 */ /* 0x000fe40007ffe0ff */
[----:B------:R-:W-:-:S02]  /*04b0*/  IADD3 R40, P4, R40, 0x20, RZ ;  /* 0x0000002028287810 */ /* 0x000fc40007f9e0ff */
[----:B0-----:R-:W-:Y:S02]  /*04c0*/  IADD3 R6, P5, R6, 0x1880, RZ ;  /* 0x0000188006067810 */ /* 0x001fe40007fbe0ff */
[----:B-1----:R-:W-:Y:S02]  /*04d0*/  IADD3 R32, P3, R32, 0x20, RZ ;  /* 0x0000002020207810 */ /* 0x002fe40007f7e0ff */
[----:B------:R-:W-:Y:S02]  /*04e0*/  IADD3.X R5, RZ, R5, RZ, P4, !PT ;  /* 0x00000005ff057210 */ /* 0x000fe400027fe4ff */
[----:B------:R-:W-:Y:S02]  /*04f0*/  IADD3.X R7, RZ, R7, RZ, P5, !PT ;  /* 0x00000007ff077210 */ /* 0x000fe40002ffe4ff */
[----:B------:R-:W-:Y:S01]  /*0500*/  IADD3.X R33, RZ, R33, RZ, P3, !PT ;  /* 0x00000021ff217210 */ /* 0x000fe20001ffe4ff */
[----:B--2---:R-:W-:Y:S04]  /*0510*/  STS [R44.X4], R38 ;  /* 0x000000262c007388 */ /* 0x004fe80000004800 */
[----:B---3--:R-:W-:Y:S04]  /*0520*/  @!P0 STS [R42.X4+0x380], R46 ;  /* 0x0003802e2a008388 */ /* 0x008fe80000004800 */
[----:B----4-:R-:W-:Y:S04]  /*0530*/  @!P1 STS [R42.X4+0x384], R48 ;  /* 0x000384302a009388 */ /* 0x010fe80000004800 */
[----:B-----5:R-:W-:Y:S04]  /*0540*/  @!P2 STS [R42.X4+0x388], R50 ;  /* 0x000388322a00a388 */ /* 0x020fe80000004800 */
[----:B------:R-:W-:Y:S06]  /*0550*/  BAR.SYNC.DEFER_BLOCKING 0x0 ;  /* 0x0000000000007b1d */ /* 0x000fec0000010000 */
[----:B------:R-:W-:Y:S04]  /*0560*/  LDS.64 R24, [R41.X4] ;  /* 0x0000000029187984 */ /* 0x000fe80000004a00 */
[----:B------:R-:W0:Y:S04]  /*0570*/  LDS.128 R8, [R43+0x380] ;  /* 0x000380002b087984 */ /* 0x000e280000000c00 */
[----:B------:R-:W1:Y:S04]  /*0580*/  LDS.128 R12, [R43+0x580] ;  /* 0x000580002b0c7984 */ /* 0x000e680000000c00 */
[----:B------:R-:W2:Y:S04]  /*0590*/  LDS.64 R28, [R41.X4+0x70] ;  /* 0x00007000291c7984 */ /* 0x000ea80000004a00 */
[----:B------:R-:W3:Y:S04]  /*05a0*/  LDS.128 R16, [R43+0x780] ;  /* 0x000780002b107984 */ /* 0x000ee80000000c00 */
[----:B------:R-:W4:Y:S01]  /*05b0*/  LDS.128 R20, [R43+0x980] ;  /* 0x000980002b147984 */ /* 0x000f220000000c00 */
[----:B0-----:R-:W-:Y:S01]  /*05c0*/  FFMA R37, R24, R8, R37 ;  /* 0x0000000818257223 */ /* 0x001fe20000000025 */
[----:B------:R-:W-:Y:S01]  /*05d0*/  FFMA R46, R8, R25, R53 ;  /* 0x00000019082e7223 */ /* 0x000fe20000000035 */
[----:B-1----:R-:W-:-:S02]  /*05e0*/  FFMA R8, R24, R12, R39 ;  /* 0x0000000c18087223 */ /* 0x002fc40000000027 */
[----:B------:R-:W0:Y:S01]  /*05f0*/  LDS.64 R38, [R41.X4+0xe0] ;  /* 0x0000e00029267984 */ /* 0x000e220000004a00 */
[----:B------:R-:W-:Y:S01]  /*0600*/  FFMA R12, R12, R25, R36 ;  /* 0x000000190c0c7223 */ /* 0x000fe20000000024 */
[----:B--2---:R-:W-:Y:S02]  /*0610*/  FFMA R53, R28, R9, R37 ;  /* 0x000000091c357223 */ /* 0x004fe40000000025 */
[----:B------:R-:W1:Y:S01]  /*0620*/  LDS.64 R36, [R41.X4+0x150] ;  /* 0x0001500029247984 */ /* 0x000e620000004a00 */
[----:B------:R-:W-:Y:S01]  /*0630*/  FFMA R9, R9, R29, R46 ;  /* 0x0000001d09097223 */ /* 0x000fe2000000002e */
[----:B---3--:R-:W-:Y:S01]  /*0640*/  FFMA R30, R24, R16, R30 ;  /* 0x00000010181e7223 */ /* 0x008fe2000000001e */
[----:B------:R-:W-:Y:S01]  /*0650*/  FFMA R46, R16, R25, R31 ;  /* 0x00000019102e7223 */ /* 0x000fe2000000001f */
[C---:B------:R-:W-:Y:S01]  /*0660*/  FFMA R8, R28.reuse, R13, R8 ;  /* 0x0000000d1c087223 */ /* 0x040fe20000000008 */
[----:B------:R-:W-:Y:S01]  /*0670*/  FFMA R13, R13, R29, R12 ;  /* 0x0000001d0d0d7223 */ /* 0x000fe2000000000c */
[----:B------:R-:W-:Y:S01]  /*0680*/  FFMA R12, R28, R17, R30 ;  /* 0x000000111c0c7223 */ /* 0x000fe2000000001e */
[----:B------:R-:W-:Y:S01]  /*0690*/  FFMA R46, R17, R29, R46 ;  /* 0x0000001d112e7223 */ /* 0x000fe2000000002e */
[----:B----4-:R-:W-:Y:S01]  /*06a0*/  FFMA R31, R24, R20, R26 ;  /* 0x00000014181f7223 */ /* 0x010fe2000000001a */
[----:B------:R-:W-:Y:S01]  /*06b0*/  FFMA R30, R20, R25, R27 ;  /* 0x00000019141e7223 */ /* 0x000fe2000000001b */
[----:B------:R-:W-:Y:S04]  /*06c0*/  LDS.64 R16, [R41.X4+0x1c0] ;  /* 0x0001c00029107984 */ /* 0x000fe80000004a00 */
[----:B------:R-:W2:Y:S01]  /*06d0*/  LDS.128 R24, [R43+0x390] ;  /* 0x000390002b187984 */ /* 0x000ea20000000c00 */
[----:B------:R-:W-:Y:S01]  /*06e0*/  FFMA R20, R28, R21, R31 ;  /* 0x000000151c147223 */ /* 0x000fe2000000001f */
[----:B------:R-:W-:-:S02]  /*06f0*/  FFMA R21, R21, R29, R30 ;  /* 0x0000001d15157223 */ /* 0x000fc4000000001e */
[----:B------:R-:W3:Y:S01]  /*0700*/  LDS.128 R28, [R43+0x590] ;  /* 0x000590002b1c7984 */ /* 0x000ee20000000c00 */
[C---:B0-----:R-:W-:Y:S01]  /*0710*/  FFMA R53, R38.reuse, R10, R53 ;  /* 0x0000000a26357223 */ /* 0x041fe20000000035 */
[----:B------:R-:W-:Y:S01]  /*0720*/  FFMA R8, R38, R14, R8 ;  /* 0x0000000e26087223 */ /* 0x000fe20000000008 */
[-C--:B------:R-:W-:Y:S01]  /*0730*/  FFMA R10, R10, R39.reuse, R9 ;  /* 0x000000270a0a7223 */ /* 0x080fe20000000009 */
[C---:B------:R-:W-:Y:S01]  /*0740*/  FFMA R12, R38.reuse, R18, R12 ;  /* 0x00000012260c7223 */ /* 0x040fe2000000000c */
[----:B------:R-:W-:Y:S01]  /*0750*/  FFMA R20, R38, R22, R20 ;  /* 0x0000001626147223 */ /* 0x000fe20000000014 */
[-C--:B------:R-:W-:Y:S01]  /*0760*/  FFMA R14, R14, R39.reuse, R13 ;  /* 0x000000270e0e7223 */ /* 0x080fe2000000000d */
[-C--:B------:R-:W-:Y:S01]  /*0770*/  FFMA R46, R18, R39.reuse, R46 ;  /* 0x00000027122e7223 */ /* 0x080fe2000000002e */
[----:B------:R-:W-:Y:S01]  /*0780*/  FFMA R38, R22, R39, R21 ;  /* 0x0000002716267223 */ /* 0x000fe20000000015 */
[C---:B-1----:R-:W-:Y:S01]  /*0790*/  FFMA R18, R36.reuse, R11, R53 ;  /* 0x0000000b24127223 */ /* 0x042fe20000000035 */
[C---:B------:R-:W-:Y:S01]  /*07a0*/  FFMA R22, R36.reuse, R15, R8 ;  /* 0x0000000f24167223 */ /* 0x040fe20000000008 */
[C---:B------:R-:W-:Y:S01]  /*07b0*/  FFMA R39, R36.reuse, R19, R12 ;  /* 0x0000001324277223 */ /* 0x040fe2000000000c */
[----:B------:R-:W-:Y:S01]  /*07c0*/  FFMA R53, R36, R23, R20 ;  /* 0x0000001724357223 */ /* 0x000fe20000000014 */
[-C--:B------:R-:W-:Y:S01]  /*07d0*/  FFMA R48, R11, R37.reuse, R10 ;  /* 0x000000250b307223 */ /* 0x080fe2000000000a */
[-C--:B------:R-:W-:Y:S01]  /*07e0*/  FFMA R36, R15, R37.reuse, R14 ;  /* 0x000000250f247223 */ /* 0x080fe2000000000e */
[----:B------:R-:W0:Y:S04]  /*07f0*/  LDS.128 R8, [R43+0x790] ;  /* 0x000790002b087984 */ /* 0x000e280000000c00 */
[----:B------:R-:W1:Y:S01]  /*0800*/  LDS.128 R12, [R43+0x990] ;  /* 0x000990002b0c7984 */ /* 0x000e620000000c00 */
[-C--:B------:R-:W-:Y:S01]  /*0810*/  FFMA R46, R19, R37.reuse, R46 ;  /* 0x00000025132e7223 */ /* 0x080fe2000000002e */
[----:B------:R-:W-:-:S02]  /*0820*/  FFMA R37, R23, R37, R38 ;  /* 0x0000002517257223 */ /* 0x000fc40000000026 */
[----:B------:R-:W4:Y:S01]  /*0830*/  LDS.64 R20, [R41.X4+0x230] ;  /* 0x0002300029147984 */ /* 0x000f220000004a00 */
[----:B--2---:R-:W-:-:S03]  /*0840*/  FFMA R38, R16, R24, R18 ;  /* 0x0000001810267223 */ /* 0x004fc60000000012 */
[----:B------:R-:W2:Y:S01]  /*0850*/  LDS.64 R18, [R41.X4+0x2a0] ;  /* 0x0002a00029127984 */ /* 0x000ea20000004a00 */
[-C--:B------:R-:W-:Y:S01]  /*0860*/  FFMA R48, R24, R17.reuse, R48 ;  /* 0x0000001118307223 */ /* 0x080fe20000000030 */
[----:B---3--:R-:W-:Y:S02]  /*0870*/  FFMA R24, R16, R28, R22 ;  /* 0x0000001c10187223 */ /* 0x008fe40000000016 */
[----:B------:R-:W3:Y:S01]  /*0880*/  LDS.64 R22, [R41.X4+0x310] ;  /* 0x0003100029167984 */ /* 0x000ee20000004a00 */
[----:B------:R-:W-:Y:S01]  /*0890*/  ISETP.NE.AND P1, PT, R45, 0x20, PT ;  /* 0x000000202d00780c */ /* 0x000fe20003f25270 */
[----:B------:R-:W-:Y:S01]  /*08a0*/  FFMA R36, R28, R17, R36 ;  /* 0x000000111c247223 */ /* 0x000fe20000000024 */
[----:B------:R-:W-:-:S04]  /*08b0*/  IADD3 R34, P2, R34, 0x20, RZ ;  /* 0x0000002022227810 */ /* 0x000fc80007f5e0ff */
[----:B------:R-:W-:Y:S01]  /*08c0*/  IADD3.X R35, RZ, R35, RZ, P2, !PT ;  /* 0x00000023ff237210 */ /* 0x000fe200017fe4ff */
[----:B0-----:R-:W-:Y:S01]  /*08d0*/  FFMA R39, R16, R8, R39 ;  /* 0x0000000810277223 */ /* 0x001fe20000000027 */
[-C--:B------:R-:W-:Y:S01]  /*08e0*/  FFMA R46, R8, R17.reuse, R46 ;  /* 0x00000011082e7223 */ /* 0x080fe2000000002e */
[----:B-1----:R-:W-:Y:S01]  /*08f0*/  FFMA R16, R16, R12, R53 ;  /* 0x0000000c10107223 */ /* 0x002fe20000000035 */
[----:B------:R-:W-:Y:S01]  /*0900*/  FFMA R12, R12, R17, R37 ;  /* 0x000000110c0c7223 */ /* 0x000fe20000000025 */
[C---:B----4-:R-:W-:Y:S01]  /*0910*/  FFMA R38, R20.reuse, R25, R38 ;  /* 0x0000001914267223 */ /* 0x050fe20000000026 */
[C---:B------:R-:W-:Y:S01]  /*0920*/  FFMA R24, R20.reuse, R29, R24 ;  /* 0x0000001d14187223 */ /* 0x040fe20000000018 */
[C---:B------:R-:W-:Y:S01]  /*0930*/  FFMA R39, R20.reuse, R9, R39 ;  /* 0x0000000914277223 */ /* 0x040fe20000000027 */
[-C--:B------:R-:W-:Y:S01]  /*0940*/  FFMA R17, R9, R21.reuse, R46 ;  /* 0x0000001509117223 */ /* 0x080fe2000000002e */
[-C--:B------:R-:W-:Y:S01]  /*0950*/  FFMA R25, R25, R21.reuse, R48 ;  /* 0x0000001519197223 */ /* 0x080fe20000000030 */
[----:B------:R-:W-:Y:S01]  /*0960*/  FFMA R29, R29, R21, R36 ;  /* 0x000000151d1d7223 */ /* 0x000fe20000000024 */
[----:B------:R-:W-:Y:S01]  /*0970*/  FFMA R9, R20, R13, R16 ;  /* 0x0000000d14097223 */ /* 0x000fe20000000010 */
[----:B------:R-:W-:Y:S01]  /*0980*/  FFMA R13, R13, R21, R12 ;  /* 0x000000150d0d7223 */ /* 0x000fe2000000000c */
[C---:B--2---:R-:W-:Y:S01]  /*0990*/  FFMA R37, R18.reuse, R26, R38 ;  /* 0x0000001a12257223 */ /* 0x044fe20000000026 */
[C---:B------:R-:W-:Y:S01]  /*09a0*/  FFMA R24, R18.reuse, R30, R24 ;  /* 0x0000001e12187223 */ /* 0x040fe20000000018 */
[C---:B------:R-:W-:Y:S01]  /*09b0*/  FFMA R8, R18.reuse, R10, R39 ;  /* 0x0000000a12087223 */ /* 0x040fe20000000027 */
[----:B------:R-:W-:Y:S01]  /*09c0*/  FFMA R18, R18, R14, R9 ;  /* 0x0000000e12127223 */ /* 0x000fe20000000009 */
[-C--:B------:R-:W-:Y:S01]  /*09d0*/  FFMA R12, R26, R19.reuse, R25 ;  /* 0x000000131a0c7223 */ /* 0x080fe20000000019 */
[-C--:B------:R-:W-:Y:S01]  /*09e0*/  FFMA R36, R30, R19.reuse, R29 ;  /* 0x000000131e247223 */ /* 0x080fe2000000001d */
[-C--:B------:R-:W-:Y:S01]  /*09f0*/  FFMA R10, R10, R19.reuse, R17 ;  /* 0x000000130a0a7223 */ /* 0x080fe20000000011 */
[----:B------:R-:W-:Y:S01]  /*0a00*/  FFMA R14, R14, R19, R13 ;  /* 0x000000130e0e7223 */ /* 0x000fe2000000000d */
[C---:B---3--:R-:W-:Y:S01]  /*0a10*/  FFMA R37, R22.reuse, R27, R37 ;  /* 0x0000001b16257223 */ /* 0x048fe20000000025 */
[C---:B------:R-:W-:Y:S01]  /*0a20*/  FFMA R39, R22.reuse, R31, R24 ;  /* 0x0000001f16277223 */ /* 0x040fe20000000018 */
[-C--:B------:R-:W-:Y:S01]  /*0a30*/  FFMA R53, R27, R23.reuse, R12 ;  /* 0x000000171b357223 */ /* 0x080fe2000000000c */
[----:B------:R-:W-:Y:S01]  /*0a40*/  FFMA R36, R31, R23, R36 ;  /* 0x000000171f247223 */ /* 0x000fe20000000024 */
[C---:B------:R-:W-:Y:S01]  /*0a50*/  FFMA R30, R22.reuse, R11, R8 ;  /* 0x0000000b161e7223 */ /* 0x040fe20000000008 */
[----:B------:R-:W-:Y:S01]  /*0a60*/  FFMA R26, R22, R15, R18 ;  /* 0x0000000f161a7223 */ /* 0x000fe20000000012 */
[-C--:B------:R-:W-:Y:S01]  /*0a70*/  FFMA R31, R11, R23.reuse, R10 ;  /* 0x000000170b1f7223 */ /* 0x080fe2000000000a */
[----:B------:R-:W-:Y:S01]  /*0a80*/  FFMA R27, R15, R23, R14 ;  /* 0x000000170f1b7223 */ /* 0x000fe2000000000e */
[----:B------:R-:W-:Y:S05]  /*0a90*/  @P1 BRA `(.L_x_13) ;  /* 0xfffff8d000001947 */ /* 0x000fea000383ffff */
[----:B------:R-:W-:Y:S02]  /*0aa0*/  LEA R3, R3, R0, 0x6 ;  /* 0x0000000003037211 */ /* 0x000fe400078e30ff */
[----:B------:R-:W-:-:S03]  /*0ab0*/  MOV R16, 0x4 ;  /* 0x0000000400107802 */ /* 0x000fc60000000f00 */
[C---:B------:R-:W-:Y:S02]  /*0ac0*/  IMAD R4, R3.reuse, 0x7, R4 ;  /* 0x0000000703047824 */ /* 0x040fe400078e0204 */
[----:B------:R-:W-:-:S04]  /*0ad0*/  IMAD.WIDE R2, R3, R16, c[0x0][0x178] ;  /* 0x00005e0003027625 */ /* 0x000fc800078e0210 */
[----:B------:R-:W-:Y:S01]  /*0ae0*/  IMAD R41, R4, 0x1c, R41 ;  /* 0x0000001c04297824 */ /* 0x000fe200078e0229 */
[----:B------:R0:W2:Y:S03]  /*0af0*/  LDG.E.CONSTANT R0, [R2.64+0x40] ;  /* 0x0000400402007981 */ /* 0x0000a6000c1e9900 */
[CC--:B------:R-:W-:Y:S01]  /*0b00*/  IMAD.WIDE R4, R41.reuse, R16.reuse, c[0x0][0x180] ;  /* 0x0000600029047625 */ /* 0x0c0fe200078e0210 */
[----:B------:R0:W3:Y:S04]  /*0b10*/  LDG.E.CONSTANT R8, [R2.64] ;  /* 0x0000000402087981 */ /* 0x0000e8000c1e9900 */
[----:B------:R0:W4:Y:S04]  /*0b20*/  LDG.E.CONSTANT R6, [R2.64+0x80] ;  /* 0x0000800402067981 */ /* 0x000128000c1e9900 */
[----:B------:R-:W5:Y:S04]  /*0b30*/  LDG.E.CONSTANT R10, [R4.64] ;  /* 0x00000004040a7981 */ /* 0x000f68000c1e9900 */
[----:B------:R-:W5:Y:S04]  /*0b40*/  LDG.E.CONSTANT R12, [R4.64+0x3100] ;  /* 0x00310004040c7981 */ /* 0x000f68000c1e9900 */
[----:B------:R0:W5:Y:S04]  /*0b50*/  LDG.E.CONSTANT R7, [R2.64+0xc0] ;  /* 0x0000c00402077981 */ /* 0x000168000c1e9900 */
[----:B------:R1:W5:Y:S04]  /*0b60*/  LDG.E.CONSTANT R9, [R4.64+0x6200] ;  /* 0x0062000404097981 */ /* 0x000368000c1e9900 */
[----:B------:R1:W5:Y:S04]  /*0b70*/  LDG.E.CONSTANT R13, [R4.64+0x9300] ;  /* 0x00930004040d7981 */ /* 0x000368000c1e9900 */
[----:B------:R1:W5:Y:S04]  /*0b80*/  LDG.E.CONSTANT R15, [R4.64+0x4] ;  /* 0x00000404040f7981 */ /* 0x000368000c1e9900 */
[----:B------:R1:W5:Y:S04]  /*0b90*/  LDG.E.CONSTANT R17, [R4.64+0x3104] ;  /* 0x0031040404117981 */ /* 0x000368000c1e9900 */
[----:B------:R1:W5:Y:S04]  /*0ba0*/  LDG.E.CONSTANT R19, [R4.64+0x6204] ;  /* 0x0062040404137981 */ /* 0x000368000c1e9900 */
[----:B------:R1:W5:Y:S01]  /*0bb0*/  LDG.E.CONSTANT R14, [R4.64+0x9304] ;  /* 0x00930404040e7981 */ /* 0x000362000c1e9900 */
[----:B0-----:R-:W-:Y:S01]  /*0bc0*/  IMAD.WIDE R2, R41, R16, c[0x0][0x160] ;  /* 0x0000580029027625 */ /* 0x001fe200078e0210 */
[----:B--2---:R-:W-:Y:S01]  /*0bd0*/  FADD R39, R39, R0 ;  /* 0x0000000027277221 */ /* 0x004fe20000000000 */
[----:B---3--:R-:W-:Y:S01]  /*0be0*/  FADD R37, R37, R8 ;  /* 0x0000000825257221 */ /* 0x008fe20000000000 */
[----:B------:R-:W-:Y:S01]  /*0bf0*/  FADD R0, R36, R0 ;  /* 0x0000000024007221 */ /* 0x000fe20000000000 */
[----:B------:R-:W-:Y:S01]  /*0c00*/  FADD R8, R53, R8 ;  /* 0x0000000835087221 */ /* 0x000fe20000000000 */
[--C-:B----4-:R-:W-:Y:S01]  /*0c10*/  FADD R30, R30, R6.reuse ;  /* 0x000000061e1e7221 */ /* 0x110fe20000000000 */
[----:B------:R-:W-:Y:S01]  /*0c20*/  FADD R6, R31, R6 ;  /* 0x000000061f067221 */ /* 0x000fe20000000000 */
[----:B-----5:R-:W-:Y:S01]  /*0c30*/  FADD R10, R37, R10 ;  /* 0x0000000a250a7221 */ /* 0x020fe20000000000 */
[----:B------:R-:W-:Y:S01]  /*0c40*/  FADD R12, R39, R12 ;  /* 0x0000000c270c7221 */ /* 0x000fe20000000000 */
[--C-:B------:R-:W-:Y:S01]  /*0c50*/  FADD R26, R26, R7.reuse ;  /* 0x000000071a1a7221 */ /* 0x100fe20000000000 */
[----:B------:R-:W-:-:S02]  /*0c60*/  FADD R7, R27, R7 ;  /* 0x000000071b077221 */ /* 0x000fc40000000000 */
[----:B-1----:R-:W-:Y:S01]  /*0c70*/  FMNMX R5, RZ, R10, !PT ;  /* 0x0000000aff057209 */ /* 0x002fe20007800000 */
[----:B------:R-:W-:Y:S01]  /*0c80*/  FADD R30, R30, R9 ;  /* 0x000000091e1e7221 */ /* 0x000fe20000000000 */
[----:B------:R-:W-:Y:S01]  /*0c90*/  FMNMX R9, RZ, R12, !PT ;  /* 0x0000000cff097209 */ /* 0x000fe20007800000 */
[----:B------:R-:W-:Y:S01]  /*0ca0*/  FADD R13, R26, R13 ;  /* 0x0000000d1a0d7221 */ /* 0x000fe20000000000 */
[----:B------:R-:W-:Y:S01]  /*0cb0*/  FADD R8, R8, R15 ;  /* 0x0000000f08087221 */ /* 0x000fe20000000000 */
[----:B------:R-:W-:Y:S01]  /*0cc0*/  FADD R0, R0, R17 ;  /* 0x0000001100007221 */ /* 0x000fe20000000000 */
[----:B------:R-:W-:Y:S01]  /*0cd0*/  FADD R6, R6, R19 ;  /* 0x0000001306067221 */ /* 0x000fe20000000000 */
[----:B------:R-:W-:Y:S01]  /*0ce0*/  FADD R14, R7, R14 ;  /* 0x0000000e070e7221 */ /* 0x000fe20000000000 */
[----:B------:R0:W-:Y:S01]  /*0cf0*/  STG.E [R2.64], R5 ;  /* 0x0000000502007986 */ /* 0x0001e2000c101904 */
[----:B------:R-:W-:Y:S02]  /*0d00*/  FMNMX R11, RZ, R30, !PT ;  /* 0x0000001eff0b7209 */ /* 0x000fe40007800000 */
[----:B------:R-:W-:Y:S01]  /*0d10*/  FMNMX R13, RZ, R13, !PT ;  /* 0x0000000dff0d7209 */ /* 0x000fe20007800000 */
[----:B------:R1:W-:Y:S01]  /*0d20*/  STG.E [R2.64+0x3100], R9 ;  /* 0x0031000902007986 */ /* 0x0003e2000c101904 */
[----:B------:R-:W-:-:S02]  /*0d30*/  FMNMX R7, RZ, R8, !PT ;  /* 0x00000008ff077209 */ /* 0x000fc40007800000 */
[----:B------:R-:W-:Y:S02]  /*0d40*/  FMNMX R15, RZ, R0, !PT ;  /* 0x00000000ff0f7209 */ /* 0x000fe40007800000 */
[----:B0-----:R-:W-:Y:S02]  /*0d50*/  FMNMX R5, RZ, R6, !PT ;  /* 0x00000006ff057209 */ /* 0x001fe40007800000 */
[----:B-1----:R-:W-:Y:S01]  /*0d60*/  FMNMX R9, RZ, R14, !PT ;  /* 0x0000000eff097209 */ /* 0x002fe20007800000 */
[----:B------:R-:W-:Y:S04]  /*0d70*/  STG.E [R2.64+0x6200], R11 ;  /* 0x0062000b02007986 */ /* 0x000fe8000c101904 */
[----:B------:R-:W-:Y:S04]  /*0d80*/  STG.E [R2.64+0x9300], R13 ;  /* 0x0093000d02007986 */ /* 0x000fe8000c101904 */
[----:B------:R-:W-:Y:S04]  /*0d90*/  STG.E [R2.64+0x4], R7 ;  /* 0x0000040702007986 */ /* 0x000fe8000c101904 */
[----:B------:R-:W-:Y:S04]  /*0da0*/  STG.E [R2.64+0x3104], R15 ;  /* 0x0031040f02007986 */ /* 0x000fe8000c101904 */
[----:B------:R-:W-:Y:S04]  /*0db0*/  STG.E [R2.64+0x6204], R5 ;  /* 0x0062040502007986 */ /* 0x000fe8000c101904 */
[----:B------:R-:W-:Y:S01]  /*0dc0*/  STG.E [R2.64+0x9304], R9 ;  /* 0x0093040902007986 */ /* 0x000fe2000c101904 */
[----:B------:R-:W-:Y:S05]  /*0dd0*/  EXIT ;  /* 0x000000000000794d */ /* 0x000fea0003800000 */
.L_x_14:
        /* <DEDUP_REMOVED lines=10> */
.L_x_117:


//--------------------- .text.tvmgen_default_fused_nn_conv2d_add_nn_relu_kernel --------------------------
	.section	.text.tvmgen_default_fused_nn_conv2d_add_nn_relu_kernel,"ax",@progbits
	.sectionflags	@"SHF_BARRIERS=1"
	.sectioninfo	@"SHI_REGISTERS=93"
	.align	128
        .global         tvmgen_default_fused_nn_conv2d_add_nn_relu_kernel
        .type           tvmgen_default_fused_nn_conv2d_add_nn_relu_kernel,@function
        .size           tvmgen_default_fused_nn_conv2d_add_nn_relu_kernel,(.L_x_118 - tvmgen_default_fused_nn_conv2d_add_nn_relu_kernel)
        .other          tvmgen_default_fused_nn_conv2d_add_nn_relu_kernel,@"STO_CUDA_ENTRY STV_DEFAULT"
tvmgen_default_fused_nn_conv2d_add_nn_relu_kernel:
.text.tvmgen_default_fused_nn_conv2d_add_nn_relu_kernel:
        /* <DEDUP_REMOVED lines=9> */
[----:B------:R-:W-:Y:S01]  /*0090*/  CS2R R62, SRZ ;  /* 0x00000000003e7805 */ /* 0x000fe2000001ff00 */
[----:B------:R-:W-:Y:S01]  /*00a0*/  MOV R10, RZ ;  /* 0x000000ff000a7202 */ /* 0x000fe20000000f00 */
[----:B------:R-:W-:Y:S01]  /*00b0*/  CS2R R60, SRZ ;  /* 0x00000000003c7805 */ /* 0x000fe2000001ff00 */
[----:B------:R-:W-:Y:S01]  /*00c0*/  MOV R74, 0x38 ;  /* 0x00000038004a7802 */ /* 0x000fe20000000f00 */
[----:B------:R-:W-:Y:S01]  /*00d0*/  CS2R R58, SRZ ;  /* 0x00000000003a7805 */ /* 0x000fe2000001ff00 */
[----:B------:R-:W-:Y:S01]  /*00e0*/  MOV R72, RZ ;  /* 0x000000ff00487202 */ /* 0x000fe20000000f00 */
        /* <DEDUP_REMOVED lines=10> */
[C---:B0-----:R-:W-:Y:S01]  /*0190*/  IMAD.HI R0, R3.reuse, -0x6db6db6d, R2 ;  /* 0x9249249303007827 */ /* 0x041fe200078e0202 */
[----:B------:R-:W-:Y:S01]  /*01a0*/  SHF.L.U32 R5, R3, 0x2, RZ ;  /* 0x0000000203057819 */ /* 0x000fe200000006ff */
[----:B------:R-:W-:Y:S01]  /*01b0*/  CS2R R36, SRZ ;  /* 0x0000000000247805 */ /* 0x000fe2000001ff00 */
[----:B------:R-:W-:Y:S01]  /*01c0*/  CS2R R34, SRZ ;  /* 0x0000000000227805 */ /* 0x000fe2000001ff00 */
[----:B------:R-:W-:Y:S01]  /*01d0*/  CS2R R32, SRZ ;  /* 0x0000000000207805 */ /* 0x000fe2000001ff00 */
[----:B------:R-:W-:Y:S01]  /*01e0*/  SHF.R.U32.HI R11, RZ, 0x1f, R0 ;  /* 0x0000001fff0b7819 */ /* 0x000fe20000011600 */
[C---:B------:R-:W-:Y:S01]  /*01f0*/  IMAD.HI R71, R5.reuse, -0x6db6db6d, R4 ;  /* 0x9249249305477827 */ /* 0x040fe200078e0204 */
[C---:B------:R-:W-:Y:S01]  /*0200*/  IADD3 R7, R5.reuse, 0x1, RZ ;  /* 0x0000000105077810 */ /* 0x040fe20007ffe0ff */
[----:B------:R-:W-:Y:S01]  /*0210*/  CS2R R30, SRZ ;  /* 0x00000000001e7805 */ /* 0x000fe2000001ff00 */
[----:B------:R-:W-:Y:S01]  /*0220*/  LEA.HI.SX32 R0, R0, R11, 0x1d ;  /* 0x0000000b00007211 */ /* 0x000fe200078feaff */
[----:B------:R-:W-:Y:S01]  /*0230*/  CS2R R28, SRZ ;  /* 0x00000000001c7805 */ /* 0x000fe2000001ff00 */
[----:B------:R-:W-:Y:S01]  /*0240*/  IADD3 R9, R5, 0x2, RZ ;  /* 0x0000000205097810 */ /* 0x000fe20007ffe0ff */
[----:B------:R-:W-:Y:S01]  /*0250*/  IMAD.HI R73, R7, -0x6db6db6d, R6 ;  /* 0x9249249307497827 */ /* 0x000fe200078e0206 */
[----:B------:R-:W-:Y:S01]  /*0260*/  IADD3 R11, R5, 0x3, RZ ;  /* 0x00000003050b7810 */ /* 0x000fe20007ffe0ff */
[----:B------:R-:W-:Y:S01]  /*0270*/  CS2R R26, SRZ ;  /* 0x00000000001a7805 */ /* 0x000fe2000001ff00 */
[----:B------:R-:W-:Y:S01]  /*0280*/  SHF.R.U32.HI R4, RZ, 0x1f, R71 ;  /* 0x0000001fff047819 */ /* 0x000fe20000011647 */
[----:B------:R-:W-:Y:S01]  /*0290*/  IMAD.HI R75, R9, -0x6db6db6d, R8 ;  /* 0x92492493094b7827 */ /* 0x000fe200078e0208 */
[----:B-1----:R-:W-:Y:S01]  /*02a0*/  IADD3 R0, R0, R69, RZ ;  /* 0x0000004500007210 */ /* 0x002fe20007ffe0ff */
[----:B------:R-:W-:Y:S01]  /*02b0*/  CS2R R24, SRZ ;  /* 0x0000000000187805 */ /* 0x000fe2000001ff00 */
[----:B------:R-:W-:Y:S01]  /*02c0*/  LEA.HI.SX32 R71, R71, R4, 0x1e ;  /* 0x0000000447477211 */ /* 0x000fe200078ff2ff */
[----:B------:R-:W-:Y:S01]  /*02d0*/  IMAD.HI R77, R11, -0x6db6db6d, R10 ;  /* 0x924924930b4d7827 */ /* 0x000fe200078e020a */
[----:B------:R-:W-:Y:S01]  /*02e0*/  SHF.R.U32.HI R4, RZ, 0x1f, R73 ;  /* 0x0000001fff047819 */ /* 0x000fe20000011649 */
[----:B------:R-:W-:Y:S01]  /*02f0*/  CS2R R22, SRZ ;  /* 0x0000000000167805 */ /* 0x000fe2000001ff00 */
[----:B------:R-:W-:Y:S01]  /*0300*/  SHF.R.U32.HI R6, RZ, 0x1f, R75 ;  /* 0x0000001fff067819 */ /* 0x000fe2000001164b */
[----:B------:R-:W-:Y:S01]  /*0310*/  CS2R R20, SRZ ;  /* 0x0000000000147805 */ /* 0x000fe2000001ff00 */
[----:B------:R-:W-:Y:S01]  /*0320*/  SHF.R.U32.HI R8, RZ, 0x1f, R77 ;  /* 0x0000001fff087819 */ /* 0x000fe2000001164d */
[----:B------:R-:W-:Y:S01]  /*0330*/  CS2R R18, SRZ ;  /* 0x0000000000127805 */ /* 0x000fe2000001ff00 */
[----:B------:R-:W-:Y:S01]  /*0340*/  LEA.HI.SX32 R73, R73, R4, 0x1e ;  /* 0x0000000449497211 */ /* 0x000fe200078ff2ff */
[----:B------:R-:W-:Y:S01]  /*0350*/  CS2R R16, SRZ ;  /* 0x0000000000107805 */ /* 0x000fe2000001ff00 */
[----:B------:R-:W-:Y:S01]  /*0360*/  LEA.HI.SX32 R75, R75, R6, 0x1e ;  /* 0x000000064b4b7211 */ /* 0x000fe200078ff2ff */
[----:B------:R-:W-:Y:S01]  /*0370*/  CS2R R14, SRZ ;  /* 0x00000000000e7805 */ /* 0x000fe2000001ff00 */
[----:B------:R-:W-:Y:S01]  /*0380*/  LEA.HI.SX32 R77, R77, R8, 0x1e ;  /* 0x000000084d4d7211 */ /* 0x000fe200078ff2ff */
[----:B------:R-:W-:Y:S01]  /*0390*/  IMAD R74, R69, R74, 0x394 ;  /* 0x00000394454a7424 */ /* 0x000fe200078e024a */
[----:B------:R-:W-:Y:S01]  /*03a0*/  ISETP.GE.AND P0, PT, R0, 0x8, PT ;  /* 0x000000080000780c */ /* 0x000fe20003f06270 */
[----:B------:R-:W-:Y:S01]  /*03b0*/  IMAD R76, R71, -0x7, R5 ;  /* 0xfffffff9474c7824 */ /* 0x000fe200078e0205 */
[----:B------:R-:W-:Y:S01]  /*03c0*/  MOV R0, RZ ;  /* 0x000000ff00007202 */ /* 0x000fe20000000f00 */
[----:B------:R-:W-:Y:S01]  /*03d0*/  IMAD R78, R73, -0x7, R7 ;  /* 0xfffffff9494e7824 */ /* 0x000fe200078e0207 */
[----:B------:R-:W-:Y:S01]  /*03e0*/  ISETP.LT.AND P0, PT, R3, 0xe, !P0 ;  /* 0x0000000e0300780c */ /* 0x000fe20004701270 */
[----:B------:R-:W-:Y:S01]  /*03f0*/  IMAD R79, R75, -0x7, R9 ;  /* 0xfffffff94b4f7824 */ /* 0x000fe200078e0209 */
[----:B------:R-:W-:Y:S01]  /*0400*/  MOV R68, RZ ;  /* 0x000000ff00447202 */ /* 0x000fe20000000f00 */
[----:B------:R-:W-:Y:S01]  /*0410*/  IMAD R80, R77, -0x7, R11 ;  /* 0xfffffff94d507824 */ /* 0x000fe200078e020b */
[----:B------:R-:W-:-:S02]  /*0420*/  ULDC.64 UR6, c[0x0][0x118] ;  /* 0x0000460000067ab9 */ /* 0x000fc40000000a00 */
.L_x_28:
[----:B------:R-:W-:-:S07]  /*0430*/  MOV R81, RZ ;  /* 0x000000ff00517202 */ /* 0x000fce0000000f00 */
.L_x_27:
[----:B------:R-:W0:Y:S01]  /*0440*/  S2R R70, SR_CTAID.Y ;  /* 0x0000000000467919 */ /* 0x000e220000002600 */
[----:B------:R-:W-:Y:S03]  /*0450*/  BSSY B0, `(.L_x_15) ;  /* 0x0000030000007945 */ /* 0x000fe60003800000 */
[----:B------:R-:W-:Y:S01]  /*0460*/  BAR.SYNC.DEFER_BLOCKING 0x0 ;  /* 0x0000000000007b1d */ /* 0x000fe20000010000 */
[----:B0-----:R-:W-:-:S04]  /*0470*/  LEA R4, R70, R81, 0x1 ;  /* 0x0000005146047211 */ /* 0x001fc800078e08ff */
[----:B------:R-:W-:-:S04]  /*0480*/  IADD3 R4, R4, -0x3, RZ ;  /* 0xfffffffd04047810 */ /* 0x000fc80007ffe0ff */
[----:B------:R-:W-:-:S13]  /*0490*/  ISETP.GE.U32.AND P1, PT, R4, 0xe0, PT ;  /* 0x000000e00400780c */ /* 0x000fda0003f26070 */
[----:B------:R-:W-:Y:S05]  /*04a0*/  @!P1 BRA `(.L_x_16) ;  /* 0x000000a000009947 */ /* 0x000fea0003800000 */
[C---:B------:R-:W-:Y:S02]  /*04b0*/  SHF.L.U32 R4, R3.reuse, 0x1, RZ ;  /* 0x0000000103047819 */ /* 0x040fe400000006ff */
[----:B------:R-:W-:-:S03]  /*04c0*/  ISETP.GT.AND P1, PT, R3, 0xe, PT ;  /* 0x0000000e0300780c */ /* 0x000fc60003f24270 */
[----:B------:R-:W-:-:S05]  /*04d0*/  IMAD R4, R69, 0x1d, R4 ;  /* 0x0000001d45047824 */ /* 0x000fca00078e0204 */
[----:B------:R-:W-:-:S13]  /*04e0*/  ISETP.GT.OR P1, PT, R4, 0xe4, P1 ;  /* 0x000000e40400780c */ /* 0x000fda0000f24670 */
[----:B------:R0:W-:Y:S01]  /*04f0*/  @!P1 STS [R4.X4], RZ ;  /* 0x000000ff04009388 */ /* 0x0001e20000004800 */
[----:B------:R-:W-:-:S04]  /*0500*/  ISETP.GT.AND P1, PT, R3, 0xd, PT ;  /* 0x0000000d0300780c */ /* 0x000fc80003f24270 */
[----:B------:R-:W-:-:S13]  /*0510*/  ISETP.GT.OR P1, PT, R4, 0xe3, P1 ;  /* 0x000000e30400780c */ /* 0x000fda0000f24670 */
[----:B------:R-:W-:Y:S05]  /*0520*/  @P1 BRA `(.L_x_17) ;  /* 0x0000022000001947 */ /* 0x000fea0003800000 */
[----:B0-----:R0:W-:Y:S01]  /*0530*/  STS [R4.X4+0x4], RZ ;  /* 0x000004ff04007388 */ /* 0x0011e20000004800 */
[----:B------:R-:W-:Y:S05]  /*0540*/  BRA `(.L_x_17) ;  /* 0x0000020000007947 */ /* 0x000fea0003800000 */
.L_x_16:
[C---:B------:R-:W-:Y:S01]  /*0550*/  SHF.L.U32 R4, R3.reuse, 0x1, RZ ;  /* 0x0000000103047819 */ /* 0x040fe200000006ff */
[----:B------:R-:W-:Y:S01]  /*0560*/  BSSY B1, `(.L_x_18) ;  /* 0x0000013000017945 */ /* 0x000fe20003800000 */
[----:B------:R-:W-:-:S03]  /*0570*/  ISETP.GT.AND P1, PT, R3, 0xe, PT ;  /* 0x0000000e0300780c */ /* 0x000fc60003f24270 */
[----:B------:R-:W-:-:S04]  /*0580*/  IMAD R7, R69, 0x1d, R4 ;  /* 0x0000001d45077824 */ /* 0x000fc800078e0204 */
[----:B------:R-:W-:Y:S01]  /*0590*/  IMAD R4, R70, 0x1c0, R7 ;  /* 0x000001c046047824 */ /* 0x000fe200078e0207 */
[----:B------:R-:W-:-:S04]  /*05a0*/  ISETP.GT.OR P1, PT, R7, 0xe4, P1 ;  /* 0x000000e40700780c */ /* 0x000fc80000f24670 */
[----:B------:R-:W-:-:S05]  /*05b0*/  IADD3 R5, R4, -0x2a3, RZ ;  /* 0xfffffd5d04057810 */ /* 0x000fca0007ffe0ff */
[----:B------:R-:W-:Y:S01]  /*05c0*/  IMAD R4, R72, 0xc400, R5 ;  /* 0x0000c40048047824 */ /* 0x000fe200078e0205 */
[----:B------:R-:W-:-:S03]  /*05d0*/  MOV R5, 0x4 ;  /* 0x0000000400057802 */ /* 0x000fc60000000f00 */
[----:B------:R-:W-:-:S04]  /*05e0*/  IMAD R4, R81, 0xe0, R4 ;  /* 0x000000e051047824 */ /* 0x000fc800078e0204 */
[----:B------:R-:W-:Y:S01]  /*05f0*/  IMAD.WIDE R4, R4, R5, c[0x0][0x168] ;  /* 0x00005a0004047625 */ /* 0x000fe200078e0205 */
[----:B------:R-:W-:Y:S05]  /*0600*/  @P1 BRA `(.L_x_19) ;  /* 0x0000008000001947 */ /* 0x000fea0003800000 */
[----:B------:R-:W-:Y:S01]  /*0610*/  IADD3 R6, R7, -0x3, RZ ;  /* 0xfffffffd07067810 */ /* 0x000fe20007ffe0ff */
[----:B------:R-:W-:Y:S03]  /*0620*/  BSSY B2, `(.L_x_20) ;  /* 0x0000005000027945 */ /* 0x000fe60003800000 */
[----:B------:R-:W-:Y:S02]  /*0630*/  ISETP.GT.U32.AND P1, PT, R6, 0xdf, PT ;  /* 0x000000df0600780c */ /* 0x000fe40003f24070 */
[----:B------:R-:W-:-:S11]  /*0640*/  MOV R6, RZ ;  /* 0x000000ff00067202 */ /* 0x000fd60000000f00 */
[----:B------:R-:W-:Y:S05]  /*0650*/  @P1 BRA `(.L_x_21) ;  /* 0x0000001000001947 */ /* 0x000fea0003800000 */
[----:B------:R0:W5:Y:S02]  /*0660*/  LDG.E.CONSTANT R6, [R4.64] ;  /* 0x0000000604067981 */ /* 0x000164000c1e9900 */
.L_x_21:
[----:B------:R-:W-:Y:S05]  /*0670*/  BSYNC B2 ;  /* 0x0000000000027941 */ /* 0x000fea0003800000 */
.L_x_20:
[----:B-----5:R1:W-:Y:S02]  /*0680*/  STS [R7.X4], R6 ;  /* 0x0000000607007388 */ /* 0x0203e40000004800 */
.L_x_19:
[----:B------:R-:W-:Y:S05]  /*0690*/  BSYNC B1 ;  /* 0x0000000000017941 */ /* 0x000fea0003800000 */
.L_x_18:
[----:B------:R-:W-:-:S04]  /*06a0*/  ISETP.GT.AND P1, PT, R3, 0xd, PT ;  /* 0x0000000d0300780c */ /* 0x000fc80003f24270 */
[----:B------:R-:W-:-:S13]  /*06b0*/  ISETP.GT.OR P1, PT, R7, 0xe3, P1 ;  /* 0x000000e30700780c */ /* 0x000fda0000f24670 */
[----:B------:R-:W-:Y:S05]  /*06c0*/  @P1 BRA `(.L_x_17) ;  /* 0x0000008000001947 */ /* 0x000fea0003800000 */
[----:B-1----:R-:W-:Y:S01]  /*06d0*/  IADD3 R6, R7, -0x2, RZ ;  /* 0xfffffffe07067810 */ /* 0x002fe20007ffe0ff */
[----:B------:R-:W-:Y:S03]  /*06e0*/  BSSY B1, `(.L_x_22) ;  /* 0x0000005000017945 */ /* 0x000fe60003800000 */
[----:B------:R-:W-:Y:S02]  /*06f0*/  ISETP.GT.U32.AND P1, PT, R6, 0xdf, PT ;  /* 0x000000df0600780c */ /* 0x000fe40003f24070 */
[----:B------:R-:W-:-:S11]  /*0700*/  MOV R6, RZ ;  /* 0x000000ff00067202 */ /* 0x000fd60000000f00 */
[----:B------:R-:W-:Y:S05]  /*0710*/  @P1 BRA `(.L_x_23) ;  /* 0x0000001000001947 */ /* 0x000fea0003800000 */
[----:B------:R1:W5:Y:S02]  /*0720*/  LDG.E.CONSTANT R6, [R4.64+0x4] ;  /* 0x0000040604067981 */ /* 0x000364000c1e9900 */
.L_x_23:
[----:B------:R-:W-:Y:S05]  /*0730*/  BSYNC B1 ;  /* 0x0000000000017941 */ /* 0x000fea0003800000 */
.L_x_22:
[----:B-----5:R2:W-:Y:S02]  /*0740*/  STS [R7.X4+0x4], R6 ;  /* 0x0000040607007388 */ /* 0x0205e40000004800 */
.L_x_17:
[----:B0-----:R-:W-:Y:S05]  /*0750*/  BSYNC B0 ;  /* 0x0000000000007941 */ /* 0x001fea0003800000 */
.L_x_15:
[----:B------:R-:W-:Y:S01]  /*0760*/  BSSY B0, `(.L_x_24) ;  /* 0x000001b000007945 */ /* 0x000fe20003800000 */
[----:B------:R-:W-:Y:S05]  /*0770*/  @!P0 BRA `(.L_x_25) ;  /* 0x0000019000008947 */ /* 0x000fea0003800000 */
[----:B-1----:R-:W-:Y:S01]  /*0780*/  IMAD R4, R69, 0x18, R72 ;  /* 0x0000001845047824 */ /* 0x002fe200078e0248 */
[----:B------:R-:W-:-:S03]  /*0790*/  MOV R9, 0x4 ;  /* 0x0000000400097802 */ /* 0x000fc60000000f00 */
[----:B------:R-:W-:-:S05]  /*07a0*/  IMAD R4, R4, 0x7, R81 ;  /* 0x0000000704047824 */ /* 0x000fca00078e0251 */
[----:B------:R-:W-:-:S04]  /*07b0*/  LEA R5, R4, -R4, 0x3 ;  /* 0x8000000404057211 */ /* 0x000fc800078e18ff */
[-C--:B--2---:R-:W-:Y:S02]  /*07c0*/  IADD3 R6, R78, R5.reuse, RZ ;  /* 0x000000054e067210 */ /* 0x084fe40007ffe0ff */
[-C--:B------:R-:W-:Y:S02]  /*07d0*/  IADD3 R8, R79, R5.reuse, RZ ;  /* 0x000000054f087210 */ /* 0x080fe40007ffe0ff */
[-C--:B------:R-:W-:Y:S01]  /*07e0*/  IADD3 R4, R76, R5.reuse, RZ ;  /* 0x000000054c047210 */ /* 0x080fe20007ffe0ff */
[----:B------:R-:W-:Y:S01]  /*07f0*/  IMAD R10, R73, 0x93, R6 ;  /* 0x00000093490a7824 */ /* 0x000fe200078e0206 */
[----:B------:R-:W-:Y:S01]  /*0800*/  IADD3 R12, R80, R5, RZ ;  /* 0x00000005500c7210 */ /* 0x000fe20007ffe0ff */
[----:B------:R-:W-:Y:S02]  /*0810*/  IMAD R5, R75, 0x93, R8 ;  /* 0x000000934b057824 */ /* 0x000fe400078e0208 */
[----:B------:R-:W-:Y:S02]  /*0820*/  IMAD R6, R71, 0x93, R4 ;  /* 0x0000009347067824 */ /* 0x000fe400078e0204 */
[----:B------:R-:W-:-:S02]  /*0830*/  IMAD R8, R77, 0x93, R12 ;  /* 0x000000934d087824 */ /* 0x000fc400078e020c */
[----:B------:R-:W-:-:S04]  /*0840*/  IMAD.WIDE R10, R10, R9, c[0x0][0x170] ;  /* 0x00005c000a0a7625 */ /* 0x000fc800078e0209 */
[-C--:B------:R-:W-:Y:S01]  /*0850*/  IMAD.WIDE R4, R5, R9.reuse, c[0x0][0x170] ;  /* 0x00005c0005047625 */ /* 0x080fe200078e0209 */
[----:B------:R-:W2:Y:S03]  /*0860*/  LDG.E.CONSTANT R12, [R10.64] ;  /* 0x000000060a0c7981 */ /* 0x000ea6000c1e9900 */
[-C--:B------:R-:W-:Y:S01]  /*0870*/  IMAD.WIDE R6, R6, R9.reuse, c[0x0][0x170] ;  /* 0x00005c0006067625 */ /* 0x080fe200078e0209 */
[----:B------:R-:W2:Y:S03]  /*0880*/  LDG.E.CONSTANT R13, [R4.64] ;  /* 0x00000006040d7981 */ /* 0x000ea6000c1e9900 */
[----:B------:R-:W-:Y:S02]  /*0890*/  IMAD.WIDE R8, R8, R9, c[0x0][0x170] ;  /* 0x00005c0008087625 */ /* 0x000fe400078e0209 */
[----:B------:R-:W3:Y:S04]  /*08a0*/  LDG.E.CONSTANT R6, [R6.64] ;  /* 0x0000000606067981 */ /* 0x000ee8000c1e9900 */
[----:B------:R-:W4:Y:S01]  /*08b0*/  LDG.E.CONSTANT R8, [R8.64] ;  /* 0x0000000608087981 */ /* 0x000f22000c1e9900 */
[----:B------:R-:W-:-:S05]  /*08c0*/  IMAD R83, R69, 0xe, R3 ;  /* 0x0000000e45537824 */ /* 0x000fca00078e0203 */
[----:B------:R-:W-:-:S05]  /*08d0*/  SHF.L.U32 R83, R83, 0x2, RZ ;  /* 0x0000000253537819 */ /* 0x000fca00000006ff */
[----:B--2---:R0:W-:Y:S04]  /*08e0*/  STS.64 [R83.X4+0x398], R12 ;  /* 0x0003980c53007388 */ /* 0x0041e80000004a00 */
[----:B---3--:R0:W-:Y:S04]  /*08f0*/  STS [R83.X4+0x394], R6 ;  /* 0x0003940653007388 */ /* 0x0081e80000004800 */
[----:B----4-:R0:W-:Y:S02]  /*0900*/  STS [R83.X4+0x3a0], R8 ;  /* 0x0003a00853007388 */ /* 0x0101e40000004800 */
.L_x_25:
[----:B------:R-:W-:Y:S05]  /*0910*/  BSYNC B0 ;  /* 0x0000000000007941 */ /* 0x000fea0003800000 */
.L_x_24:
[----:B------:R-:W-:Y:S01]  /*0920*/  BAR.SYNC.DEFER_BLOCKING 0x0 ;  /* 0x0000000000007b1d */ /* 0x000fe20000010000 */
[----:B-1----:R-:W-:-:S05]  /*0930*/  LEA R4, R3, 0x180, 0x3 ;  /* 0x0000018003047811 */ /* 0x002fca00078e18ff */
[----:B------:R-:W-:Y:S02]  /*0940*/  UMOV UR4, 0x300 ;  /* 0x0000030000047882 */ /* 0x000fe40000000000 */
.L_x_26:
[----:B------:R-:W-:Y:S04]  /*0950*/  LDS R5, [R74+UR4+-0x300] ;  /* 0xfffd00044a057984 */ /* 0x000fe80008000800 */
[----:B--2---:R-:W1:Y:S04]  /*0960*/  LDS R7, [R4+-0x180] ;  /* 0xfffe800004077984 */ /* 0x004e680000000800 */
[----:B0-----:R-:W0:Y:S04]  /*0970*/  LDS R6, [R4+-0x100] ;  /* 0xffff000004067984 */ /* 0x001e280000000800 */
[----:B------:R-:W2:Y:S04]  /*0980*/  LDS R8, [R4+-0x80] ;  /* 0xffff800004087984 */ /* 0x000ea80000000800 */
[----:B------:R-:W3:Y:S04]  /*0990*/  LDS R10, [R4] ;  /* 0x00000000040a7984 */ /* 0x000ee80000000800 */
[----:B------:R-:W4:Y:S04]  /*09a0*/  LDS R12, [R4+0x80] ;  /* 0x00008000040c7984 */ /* 0x000f280000000800 */
[----:B------:R-:W5:Y:S04]  /*09b0*/  LDS R82, [R4+0x100] ;  /* 0x0001000004527984 */ /* 0x000f680000000800 */
[----:B------:R1:W5:Y:S04]  /*09c0*/  LDS R84, [R4+0x180] ;  /* 0x0001800004547984 */ /* 0x0003680000000800 */
[----:B------:R-:W5:Y:S04]  /*09d0*/  LDS R9, [R74+UR4+-0x140] ;  /* 0xfffec0044a097984 */ /* 0x000f680008000800 */
[----:B------:R-:W5:Y:S01]  /*09e0*/  LDS R11, [R74+UR4+0x80] ;  /* 0x000080044a0b7984 */ /* 0x000f620008000800 */
[----:B-1----:R-:W-:-:S03]  /*09f0*/  IADD3 R4, R4, 0x4, RZ ;  /* 0x0000000404047810 */ /* 0x002fc60007ffe0ff */
[----:B------:R-:W1:Y:S04]  /*0a00*/  LDS R13, [R74+UR4+0x240] ;  /* 0x000240044a0d7984 */ /* 0x000e680008000800 */
[----:B------:R-:W1:Y:S01]  /*0a10*/  LDS R83, [R74+UR4+-0x2e4] ;  /* 0xfffd1c044a537984 */ /* 0x000e620008000800 */
[----:B------:R-:W-:-:S03]  /*0a20*/  FFMA R68, R5, R7, R68 ;  /* 0x0000000705447223 */ /* 0x000fc60000000044 */
[----:B------:R-:W1:Y:S01]  /*0a30*/  LDS R86, [R74+UR4+-0x124] ;  /* 0xfffedc044a567984 */ /* 0x000e620008000800 */
[----:B0-----:R-:W-:-:S03]  /*0a40*/  FFMA R14, R5, R6, R14 ;  /* 0x00000006050e7223 */ /* 0x001fc6000000000e */
[----:B------:R-:W0:Y:S01]  /*0a50*/  LDS R88, [R74+UR4+0x9c] ;  /* 0x00009c044a587984 */ /* 0x000e220008000800 */
[----:B--2---:R-:W-:-:S03]  /*0a60*/  FFMA R16, R5, R8, R16 ;  /* 0x0000000805107223 */ /* 0x004fc60000000010 */
[----:B------:R-:W2:Y:S01]  /*0a70*/  LDS R90, [R74+UR4+0x25c] ;  /* 0x00025c044a5a7984 */ /* 0x000ea20008000800 */
[----:B------:R-:W-:Y:S01]  /*0a80*/  UIADD3 UR4, UR4, 0x4, URZ ;  /* 0x0000000404047890 */ /* 0x000fe2000fffe03f */
[C---:B---3--:R-:W-:Y:S01]  /*0a90*/  FFMA R18, R5.reuse, R10, R18 ;  /* 0x0000000a05127223 */ /* 0x048fe20000000012 */
[C---:B----4-:R-:W-:Y:S02]  /*0aa0*/  FFMA R20, R5.reuse, R12, R20 ;  /* 0x0000000c05147223 */ /* 0x050fe40000000014 */
[----:B------:R-:W-:Y:S01]  /*0ab0*/  UISETP.NE.AND UP0, UPT, UR4, 0x31c, UPT ;  /* 0x0000031c0400788c */ /* 0x000fe2000bf05270 */
[----:B-----5:R-:W-:-:S05]  /*0ac0*/  FFMA R22, R5, R82, R22 ;  /* 0x0000005205167223 */ /* 0x020fca0000000016 */
[----:B------:R-:W-:Y:S01]  /*0ad0*/  PLOP3.LUT P1, PT, PT, PT, UP0, 0x80, 0x0 ;  /* 0x000000000000781c */ /* 0x000fe20003f2f008 */
[----:B------:R-:W-:Y:S01]  /*0ae0*/  FFMA R24, R5, R84, R24 ;  /* 0x0000005405187223 */ /* 0x000fe20000000018 */
        /* <DEDUP_REMOVED lines=14> */
[----:B-1----:R-:W-:Y:S01]  /*0bd0*/  FFMA R54, R7, R13, R54 ;  /* 0x0000000d07367223 */ /* 0x002fe20000000036 */
[C---:B------:R-:W-:Y:S01]  /*0be0*/  FFMA R56, R13.reuse, R6, R56 ;  /* 0x000000060d387223 */ /* 0x040fe20000000038 */
[C---:B------:R-:W-:Y:S01]  /*0bf0*/  FFMA R58, R13.reuse, R8, R58 ;  /* 0x000000080d3a7223 */ /* 0x040fe2000000003a */
[C---:B------:R-:W-:Y:S01]  /*0c00*/  FFMA R60, R13.reuse, R10, R60 ;  /* 0x0000000a0d3c7223 */ /* 0x040fe2000000003c */
[C---:B------:R-:W-:Y:S01]  /*0c10*/  FFMA R62, R13.reuse, R12, R62 ;  /* 0x0000000c0d3e7223 */ /* 0x040fe2000000003e */
[C---:B------:R-:W-:Y:S01]  /*0c20*/  FFMA R64, R13.reuse, R82, R64 ;  /* 0x000000520d407223 */ /* 0x040fe20000000040 */
[----:B------:R-:W-:Y:S01]  /*0c30*/  FFMA R66, R13, R84, R66 ;  /* 0x000000540d427223 */ /* 0x000fe20000000042 */
[CC--:B------:R-:W-:Y:S01]  /*0c40*/  FFMA R0, R7.reuse, R83.reuse, R0 ;  /* 0x0000005307007223 */ /* 0x0c0fe20000000000 */
[-C--:B------:R-:W-:Y:S01]  /*0c50*/  FFMA R15, R6, R83.reuse, R15 ;  /* 0x00000053060f7223 */ /* 0x080fe2000000000f */
[-C--:B------:R-:W-:Y:S01]  /*0c60*/  FFMA R17, R8, R83.reuse, R17 ;  /* 0x0000005308117223 */ /* 0x080fe20000000011 */
[-C--:B------:R-:W-:Y:S01]  /*0c70*/  FFMA R19, R10, R83.reuse, R19 ;  /* 0x000000530a137223 */ /* 0x080fe20000000013 */
[-C--:B------:R-:W-:Y:S01]  /*0c80*/  FFMA R21, R12, R83.reuse, R21 ;  /* 0x000000530c157223 */ /* 0x080fe20000000015 */
[-C--:B------:R-:W-:Y:S01]  /*0c90*/  FFMA R23, R82, R83.reuse, R23 ;  /* 0x0000005352177223 */ /* 0x080fe20000000017 */
        /* <DEDUP_REMOVED lines=8> */
[CC--:B0-----:R-:W-:Y:S01]  /*0d20*/  FFMA R41, R7.reuse, R88.reuse, R41 ;  /* 0x0000005807297223 */ /* 0x0c1fe20000000029 */
[-C--:B------:R-:W-:Y:S01]  /*0d30*/  FFMA R43, R6, R88.reuse, R43 ;  /* 0x00000058062b7223 */ /* 0x080fe2000000002b */
[-C--:B------:R-:W-:Y:S01]  /*0d40*/  FFMA R45, R8, R88.reuse, R45 ;  /* 0x00000058082d7223 */ /* 0x080fe2000000002d */
[-C--:B------:R-:W-:Y:S01]  /*0d50*/  FFMA R47, R10, R88.reuse, R47 ;  /* 0x000000580a2f7223 */ /* 0x080fe2000000002f */
[-C--:B------:R-:W-:Y:S01]  /*0d60*/  FFMA R49, R12, R88.reuse, R49 ;  /* 0x000000580c317223 */ /* 0x080fe20000000031 */
[-C--:B------:R-:W-:Y:S01]  /*0d70*/  FFMA R51, R82, R88.reuse, R51 ;  /* 0x0000005852337223 */ /* 0x080fe20000000033 */
[----:B------:R-:W-:Y:S01]  /*0d80*/  FFMA R53, R84, R88, R53 ;  /* 0x0000005854357223 */ /* 0x000fe20000000035 */
[-C--:B--2---:R-:W-:Y:S01]  /*0d90*/  FFMA R55, R7, R90.reuse, R55 ;  /* 0x0000005a07377223 */ /* 0x084fe20000000037 */
[-C--:B------:R-:W-:Y:S01]  /*0da0*/  FFMA R57, R6, R90.reuse, R57 ;  /* 0x0000005a06397223 */ /* 0x080fe20000000039 */
[-C--:B------:R-:W-:Y:S01]  /*0db0*/  FFMA R59, R8, R90.reuse, R59 ;  /* 0x0000005a083b7223 */ /* 0x080fe2000000003b */
[-C--:B------:R-:W-:Y:S01]  /*0dc0*/  FFMA R61, R10, R90.reuse, R61 ;  /* 0x0000005a0a3d7223 */ /* 0x080fe2000000003d */
[-C--:B------:R-:W-:Y:S01]  /*0dd0*/  FFMA R63, R12, R90.reuse, R63 ;  /* 0x0000005a0c3f7223 */ /* 0x080fe2000000003f */
[-C--:B------:R-:W-:Y:S01]  /*0de0*/  FFMA R65, R82, R90.reuse, R65 ;  /* 0x0000005a52417223 */ /* 0x080fe20000000041 */
[----:B------:R-:W-:Y:S01]  /*0df0*/  FFMA R67, R84, R90, R67 ;  /* 0x0000005a54437223 */ /* 0x000fe20000000043 */
[----:B------:R-:W-:Y:S05]  /*0e00*/  @P1 BRA `(.L_x_26) ;  /* 0xfffffb4000001947 */ /* 0x000fea000383ffff */
[----:B------:R-:W-:-:S04]  /*0e10*/  IADD3 R81, R81, 0x1, RZ ;  /* 0x0000000151517810 */ /* 0x000fc80007ffe0ff */
[----:B------:R-:W-:-:S13]  /*0e20*/  ISETP.GE.U32.AND P1, PT, R81, 0x7, PT ;  /* 0x000000075100780c */ /* 0x000fda0003f26070 */
[----:B------:R-:W-:Y:S05]  /*0e30*/  @!P1 BRA `(.L_x_27) ;  /* 0xfffff60000009947 */ /* 0x000fea000383ffff */
[----:B------:R-:W-:-:S04]  /*0e40*/  IADD3 R72, R72, 0x1, RZ ;  /* 0x0000000148487810 */ /* 0x000fc80007ffe0ff */
[----:B------:R-:W-:-:S13]  /*0e50*/  ISETP.GE.U32.AND P1, PT, R72, 0x3, PT ;  /* 0x000000034800780c */ /* 0x000fda0003f26070 */
[----:B------:R-:W-:Y:S05]  /*0e60*/  @!P1 BRA `(.L_x_28) ;  /* 0xfffff5c000009947 */ /* 0x000fea000383ffff */
[----:B------:R-:W-:Y:S02]  /*0e70*/  SHF.L.U32 R4, R69, 0x1, RZ ;  /* 0x0000000145047819 */ /* 0x000fe400000006ff */
[----:B------:R-:W-:-:S05]  /*0e80*/  MOV R2, 0x4 ;  /* 0x0000000400027802 */ /* 0x000fca0000000f00 */
[----:B------:R-:W-:-:S05]  /*0e90*/  IMAD.WIDE R4, R4, R2, c[0x0][0x178] ;  /* 0x00005e0004047625 */ /* 0x000fca00078e0202 */
[----:B------:R-:W2:Y:S04]  /*0ea0*/  LDG.E.CONSTANT R11, [R4.64+0x40] ;  /* 0x00004006040b7981 */ /* 0x000ea8000c1e9900 */
[----:B------:R-:W3:Y:S04]  /*0eb0*/  LDG.E.CONSTANT R9, [R4.64+0x80] ;  /* 0x0000800604097981 */ /* 0x000ee8000c1e9900 */
[----:B------:R0:W4:Y:S04]  /*0ec0*/  LDG.E.CONSTANT R7, [R4.64+0xc0] ;  /* 0x0000c00604077981 */ /* 0x000128000c1e9900 */
[----:B------:R0:W5:Y:S04]  /*0ed0*/  LDG.E.CONSTANT R13, [R4.64] ;  /* 0x00000006040d7981 */ /* 0x000168000c1e9900 */
[----:B------:R0:W5:Y:S04]  /*0ee0*/  LDG.E.CONSTANT R10, [R4.64+0x4] ;  /* 0x00000406040a7981 */ /* 0x000168000c1e9900 */
[----:B------:R0:W5:Y:S04]  /*0ef0*/  LDG.E.CONSTANT R8, [R4.64+0x44] ;  /* 0x0000440604087981 */ /* 0x000168000c1e9900 */
[----:B------:R0:W5:Y:S04]  /*0f00*/  LDG.E.CONSTANT R6, [R4.64+0x84] ;  /* 0x0000840604067981 */ /* 0x000168000c1e9900 */
[----:B------:R0:W5:Y:S01]  /*0f10*/  LDG.E.CONSTANT R12, [R4.64+0xc4] ;  /* 0x0000c406040c7981 */ /* 0x000162000c1e9900 */
[----:B------:R-:W-:-:S04]  /*0f20*/  IMAD R3, R69, 0x6200, R3 ;  /* 0x0000620045037824 */ /* 0x000fc800078e0203 */
[----:B------:R-:W-:-:S04]  /*0f30*/  IMAD R3, R70, 0x70, R3 ;  /* 0x0000007046037824 */ /* 0x000fc800078e0203 */
[----:B------:R-:W-:Y:S01]  /*0f40*/  IMAD.WIDE R2, R3, R2, c[0x0][0x160] ;  /* 0x0000580003027625 */ /* 0x000fe200078e0202 */
[----:B--2---:R-:W-:Y:S01]  /*0f50*/  FADD R26, R26, R11 ;  /* 0x0000000b1a1a7221 */ /* 0x004fe20000000000 */
[----:B---3--:R-:W-:-:S04]  /*0f60*/  FADD R40, R40, R9 ;  /* 0x0000000928287221 */ /* 0x008fc80000000000 */
[----:B0-----:R-:W-:Y:S01]  /*0f70*/  FMNMX R5, RZ, R26, !PT ;  /* 0x0000001aff057209 */ /* 0x001fe20007800000 */
[----:B----4-:R-:W-:-:S04]  /*0f80*/  FADD R54, R54, R7 ;  /* 0x0000000736367221 */ /* 0x010fc80000000000 */
[----:B------:R0:W-:Y:S01]  /*0f90*/  STG.E [R2.64+0xc4000], R5 ;  /* 0x0c40000502007986 */ /* 0x0001e2000c101906 */
[--C-:B-----5:R-:W-:Y:S01]  /*0fa0*/  FADD R68, R68, R13.reuse ;  /* 0x0000000d44447221 */ /* 0x120fe20000000000 */
[--C-:B------:R-:W-:Y:S01]  /*0fb0*/  FADD R14, R14, R13.reuse ;  /* 0x0000000d0e0e7221 */ /* 0x100fe20000000000 */
[----:B------:R-:W-:Y:S01]  /*0fc0*/  FADD R16, R16, R13 ;  /* 0x0000000d10107221 */ /* 0x000fe20000000000 */
[----:B0-----:R-:W-:Y:S01]  /*0fd0*/  FMNMX R5, RZ, R40, !PT ;  /* 0x00000028ff057209 */ /* 0x001fe20007800000 */
[----:B------:R-:W-:-:S04]  /*0fe0*/  FADD R0, R0, R10 ;  /* 0x0000000a00007221 */ /* 0x000fc80000000000 */
[----:B------:R0:W-:Y:S01]  /*0ff0*/  STG.E [R2.64+0x188000], R5 ;  /* 0x1880000502007986 */ /* 0x0001e2000c101906 */
[--C-:B------:R-:W-:Y:S01]  /*1000*/  FADD R18, R18, R13.reuse ;  /* 0x0000000d12127221 */ /* 0x100fe20000000000 */
[--C-:B------:R-:W-:Y:S01]  /*1010*/  FADD R20, R20, R13.reuse ;  /* 0x0000000d14147221 */ /* 0x100fe20000000000 */
[--C-:B------:R-:W-:Y:S01]  /*1020*/  FADD R22, R22, R13.reuse ;  /* 0x0000000d16167221 */ /* 0x100fe20000000000 */
[----:B------:R-:W-:Y:S01]  /*1030*/  FADD R24, R24, R13 ;  /* 0x0000000d18187221 */ /* 0x000fe20000000000 */
[----:B------:R-:W-:Y:S01]  /*1040*/  FMNMX R69, RZ, R68, !PT ;  /* 0x00000044ff457209 */ /* 0x000fe20007800000 */
[--C-:B------:R-:W-:Y:S01]  /*1050*/  FADD R27, R27, R8.reuse ;  /* 0x000000081b1b7221 */ /* 0x100fe20000000000 */
[----:B0-----:R-:W-:Y:S01]  /*1060*/  FMNMX R5, RZ, R54, !PT ;  /* 0x00000036ff057209 */ /* 0x001fe20007800000 */
[--C-:B------:R-:W-:Y:S01]  /*1070*/  FADD R29, R29, R8.reuse ;  /* 0x000000081d1d7221 */ /* 0x100fe20000000000 */
[----:B------:R-:W-:Y:S01]  /*1080*/  FMNMX R71, RZ, R14, !PT ;  /* 0x0000000eff477209 */ /* 0x000fe20007800000 */
[--C-:B------:R-:W-:Y:S01]  /*1090*/  FADD R31, R31, R8.reuse ;  /* 0x000000081f1f7221 */ /* 0x100fe20000000000 */
[----:B------:R-:W-:Y:S01]  /*10a0*/  FMNMX R13, RZ, R16, !PT ;  /* 0x00000010ff0d7209 */ /* 0x000fe20007800000 */
[----:B------:R0:W-:Y:S01]  /*10b0*/  STG.E [R2.64+0x24c000], R5 ;  /* 0x24c0000502007986 */ /* 0x0001e2000c101906 */
[--C-:B------:R-:W-:Y:S01]  /*10c0*/  FADD R33, R33, R8.reuse ;  /* 0x0000000821217221 */ /* 0x100fe20000000000 */
[--C-:B------:R-:W-:Y:S01]  /*10d0*/  FADD R35, R35, R8.reuse ;  /* 0x0000000823237221 */ /* 0x100fe20000000000 */
[--C-:B------:R-:W-:Y:S01]  /*10e0*/  FADD R37, R37, R8.reuse ;  /* 0x0000000825257221 */ /* 0x100fe20000000000 */
[--C-:B------:R-:W-:Y:S01]  /*10f0*/  FADD R28, R28, R11.reuse ;  /* 0x0000000b1c1c7221 */ /* 0x100fe20000000000 */
[--C-:B------:R-:W-:Y:S01]  /*1100*/  FADD R30, R30, R11.reuse ;  /* 0x0000000b1e1e7221 */ /* 0x100fe20000000000 */
[--C-:B------:R-:W-:Y:S01]  /*1110*/  FADD R32, R32, R11.reuse ;  /* 0x0000000b20207221 */ /* 0x100fe20000000000 */
[--C-:B------:R-:W-:Y:S01]  /*1120*/  FADD R34, R34, R11.reuse ;  /* 0x0000000b22227221 */ /* 0x100fe20000000000 */
[----:B------:R-:W-:Y:S01]  /*1130*/  FADD R8, R39, R8 ;  /* 0x0000000827087221 */ /* 0x000fe20000000000 */
[----:B0-----:R-:W-:Y:S01]  /*1140*/  FMNMX R5, RZ, R0, !PT ;  /* 0x00000000ff057209 */ /* 0x001fe20007800000 */
[----:B------:R0:W-:Y:S01]  /*1150*/  STG.E [R2.64], R69 ;  /* 0x0000004502007986 */ /* 0x0001e2000c101906 */
[--C-:B------:R-:W-:Y:S01]  /*1160*/  FADD R36, R36, R11.reuse ;  /* 0x0000000b24247221 */ /* 0x100fe20000000000 */
[----:B------:R-:W-:Y:S01]  /*1170*/  FADD R38, R38, R11 ;  /* 0x0000000b26267221 */ /* 0x000fe20000000000 */
[----:B------:R-:W-:Y:S01]  /*1180*/  FMNMX R73, RZ, R18, !PT ;  /* 0x00000012ff497209 */ /* 0x000fe20007800000 */
[----:B------:R1:W-:Y:S01]  /*1190*/  STG.E [R2.64+0x40], R71 ;  /* 0x0000404702007986 */ /* 0x0003e2000c101906 */
[----:B------:R-:W-:Y:S01]  /*11a0*/  FMNMX R11, RZ, R30, !PT ;  /* 0x0000001eff0b7209 */ /* 0x000fe20007800000 */
[--C-:B------:R-:W-:Y:S01]  /*11b0*/  FADD R41, R41, R6.reuse ;  /* 0x0000000629297221 */ /* 0x100fe20000000000 */
[--C-:B------:R-:W-:Y:S01]  /*11c0*/  FADD R43, R43, R6.reuse ;  /* 0x000000062b2b7221 */ /* 0x100fe20000000000 */
[----:B------:R2:W-:Y:S01]  /*11d0*/  STG.E [R2.64+0x80], R13 ;  /* 0x0000800d02007986 */ /* 0x0005e2000c101906 */
[--C-:B------:R-:W-:Y:S01]  /*11e0*/  FADD R45, R45, R6.reuse ;  /* 0x000000062d2d7221 */ /* 0x100fe20000000000 */
[--C-:B------:R-:W-:Y:S01]  /*11f0*/  FADD R47, R47, R6.reuse ;  /* 0x000000062f2f7221 */ /* 0x100fe20000000000 */
[--C-:B------:R-:W-:Y:S01]  /*1200*/  FADD R49, R49, R6.reuse ;  /* 0x0000000631317221 */ /* 0x100fe20000000000 */
[----:B------:R3:W-:Y:S01]  /*1210*/  STG.E [R2.64+0xc400], R5 ;  /* 0x00c4000502007986 */ /* 0x0007e2000c101906 */
[----:B0-----:R-:W-:Y:S01]  /*1220*/  FMNMX R69, RZ, R32, !PT ;  /* 0x00000020ff457209 */ /* 0x001fe20007800000 */
[--C-:B------:R-:W-:Y:S01]  /*1230*/  FADD R51, R51, R6.reuse ;  /* 0x0000000633337221 */ /* 0x100fe20000000000 */
[--C-:B------:R-:W-:Y:S01]  /*1240*/  FADD R42, R42, R9.reuse ;  /* 0x000000092a2a7221 */ /* 0x100fe20000000000 */
[----:B-1----:R-:W-:Y:S01]  /*1250*/  FMNMX R71, RZ, R34, !PT ;  /* 0x00000022ff477209 */ /* 0x002fe20007800000 */
[--C-:B------:R-:W-:Y:S01]  /*1260*/  FADD R44, R44, R9.reuse ;  /* 0x000000092c2c7221 */ /* 0x100fe20000000000 */
[--C-:B------:R-:W-:Y:S01]  /*1270*/  FADD R46, R46, R9.reuse ;  /* 0x000000092e2e7221 */ /* 0x100fe20000000000 */
[--C-:B------:R-:W-:Y:S01]  /*1280*/  FADD R48, R48, R9.reuse ;  /* 0x0000000930307221 */ /* 0x100fe20000000000 */
[----:B--2---:R-:W-:Y:S01]  /*1290*/  FMNMX R13, RZ, R28, !PT ;  /* 0x0000001cff0d7209 */ /* 0x004fe20007800000 */
[----:B------:R-:W-:Y:S01]  /*12a0*/  FADD R50, R50, R9 ;  /* 0x0000000932327221 */ /* 0x000fe20000000000 */
[----:B------:R-:W-:Y:S01]  /*12b0*/  FADD R58, R58, R7 ;  /* 0x000000073a3a7221 */ /* 0x000fe20000000000 */
[----:B------:R-:W-:Y:S01]  /*12c0*/  FADD R6, R53, R6 ;  /* 0x0000000635067221 */ /* 0x000fe20000000000 */
[----:B---3--:R-:W-:Y:S01]  /*12d0*/  FMNMX R5, RZ, R8, !PT ;  /* 0x00000008ff057209 */ /* 0x008fe20007800000 */
[----:B------:R0:W-:Y:S01]  /*12e0*/  STG.E [R2.64+0xc0], R73 ;  /* 0x0000c04902007986 */ /* 0x0001e2000c101906 */
[----:B------:R-:W-:Y:S01]  /*12f0*/  FADD R52, R52, R9 ;  /* 0x0000000934347221 */ /* 0x000fe20000000000 */
[--C-:B------:R-:W-:Y:S01]  /*1300*/  FADD R56, R56, R7.reuse ;  /* 0x0000000738387221 */ /* 0x100fe20000000000 */
[--C-:B------:R-:W-:Y:S01]  /*1310*/  FADD R60, R60, R7.reuse ;  /* 0x000000073c3c7221 */ /* 0x100fe20000000000 */
[----:B------:R1:W-:Y:S01]  /*1320*/  STG.E [R2.64+0xc4040], R13 ;  /* 0x0c40400d02007986 */ /* 0x0003e2000c101906 */
[--C-:B------:R-:W-:Y:S01]  /*1330*/  FADD R62, R62, R7.reuse ;  /* 0x000000073e3e7221 */ /* 0x100fe20000000000 */
[--C-:B------:R-:W-:Y:S01]  /*1340*/  FADD R64, R64, R7.reuse ;  /* 0x0000000740407221 */ /* 0x100fe20000000000 */
[----:B------:R-:W-:Y:S01]  /*1350*/  FADD R66, R66, R7 ;  /* 0x0000000742427221 */ /* 0x000fe20000000000 */
[----:B------:R2:W-:Y:S01]  /*1360*/  STG.E [R2.64+0xc4080], R11 ;  /* 0x0c40800b02007986 */ /* 0x0005e2000c101906 */
[----:B------:R-:W-:Y:S01]  /*1370*/  FMNMX R75, RZ, R20, !PT ;  /* 0x00000014ff4b7209 */ /* 0x000fe20007800000 */
[--C-:B------:R-:W-:Y:S01]  /*1380*/  FADD R15, R15, R10.reuse ;  /* 0x0000000a0f0f7221 */ /* 0x100fe20000000000 */
[----:B------:R-:W-:Y:S01]  /*1390*/  FMNMX R9, RZ, R44, !PT ;  /* 0x0000002cff097209 */ /* 0x000fe20007800000 */
[----:B------:R3:W-:Y:S01]  /*13a0*/  STG.E [R2.64+0xc40c0], R69 ;  /* 0x0c40c04502007986 */ /* 0x0007e2000c101906 */
[----:B0-----:R-:W-:Y:S01]  /*13b0*/  FMNMX R73, RZ, R36, !PT ;  /* 0x00000024ff497209 */ /* 0x001fe20007800000 */
[--C-:B------:R-:W-:Y:S01]  /*13c0*/  FADD R17, R17, R10.reuse ;  /* 0x0000000a11117221 */ /* 0x100fe20000000000 */
[----:B------:R-:W-:Y:S01]  /*13d0*/  FMNMX R7, RZ, R58, !PT ;  /* 0x0000003aff077209 */ /* 0x000fe20007800000 */
[----:B------:R0:W-:Y:S01]  /*13e0*/  STG.E [R2.64+0xc4100], R71 ;  /* 0x0c41004702007986 */ /* 0x0001e2000c101906 */
[----:B-1----:R-:W-:Y:S01]  /*13f0*/  FMNMX R13, RZ, R46, !PT ;  /* 0x0000002eff0d7209 */ /* 0x002fe20007800000 */
[--C-:B------:R-:W-:Y:S01]  /*1400*/  FADD R19, R19, R10.reuse ;  /* 0x0000000a13137221 */ /* 0x100fe20000000000 */
[--C-:B------:R-:W-:Y:S01]  /*1410*/  FADD R21, R21, R10.reuse ;  /* 0x0000000a15157221 */ /* 0x100fe20000000000 */
[----:B------:R1:W-:Y:S01]  /*1420*/  STG.E [R2.64+0xd0580], R5 ;  /* 0x0d05800502007986 */ /* 0x0003e2000c101906 */
[----:B--2---:R-:W-:Y:S01]  /*1430*/  FMNMX R11, RZ, R42, !PT ;  /* 0x0000002aff0b7209 */ /* 0x004fe20007800000 */
[----:B------:R-:W-:Y:S01]  /*1440*/  FADD R23, R23, R10 ;  /* 0x0000000a17177221 */ /* 0x000fe20000000000 */
[--C-:B------:R-:W-:Y:S01]  /*1450*/  FADD R55, R55, R12.reuse ;  /* 0x0000000c37377221 */ /* 0x100fe20000000000 */
[----:B---3--:R-:W-:Y:S01]  /*1460*/  FMNMX R69, RZ, R48, !PT ;  /* 0x00000030ff457209 */ /* 0x008fe20007800000 */
[--C-:B------:R-:W-:Y:S01]  /*1470*/  FADD R57, R57, R12.reuse ;  /* 0x0000000c39397221 */ /* 0x100fe20000000000 */
[--C-:B------:R-:W-:Y:S01]  /*1480*/  FADD R59, R59, R12.reuse ;  /* 0x0000000c3b3b7221 */ /* 0x100fe20000000000 */
[--C-:B------:R-:W-:Y:S01]  /*1490*/  FADD R61, R61, R12.reuse ;  /* 0x0000000c3d3d7221 */ /* 0x100fe20000000000 */
[----:B0-----:R-:W-:Y:S01]  /*14a0*/  FMNMX R71, RZ, R50, !PT ;  /* 0x00000032ff477209 */ /* 0x001fe20007800000 */
[--C-:B------:R-:W-:Y:S01]  /*14b0*/  FADD R63, R63, R12.reuse ;  /* 0x0000000c3f3f7221 */ /* 0x100fe20000000000 */
[----:B------:R-:W-:Y:S01]  /*14c0*/  FADD R65, R65, R12 ;  /* 0x0000000c41417221 */ /* 0x000fe20000000000 */
[----:B------:R-:W-:Y:S01]  /*14d0*/  FADD R10, R25, R10 ;  /* 0x0000000a190a7221 */ /* 0x000fe20000000000 */
[----:B-1----:R-:W-:Y:S01]  /*14e0*/  FMNMX R5, RZ, R6, !PT ;  /* 0x00000006ff057209 */ /* 0x002fe20007800000 */
[----:B------:R-:W-:Y:S01]  /*14f0*/  FADD R12, R67, R12 ;  /* 0x0000000c430c7221 */ /* 0x000fe20000000000 */
[----:B------:R0:W-:Y:S01]  /*1500*/  STG.E [R2.64+0x100], R75 ;  /* 0x0001004b02007986 */ /* 0x0001e2000c101906 */
[----:B------:R-:W-:-:S02]  /*1510*/  FMNMX R77, RZ, R22, !PT ;  /* 0x00000016ff4d7209 */ /* 0x000fc40007800000 */
        /* <DEDUP_REMOVED lines=8> */
[----:B0-----:R-:W-:-:S02]  /*15a0*/  FMNMX R75, RZ, R38, !PT ;  /* 0x00000026ff4b7209 */ /* 0x001fc40007800000 */
[----:B------:R-:W-:Y:S01]  /*15b0*/  FMNMX R23, RZ, R23, !PT ;  /* 0x00000017ff177209 */ /* 0x000fe20007800000 */
[----:B------:R0:W-:Y:S01]  /*15c0*/  STG.E [R2.64+0x1880c0], R13 ;  /* 0x1880c00d02007986 */ /* 0x0001e2000c101906 */
[----:B-1----:R-:W-:Y:S02]  /*15d0*/  FMNMX R73, RZ, R52, !PT ;  /* 0x00000034ff497209 */ /* 0x002fe40007800000 */
[----:B------:R-:W-:Y:S01]  /*15e0*/  FMNMX R27, RZ, R27, !PT ;  /* 0x0000001bff1b7209 */ /* 0x000fe20007800000 */
[----:B------:R1:W-:Y:S01]  /*15f0*/  STG.E [R2.64+0x188100], R69 ;  /* 0x1881004502007986 */ /* 0x0003e2000c101906 */
[----:B--2---:R-:W-:Y:S02]  /*1600*/  FMNMX R11, RZ, R60, !PT ;  /* 0x0000003cff0b7209 */ /* 0x004fe40007800000 */
[----:B------:R-:W-:Y:S01]  /*1610*/  FMNMX R29, RZ, R29, !PT ;  /* 0x0000001dff1d7209 */ /* 0x000fe20007800000 */
[----:B------:R2:W-:Y:S01]  /*1620*/  STG.E [R2.64+0x188140], R71 ;  /* 0x1881404702007986 */ /* 0x0005e2000c101906 */
[----:B---3--:R-:W-:-:S02]  /*1630*/  FMNMX R9, RZ, R56, !PT ;  /* 0x00000038ff097209 */ /* 0x008fc40007800000 */
[----:B------:R-:W-:Y:S01]  /*1640*/  FMNMX R31, RZ, R31, !PT ;  /* 0x0000001fff1f7209 */ /* 0x000fe20007800000 */
[----:B------:R3:W-:Y:S01]  /*1650*/  STG.E [R2.64+0x24c080], R7 ;  /* 0x24c0800702007986 */ /* 0x0007e2000c101906 */
[----:B0-----:R-:W-:Y:S02]  /*1660*/  FMNMX R13, RZ, R62, !PT ;  /* 0x0000003eff0d7209 */ /* 0x001fe40007800000 */
[----:B------:R-:W-:Y:S01]  /*1670*/  FMNMX R33, RZ, R33, !PT ;  /* 0x00000021ff217209 */ /* 0x000fe20007800000 */
[----:B------:R0:W-:Y:S01]  /*1680*/  STG.E [R2.64+0x194580], R5 ;  /* 0x1945800502007986 */ /* 0x0001e2000c101906 */
[----:B-1----:R-:W-:Y:S02]  /*1690*/  FMNMX R69, RZ, R64, !PT ;  /* 0x00000040ff457209 */ /* 0x002fe40007800000 */
[----:B------:R-:W-:Y:S02]  /*16a0*/  FMNMX R35, RZ, R35, !PT ;  /* 0x00000023ff237209 */ /* 0x000fe40007800000 */
[----:B--2---:R-:W-:-:S02]  /*16b0*/  FMNMX R71, RZ, R66, !PT ;  /* 0x00000042ff477209 */ /* 0x004fc40007800000 */
[----:B------:R-:W-:Y:S02]  /*16c0*/  FMNMX R37, RZ, R37, !PT ;  /* 0x00000025ff257209 */ /* 0x000fe40007800000 */
[----:B---3--:R-:W-:Y:S02]  /*16d0*/  FMNMX R7, RZ, R10, !PT ;  /* 0x0000000aff077209 */ /* 0x008fe40007800000 */
[----:B------:R-:W-:Y:S02]  /*16e0*/  FMNMX R41, RZ, R41, !PT ;  /* 0x00000029ff297209 */ /* 0x000fe40007800000 */
[----:B------:R-:W-:Y:S02]  /*16f0*/  FMNMX R43, RZ, R43, !PT ;  /* 0x0000002bff2b7209 */ /* 0x000fe40007800000 */
[----:B------:R-:W-:Y:S02]  /*1700*/  FMNMX R45, RZ, R45, !PT ;  /* 0x0000002dff2d7209 */ /* 0x000fe40007800000 */
[----:B------:R-:W-:-:S02]  /*1710*/  FMNMX R47, RZ, R47, !PT ;  /* 0x0000002fff2f7209 */ /* 0x000fc40007800000 */
[----:B------:R-:W-:Y:S02]  /*1720*/  FMNMX R49, RZ, R49, !PT ;  /* 0x00000031ff317209 */ /* 0x000fe40007800000 */
[----:B------:R-:W-:Y:S02]  /*1730*/  FMNMX R51, RZ, R51, !PT ;  /* 0x00000033ff337209 */ /* 0x000fe40007800000 */
[----:B------:R-:W-:Y:S02]  /*1740*/  FMNMX R55, RZ, R55, !PT ;  /* 0x00000037ff377209 */ /* 0x000fe40007800000 */
[----:B------:R-:W-:Y:S02]  /*1750*/  FMNMX R57, RZ, R57, !PT ;  /* 0x00000039ff397209 */ /* 0x000fe40007800000 */
[----:B------:R-:W-:Y:S02]  /*1760*/  FMNMX R59, RZ, R59, !PT ;  /* 0x0000003bff3b7209 */ /* 0x000fe40007800000 */
[----:B------:R-:W-:-:S02]  /*1770*/  FMNMX R61, RZ, R61, !PT ;  /* 0x0000003dff3d7209 */ /* 0x000fc40007800000 */
[----:B------:R-:W-:Y:S02]  /*1780*/  FMNMX R63, RZ, R63, !PT ;  /* 0x0000003fff3f7209 */ /* 0x000fe40007800000 */
[----:B------:R-:W-:Y:S02]  /*1790*/  FMNMX R65, RZ, R65, !PT ;  /* 0x00000041ff417209 */ /* 0x000fe40007800000 */
[----:B0-----:R-:W-:Y:S01]  /*17a0*/  FMNMX R5, RZ, R12, !PT ;  /* 0x0000000cff057209 */ /* 0x001fe20007800000 */
        /* <DEDUP_REMOVED lines=35> */
.L_x_29:
        /* <DEDUP_REMOVED lines=10> */
.L_x_118:


//--------------------- .text.tvmgen_default_fused_nn_conv2d_add_nn_relu_8_kernel --------------------------
	.section	.text.tvmgen_default_fused_nn_conv2d_add_nn_relu_8_kernel,"ax",@progbits
	.sectionflags	@"SHF_BARRIERS=1"
	.sectioninfo	@"SHI_REGISTERS=40"
	.align	128
        .global         tvmgen_default_fused_nn_conv2d_add_nn_relu_8_kernel
        .type           tvmgen_default_fused_nn_conv2d_add_nn_relu_8_kernel,@function
        .size           tvmgen_default_fused_nn_conv2d_add_nn_relu_8_kernel,(.L_x_119 - tvmgen_default_fused_nn_conv2d_add_nn_relu_8_kernel)
        .other          tvmgen_default_fused_nn_conv2d_add_nn_relu_8_kernel,@"STO_CUDA_ENTRY STV_DEFAULT"
tvmgen_default_fused_nn_conv2d_add_nn_relu_8_kernel:
.text.tvmgen_default_fused_nn_conv2d_add_nn_relu_8_kernel:
[----:B------:R-:W-:Y:S02]  /*0000*/  MOV R1, c[0x0][0x28] ;  /* 0x00000a0000017a02 */ /* 0x000fe40000000f00 */
[----:B------:R-:W0:Y:S01]  /*0010*/  S2R R5, SR_TID.Z ;  /* 0x0000000000057919 */ /* 0x000e220000002300 */
[----:B------:R-:W-:Y:S01]  /*0020*/  MOV R11, RZ ;  /* 0x000000ff000b7202 */ /* 0x000fe20000000f00 */
[----:B------:R-:W-:Y:S02]  /*0030*/  ULDC.64 UR4, c[0x0][0x118] ;  /* 0x0000460000047ab9 */ /* 0x000fe40000000a00 */
[----:B------:R-:W1:Y:S04]  /*0040*/  S2R R4, SR_CTAID.Z ;  /* 0x0000000000047919 */ /* 0x000e680000002700 */
[----:B------:R-:W2:Y:S04]  /*0050*/  S2R R0, SR_TID.Y ;  /* 0x0000000000007919 */ /* 0x000ea80000002200 */
[----:B------:R-:W3:Y:S04]  /*0060*/  S2R R9, SR_TID.X ;  /* 0x0000000000097919 */ /* 0x000ee80000002100 */
[----:B------:R-:W4:Y:S01]  /*0070*/  S2R R6, SR_CTAID.Y ;  /* 0x0000000000067919 */ /* 0x000f220000002600 */
[----:B0-----:R-:W-:-:S02]  /*0080*/  LEA R24, R5, 0x700, 0x6 ;  /* 0x0000070005187811 */ /* 0x001fc400078e30ff */
[----:B-1----:R-:W-:-:S04]  /*0090*/  LEA R3, R4, R5, 0x4 ;  /* 0x0000000504037211 */ /* 0x002fc800078e20ff */
[-C--:B--2---:R-:W-:Y:S02]  /*00a0*/  LEA R8, R3, R0.reuse, 0x1 ;  /* 0x0000000003087211 */ /* 0x084fe400078e08ff */
[----:B------:R-:W-:Y:S01]  /*00b0*/  MOV R3, 0x4 ;  /* 0x0000000400037802 */ /* 0x000fe20000000f00 */
[--C-:B---3--:R-:W-:Y:S01]  /*00c0*/  IMAD R27, R5, 0xc4, R9.reuse ;  /* 0x000000c4051b7824 */ /* 0x108fe200078e0209 */
[----:B------:R-:W-:Y:S01]  /*00d0*/  LEA R8, R8, R9, 0x9 ;  /* 0x0000000908087211 */ /* 0x000fe200078e48ff */
[----:B------:R-:W-:Y:S01]  /*00e0*/  IMAD R26, R0, 0xe, R9 ;  /* 0x0000000e001a7824 */ /* 0x000fe200078e0209 */
[----:B------:R-:W-:Y:S01]  /*00f0*/  LEA.HI.SX32 R2, R9, R0, 0x1d ;  /* 0x0000000009027211 */ /* 0x000fe200078feaff */
[----:B----4-:R-:W-:Y:S01]  /*0100*/  IMAD R27, R6, 0x1c, R27 ;  /* 0x0000001c061b7824 */ /* 0x010fe200078e021b */
[----:B------:R-:W-:Y:S01]  /*0110*/  SHF.L.U32 R6, R8, 0x1, RZ ;  /* 0x0000000108067819 */ /* 0x000fe200000006ff */
[----:B------:R-:W-:Y:S01]  /*0120*/  IMAD R25, R5, 0x1c, R26 ;  /* 0x0000001c05197824 */ /* 0x000fe200078e021a */
[----:B------:R-:W-:-:S02]  /*0130*/  ISETP.GE.AND P0, PT, R2, 0x2, PT ;  /* 0x000000020200780c */ /* 0x000fc40003f06270 */
[----:B------:R-:W-:Y:S01]  /*0140*/  LEA.HI.SX32 R8, R2, R5, 0x1f ;  /* 0x0000000502087211 */ /* 0x000fe200078ffaff */
[----:B------:R-:W-:Y:S01]  /*0150*/  IMAD.WIDE R6, R6, R3, c[0x0][0x170] ;  /* 0x00005c0006067625 */ /* 0x000fe200078e0203 */
[----:B------:R-:W-:-:S03]  /*0160*/  ISETP.LT.AND P0, PT, R9, 0x8, !P0 ;  /* 0x000000080900780c */ /* 0x000fc60004701270 */
[----:B------:R-:W-:Y:S01]  /*0170*/  IMAD R2, R0, 0xe, R27 ;  /* 0x0000000e00027824 */ /* 0x000fe200078e021b */
[----:B------:R-:W-:Y:S02]  /*0180*/  IADD3 R34, P1, R6, 0x4, RZ ;  /* 0x0000000406227810 */ /* 0x000fe40007f3e0ff */
[----:B------:R-:W-:Y:S01]  /*0190*/  LEA R6, R5, R0, 0x1 ;  /* 0x0000000005067211 */ /* 0x000fe200078e08ff */
[----:B------:R-:W-:Y:S01]  /*01a0*/  IMAD.WIDE R2, R2, R3, c[0x0][0x168] ;  /* 0x00005a0002027625 */ /* 0x000fe200078e0203 */
[----:B------:R-:W-:Y:S02]  /*01b0*/  IADD3.X R35, RZ, R7, RZ, P1, !PT ;  /* 0x00000007ff237210 */ /* 0x000fe40000ffe4ff */
[----:B------:R-:W-:Y:S02]  /*01c0*/  LEA R7, R6, R9, 0x3 ;  /* 0x0000000906077211 */ /* 0x000fe400078e18ff */
[----:B------:R-:W-:Y:S02]  /*01d0*/  ISETP.LT.AND P0, PT, R8, 0x10, P0 ;  /* 0x000000100800780c */ /* 0x000fe40000701270 */
[----:B------:R-:W-:-:S02]  /*01e0*/  MOV R6, RZ ;  /* 0x000000ff00067202 */ /* 0x000fc40000000f00 */
[----:B------:R-:W-:Y:S02]  /*01f0*/  MOV R9, RZ ;  /* 0x000000ff00097202 */ /* 0x000fe40000000f00 */
[----:B------:R-:W-:-:S03]  /*0200*/  SHF.L.U32 R7, R7, 0x1, RZ ;  /* 0x0000000107077819 */ /* 0x000fc600000006ff */
.L_x_30:
[----:B------:R0:W2:Y:S04]  /*0210*/  LDG.E.CONSTANT R8, [R2.64] ;  /* 0x0000000402087981 */ /* 0x0000a8000c1e9900 */
[----:B------:R1:W3:Y:S04]  /*0220*/  @P0 LDG.E.CONSTANT R36, [R34.64+-0x4] ;  /* 0xfffffc0422240981 */ /* 0x0002e8000c1e9900 */
[----:B------:R1:W3:Y:S01]  /*0230*/  @P0 LDG.E.CONSTANT R37, [R34.64] ;  /* 0x0000000422250981 */ /* 0x0002e2000c1e9900 */
[----:B------:R-:W-:-:S03]  /*0240*/  IADD3 R6, R6, 0x1, RZ ;  /* 0x0000000106067810 */ /* 0x000fc60007ffe0ff */
[----:B------:R-:W-:Y:S01]  /*0250*/  BAR.SYNC.DEFER_BLOCKING 0x0 ;  /* 0x0000000000007b1d */ /* 0x000fe20000010000 */
[----:B------:R-:W-:Y:S02]  /*0260*/  ISETP.NE.AND P1, PT, R6, 0x40, PT ;  /* 0x000000400600780c */ /* 0x000fe40003f25270 */
[----:B0-----:R-:W-:Y:S02]  /*0270*/  IADD3 R2, P3, R2, 0x3100, RZ ;  /* 0x0000310002027810 */ /* 0x001fe40007f7e0ff */
[----:B-1----:R-:W-:Y:S02]  /*0280*/  IADD3 R34, P2, R34, 0x40, RZ ;  /* 0x0000004022227810 */ /* 0x002fe40007f5e0ff */
[----:B------:R-:W-:Y:S02]  /*0290*/  IADD3.X R3, RZ, R3, RZ, P3, !PT ;  /* 0x00000003ff037210 */ /* 0x000fe40001ffe4ff */
[----:B------:R-:W-:Y:S01]  /*02a0*/  IADD3.X R35, RZ, R35, RZ, P2, !PT ;  /* 0x00000023ff237210 */ /* 0x000fe200017fe4ff */
[----:B--2---:R-:W-:Y:S04]  /*02b0*/  STS [R25.X4], R8 ;  /* 0x0000000819007388 */ /* 0x004fe80000004800 */
[----:B---3--:R-:W-:Y:S04]  /*02c0*/  @P0 STS.64 [R7.X4+0x700], R36 ;  /* 0x0007002407000388 */ /* 0x008fe80000004a00 */
[----:B------:R-:W-:Y:S06]  /*02d0*/  BAR.SYNC.DEFER_BLOCKING 0x0 ;  /* 0x0000000000007b1d */ /* 0x000fec0000010000 */
[----:B------:R-:W-:Y:S04]  /*02e0*/  LDS R10, [R26.X4] ;  /* 0x000000001a0a7984 */ /* 0x000fe80000004800 */
[----:B------:R-:W0:Y:S04]  /*02f0*/  LDS.128 R16, [R24] ;  /* 0x0000000018107984 */ /* 0x000e280000000c00 */
[----:B------:R-:W1:Y:S04]  /*0300*/  LDS.128 R20, [R24+0x400] ;  /* 0x0004000018147984 */ /* 0x000e680000000c00 */
[----:B------:R-:W2:Y:S04]  /*0310*/  LDS R28, [R26.X4+0x70] ;  /* 0x000070001a1c7984 */ /* 0x000ea80000004800 */
[----:B------:R-:W3:Y:S04]  /*0320*/  LDS R33, [R26.X4+0xe0] ;  /* 0x0000e0001a217984 */ /* 0x000ee80000004800 */
[----:B------:R-:W4:Y:S04]  /*0330*/  LDS R30, [R26.X4+0x150] ;  /* 0x000150001a1e7984 */ /* 0x000f280000004800 */
[----:B------:R-:W-:Y:S04]  /*0340*/  LDS R29, [R26.X4+0x1c0] ;  /* 0x0001c0001a1d7984 */ /* 0x000fe80000004800 */
[----:B------:R-:W5:Y:S04]  /*0350*/  LDS.128 R12, [R24+0x10] ;  /* 0x00001000180c7984 */ /* 0x000f680000000c00 */
[----:B------:R-:W-:Y:S01]  /*0360*/  LDS R32, [R26.X4+0x310] ;  /* 0x000310001a207984 */ /* 0x000fe20000004800 */
[----:B0-----:R-:W-:Y:S01]  /*0370*/  FFMA R31, R16, R10, R11 ;  /* 0x0000000a101f7223 */ /* 0x001fe2000000000b */
[----:B-1----:R-:W-:-:S02]  /*0380*/  FFMA R20, R10, R20, R9 ;  /* 0x000000140a147223 */ /* 0x002fc40000000009 */
[----:B------:R-:W0:Y:S01]  /*0390*/  LDS.128 R8, [R24+0x410] ;  /* 0x0004100018087984 */ /* 0x000e220000000c00 */
[C---:B--2---:R-:W-:Y:S01]  /*03a0*/  FFMA R16, R28.reuse, R17, R31 ;  /* 0x000000111c107223 */ /* 0x044fe2000000001f */
[----:B------:R-:W-:Y:S02]  /*03b0*/  FFMA R21, R28, R21, R20 ;  /* 0x000000151c157223 */ /* 0x000fe40000000014 */
[----:B------:R-:W-:Y:S01]  /*03c0*/  LDS R31, [R26.X4+0x2a0] ;  /* 0x0002a0001a1f7984 */ /* 0x000fe20000004800 */
[C---:B---3--:R-:W-:Y:S01]  /*03d0*/  FFMA R17, R33.reuse, R18, R16 ;  /* 0x0000001221117223 */ /* 0x048fe20000000010 */
[----:B------:R-:W-:Y:S02]  /*03e0*/  FFMA R22, R33, R22, R21 ;  /* 0x0000001621167223 */ /* 0x000fe40000000015 */
[----:B------:R-:W1:Y:S01]  /*03f0*/  LDS R28, [R26.X4+0x230] ;  /* 0x000230001a1c7984 */ /* 0x000e620000004800 */
[C---:B----4-:R-:W-:Y:S01]  /*0400*/  FFMA R21, R30.reuse, R19, R17 ;  /* 0x000000131e157223 */ /* 0x050fe20000000011 */
[----:B------:R-:W-:-:S02]  /*0410*/  FFMA R22, R30, R23, R22 ;  /* 0x000000171e167223 */ /* 0x000fc40000000016 */
[----:B------:R-:W-:Y:S04]  /*0420*/  LDS R33, [R26.X4+0x380] ;  /* 0x000380001a217984 */ /* 0x000fe80000004800 */
[----:B------:R-:W2:Y:S01]  /*0430*/  LDS.128 R16, [R24+0x20] ;  /* 0x0000200018107984 */ /* 0x000ea20000000c00 */
[----:B-----5:R-:W-:-:S03]  /*0440*/  FFMA R37, R12, R29, R21 ;  /* 0x0000001d0c257223 */ /* 0x020fc60000000015 */
[----:B------:R-:W3:Y:S01]  /*0450*/  LDS R30, [R26.X4+0x3f0] ;  /* 0x0003f0001a1e7984 */ /* 0x000ee20000004800 */
[----:B0-----:R-:W-:-:S03]  /*0460*/  FFMA R8, R29, R8, R22 ;  /* 0x000000081d087223 */ /* 0x001fc60000000016 */
[----:B------:R-:W0:Y:S04]  /*0470*/  LDS.128 R20, [R24+0x420] ;  /* 0x0004200018147984 */ /* 0x000e280000000c00 */
[----:B------:R-:W4:Y:S01]  /*0480*/  LDS R29, [R26.X4+0x460] ;  /* 0x000460001a1d7984 */ /* 0x000f220000004800 */
[C---:B-1----:R-:W-:Y:S01]  /*0490*/  FFMA R12, R28.reuse, R13, R37 ;  /* 0x0000000d1c0c7223 */ /* 0x042fe20000000025 */
[----:B------:R-:W-:-:S03]  /*04a0*/  FFMA R8, R28, R9, R8 ;  /* 0x000000091c087223 */ /* 0x000fc60000000008 */
[C---:B------:R-:W-:Y:S01]  /*04b0*/  FFMA R13, R31.reuse, R14, R12 ;  /* 0x0000000e1f0d7223 */ /* 0x040fe2000000000c */
[----:B------:R-:W-:-:S03]  /*04c0*/  FFMA R31, R31, R10, R8 ;  /* 0x0000000a1f1f7223 */ /* 0x000fc60000000008 */
[C---:B------:R-:W-:Y:S01]  /*04d0*/  FFMA R13, R32.reuse, R15, R13 ;  /* 0x0000000f200d7223 */ /* 0x040fe2000000000d */
[----:B------:R-:W-:Y:S02]  /*04e0*/  FFMA R32, R32, R11, R31 ;  /* 0x0000000b20207223 */ /* 0x000fe4000000001f */
[----:B------:R-:W-:Y:S01]  /*04f0*/  LDS.128 R8, [R24+0x30] ;  /* 0x0000300018087984 */ /* 0x000fe20000000c00 */
[----:B--2---:R-:W-:-:S03]  /*0500*/  FFMA R13, R16, R33, R13 ;  /* 0x00000021100d7223 */ /* 0x004fc6000000000d */
[----:B------:R-:W1:Y:S01]  /*0510*/  LDS R16, [R26.X4+0x4d0] ;  /* 0x0004d0001a107984 */ /* 0x000e620000004800 */
[----:B---3--:R-:W-:-:S03]  /*0520*/  FFMA R28, R30, R17, R13 ;  /* 0x000000111e1c7223 */ /* 0x008fc6000000000d */
[----:B------:R-:W2:Y:S04]  /*0530*/  LDS R17, [R26.X4+0x540] ;  /* 0x000540001a117984 */ /* 0x000ea80000004800 */
[----:B------:R-:W3:Y:S04]  /*0540*/  LDS.128 R12, [R24+0x430] ;  /* 0x00043000180c7984 */ /* 0x000ee80000000c00 */
[----:B------:R-:W-:Y:S01]  /*0550*/  LDS R31, [R26.X4+0x620] ;  /* 0x000620001a1f7984 */ /* 0x000fe20000004800 */
[----:B0-----:R-:W-:-:S03]  /*0560*/  FFMA R33, R33, R20, R32 ;  /* 0x0000001421217223 */ /* 0x001fc60000000020 */
[----:B------:R-:W0:Y:S01]  /*0570*/  LDS R20, [R26.X4+0x5b0] ;  /* 0x0005b0001a147984 */ /* 0x000e220000004800 */
[----:B------:R-:W-:Y:S01]  /*0580*/  FFMA R21, R30, R21, R33 ;  /* 0x000000151e157223 */ /* 0x000fe20000000021 */
[C---:B----4-:R-:W-:Y:S02]  /*0590*/  FFMA R33, R29.reuse, R18, R28 ;  /* 0x000000121d217223 */ /* 0x050fe4000000001c */
[----:B------:R-:W4:Y:S01]  /*05a0*/  LDS R30, [R26.X4+0x690] ;  /* 0x000690001a1e7984 */ /* 0x000f220000004800 */
[----:B------:R-:W-:Y:S01]  /*05b0*/  FFMA R22, R29, R22, R21 ;  /* 0x000000161d167223 */ /* 0x000fe20000000015 */
[----:B-1----:R-:W-:-:S03]  /*05c0*/  FFMA R19, R16, R19, R33 ;  /* 0x0000001310137223 */ /* 0x002fc60000000021 */
[----:B------:R-:W-:Y:S01]  /*05d0*/  FFMA R22, R16, R23, R22 ;  /* 0x0000001710167223 */ /* 0x000fe20000000016 */
[----:B--2---:R-:W-:-:S03]  /*05e0*/  FFMA R19, R8, R17, R19 ;  /* 0x0000001108137223 */ /* 0x004fc60000000013 */
[----:B---3--:R-:W-:Y:S01]  /*05f0*/  FFMA R12, R17, R12, R22 ;  /* 0x0000000c110c7223 */ /* 0x008fe20000000016 */
[----:B0-----:R-:W-:-:S03]  /*0600*/  FFMA R8, R20, R9, R19 ;  /* 0x0000000914087223 */ /* 0x001fc60000000013 */
[----:B------:R-:W-:Y:S01]  /*0610*/  FFMA R12, R20, R13, R12 ;  /* 0x0000000d140c7223 */ /* 0x000fe2000000000c */
[----:B------:R-:W-:-:S03]  /*0620*/  FFMA R9, R31, R10, R8 ;  /* 0x0000000a1f097223 */ /* 0x000fc60000000008 */
[----:B------:R-:W-:Y:S01]  /*0630*/  FFMA R12, R31, R14, R12 ;  /* 0x0000000e1f0c7223 */ /* 0x000fe2000000000c */
[----:B----4-:R-:W-:-:S03]  /*0640*/  FFMA R11, R30, R11, R9 ;  /* 0x0000000b1e0b7223 */ /* 0x010fc60000000009 */
[----:B------:R-:W-:Y:S01]  /*0650*/  FFMA R9, R30, R15, R12 ;  /* 0x0000000f1e097223 */ /* 0x000fe2000000000c */
[----:B------:R-:W-:Y:S05]  /*0660*/  @P1 BRA `(.L_x_30) ;  /* 0xfffffba000001947 */ /* 0x000fea000383ffff */
[----:B------:R-:W-:Y:S02]  /*0670*/  LEA R2, R4, R5, 0x5 ;  /* 0x0000000504027211 */ /* 0x000fe400078e28ff */
[----:B------:R-:W-:-:S05]  /*0680*/  MOV R5, 0x4 ;  /* 0x0000000400057802 */ /* 0x000fca0000000f00 */
[----:B------:R-:W-:-:S05]  /*0690*/  IMAD.WIDE R2, R2, R5, c[0x0][0x178] ;  /* 0x00005e0002027625 */ /* 0x000fca00078e0205 */
[----:B------:R-:W2:Y:S04]  /*06a0*/  LDG.E.CONSTANT R6, [R2.64] ;  /* 0x0000000402067981 */ /* 0x000ea8000c1e9900 */
[----:B------:R-:W3:Y:S01]  /*06b0*/  LDG.E.CONSTANT R8, [R2.64+0x40] ;  /* 0x0000400402087981 */ /* 0x000ee2000c1e9900 */
[----:B------:R-:W-:-:S04]  /*06c0*/  IMAD R27, R0, 0xe, R27 ;  /* 0x0000000e001b7824 */ /* 0x000fc800078e021b */
[----:B------:R-:W-:-:S04]  /*06d0*/  IMAD R4, R4, 0x1880, R27 ;  /* 0x0000188004047824 */ /* 0x000fc800078e021b */
[----:B------:R-:W-:Y:S01]  /*06e0*/  IMAD.WIDE R4, R4, R5, c[0x0][0x160] ;  /* 0x0000580004047625 */ /* 0x000fe200078e0205 */
[----:B--2---:R-:W-:Y:S01]  /*06f0*/  FADD R6, R11, R6 ;  /* 0x000000060b067221 */ /* 0x004fe20000000000 */
[----:B---3--:R-:W-:-:S04]  /*0700*/  FADD R8, R9, R8 ;  /* 0x0000000809087221 */ /* 0x008fc80000000000 */
[----:B------:R-:W-:Y:S02]  /*0710*/  FMNMX R7, RZ, R6, !PT ;  /* 0x00000006ff077209 */ /* 0x000fe40007800000 */
[----:B------:R-:W-:-:S03]  /*0720*/  FMNMX R9, RZ, R8, !PT ;  /* 0x00000008ff097209 */ /* 0x000fc60007800000 */
[----:B------:R-:W-:Y:S04]  /*0730*/  STG.E [R4.64], R7 ;  /* 0x0000000704007986 */ /* 0x000fe8000c101904 */
[----:B------:R-:W-:Y:S01]  /*0740*/  STG.E [R4.64+0x3100], R9 ;  /* 0x0031000904007986 */ /* 0x000fe2000c101904 */
[----:B------:R-:W-:Y:S05]  /*0750*/  EXIT ;  /* 0x000000000000794d */ /* 0x000fea0003800000 */
.L_x_31:
        /* <DEDUP_REMOVED lines=10> */
.L_x_119:


//--------------------- .text.tvmgen_default_fused_nn_batch_flatten_kernel --------------------------
	.section	.text.tvmgen_default_fused_nn_batch_flatten_kernel,"ax",@progbits
	.sectioninfo	@"SHI_REGISTERS=8"
	.align	128
        .global         tvmgen_default_fused_nn_batch_flatten_kernel
        .type           tvmgen_default_fused_nn_batch_flatten_kernel,@function
        .size           tvmgen_default_fused_nn_batch_flatten_kernel,(.L_x_120 - tvmgen_default_fused_nn_batch_flatten_kernel)
        .other          tvmgen_default_fused_nn_batch_flatten_kernel,@"STO_CUDA_ENTRY STV_DEFAULT"
tvmgen_default_fused_nn_batch_flatten_kernel:
.text.tvmgen_default_fused_nn_batch_flatten_kernel:
        /* <DEDUP_REMOVED lines=8> */
[----:B------:R-:W-:-:S05]  /*0080*/  IMAD.WIDE R4, R4, R5, c[0x0][0x168] ;  /* 0x00005a0004047625 */ /* 0x000fca00078e0205 */
[----:B--2---:R-:W-:Y:S01]  /*0090*/  STG.E [R4.64], R3 ;  /* 0x0000000304007986 */ /* 0x004fe2000c101904 */
[----:B------:R-:W-:Y:S05]  /*00a0*/  EXIT ;  /* 0x000000000000794d */ /* 0x000fea0003800000 */
.L_x_32:
        /* <DEDUP_REMOVED lines=13> */
.L_x_120:


//--------------------- .text.tvmgen_default_fused_nn_contrib_conv2d_winograd_without_weight_transform_add_nn_relu_kernel --------------------------
	.section	.text.tvmgen_default_fused_nn_contrib_conv2d_winograd_without_weight_transform_add_nn_relu_kernel,"ax",@progbits
	.sectioninfo	@"SHI_REGISTERS=64"
	.align	128
        .global         tvmgen_default_fused_nn_contrib_conv2d_winograd_without_weight_transform_add_nn_relu_kernel
        .type           tvmgen_default_fused_nn_contrib_conv2d_winograd_without_weight_transform_add_nn_relu_kernel,@function
        .size           tvmgen_default_fused_nn_contrib_conv2d_winograd_without_weight_transform_add_nn_relu_kernel,(.L_x_121 - tvmgen_default_fused_nn_contrib_conv2d_winograd_without_weight_transform_add_nn_relu_kernel)
        .other          tvmgen_default_fused_nn_contrib_conv2d_winograd_without_weight_transform_add_nn_relu_kernel,@"STO_CUDA_ENTRY STV_DEFAULT"
tvmgen_default_fused_nn_contrib_conv2d_winograd_without_weight_transform_add_nn_relu_kernel:
.text.tvmgen_default_fused_nn_contrib_conv2d_winograd_without_weight_transform_add_nn_relu_kernel:
[----:B------:R-:W-:Y:S02]  /*0000*/  MOV R1, c[0x0][0x28] ;  /* 0x00000a0000017a02 */ /* 0x000fe40000000f00 */
[----:B------:R-:W0:Y:S01]  /*0010*/  S2R R4, SR_TID.X ;  /* 0x0000000000047919 */ /* 0x000e220000002100 */
[----:B------:R-:W-:Y:S01]  /*0020*/  MOV R31, 0x4 ;  /* 0x00000004001f7802 */ /* 0x000fe20000000f00 */
[----:B------:R-:W-:Y:S02]  /*0030*/  ULDC.64 UR4, c[0x0][0x118] ;  /* 0x0000460000047ab9 */ /* 0x000fe40000000a00 */
[----:B------:R-:W1:Y:S01]  /*0040*/  S2R R17, SR_CTAID.X ;  /* 0x0000000000117919 */ /* 0x000e620000002500 */
[----:B0-----:R-:W-:-:S04]  /*0050*/  SHF.R.S32.HI R6, RZ, 0x1, R4 ;  /* 0x00000001ff067819 */ /* 0x001fc80000011404 */
[C---:B-1----:R-:W-:Y:S02]  /*0060*/  LEA R7, R17.reuse, R6, 0x6 ;  /* 0x0000000611077211 */ /* 0x042fe400078e30ff */
[----:B------:R-:W-:Y:S02]  /*0070*/  LEA R5, R17, R4, 0x1 ;  /* 0x0000000411057211 */ /* 0x000fe400078e08ff */
[----:B------:R-:W-:Y:S01]  /*0080*/  MOV R4, RZ ;  /* 0x000000ff00047202 */ /* 0x000fe20000000f00 */
[----:B------:R-:W-:Y:S01]  /*0090*/  IMAD.HI R0, R7, 0x5397829d, RZ ;  /* 0x5397829d07007827 */ /* 0x000fe200078e02ff */
[----:B------:R-:W-:-:S03]  /*00a0*/  MOV R6, RZ ;  /* 0x000000ff00067202 */ /* 0x000fc60000000f00 */
[----:B------:R-:W-:Y:S01]  /*00b0*/  IMAD.HI R2, R5, -0x6db6db6d, R4 ;  /* 0x9249249305027827 */ /* 0x000fe200078e0204 */
[----:B------:R-:W-:-:S03]  /*00c0*/  SHF.R.U32.HI R3, RZ, 0x1f, R0 ;  /* 0x0000001fff037819 */ /* 0x000fc60000011600 */
[----:B------:R-:W-:Y:S01]  /*00d0*/  IMAD.HI R6, R7, -0x6db6db6d, R6 ;  /* 0x9249249307067827 */ /* 0x000fe200078e0206 */
[----:B------:R-:W-:Y:S02]  /*00e0*/  SHF.R.U32.HI R9, RZ, 0x1f, R2 ;  /* 0x0000001fff097819 */ /* 0x000fe40000011602 */
[----:B------:R-:W-:Y:S02]  /*00f0*/  LEA.HI.SX32 R3, R0, R3, 0x1b ;  /* 0x0000000300037211 */ /* 0x000fe400078fdaff */
[----:B------:R-:W-:Y:S02]  /*0100*/  LEA.HI.SX32 R9, R2, R9, 0x1d ;  /* 0x0000000902097211 */ /* 0x000fe400078feaff */
[----:B------:R-:W-:Y:S01]  /*0110*/  MOV R2, RZ ;  /* 0x000000ff00027202 */ /* 0x000fe20000000f00 */
[----:B------:R-:W-:Y:S02]  /*0120*/  IMAD R3, R3, -0x62, R7 ;  /* 0xffffff9e03037824 */ /* 0x000fe400078e0207 */
[----:B------:R-:W-:Y:S01]  /*0130*/  IMAD R9, R9, -0xe, R5 ;  /* 0xfffffff209097824 */ /* 0x000fe200078e0205 */
[----:B------:R-:W-:Y:S01]  /*0140*/  SHF.R.U32.HI R5, RZ, 0x1f, R6 ;  /* 0x0000001fff057819 */ /* 0x000fe20000011606 */
[----:B------:R-:W-:-:S03]  /*0150*/  IMAD.HI R2, R3, -0x6db6db6d, R2 ;  /* 0x9249249303027827 */ /* 0x000fc600078e0202 */
[----:B------:R-:W-:Y:S02]  /*0160*/  SHF.L.U32 R9, R9, 0x2, RZ ;  /* 0x0000000209097819 */ /* 0x000fe400000006ff */
[----:B------:R-:W-:Y:S02]  /*0170*/  SHF.R.U32.HI R3, RZ, 0x1f, R2 ;  /* 0x0000001fff037819 */ /* 0x000fe40000011602 */
[----:B------:R-:W-:Y:S02]  /*0180*/  IADD3 R0, R9, -0x1, RZ ;  /* 0xffffffff09007810 */ /* 0x000fe40007ffe0ff */
[----:B------:R-:W-:Y:S02]  /*0190*/  LEA.HI R3, R2, R3, RZ, 0x1e ;  /* 0x0000000302037211 */ /* 0x000fe400078ff0ff */
[----:B------:R-:W-:Y:S02]  /*01a0*/  ISETP.GT.U32.AND P3, PT, R0, 0x37, PT ;  /* 0x000000370000780c */ /* 0x000fe40003f64070 */
[----:B------:R-:W-:-:S02]  /*01b0*/  SHF.L.U32 R3, R3, 0x2, RZ ;  /* 0x0000000203037819 */ /* 0x000fc400000006ff */
[----:B------:R-:W-:Y:S02]  /*01c0*/  LEA.HI.SX32 R6, R6, R5, 0x1e ;  /* 0x0000000506067211 */ /* 0x000fe400078ff2ff */
[----:B------:R-:W-:-:S03]  /*01d0*/  IADD3 R10, R3, -0x1, RZ ;  /* 0xffffffff030a7810 */ /* 0x000fc60007ffe0ff */
[----:B------:R-:W-:Y:S01]  /*01e0*/  IMAD R6, R6, 0xe0, R9 ;  /* 0x000000e006067824 */ /* 0x000fe200078e0209 */
[----:B------:R-:W-:-:S03]  /*01f0*/  ISETP.GT.U32.OR P6, PT, R10, 0x37, P3 ;  /* 0x000000370a00780c */ /* 0x000fc60001fc4470 */
[----:B------:R-:W-:-:S10]  /*0200*/  IMAD.WIDE R30, R6, R31, c[0x0][0x168] ;  /* 0x00005a00061e7625 */ /* 0x000fd400078e021f */
[----:B------:R-:W2:Y:S01]  /*0210*/  @!P6 LDG.E.CONSTANT R2, [R30.64+-0xe4] ;  /* 0xffff1c041e02e981 */ /* 0x000ea2000c1e9900 */
[C---:B------:R-:W-:Y:S01]  /*0220*/  IADD3 R0, R9.reuse, 0x1, RZ ;  /* 0x0000000109007810 */ /* 0x040fe20007ffe0ff */
[----:B------:R-:W-:Y:S01]  /*0230*/  CS2R R34, SRZ ;  /* 0x0000000000227805 */ /* 0x000fe2000001ff00 */
[C---:B------:R-:W-:Y:S02]  /*0240*/  ISETP.GT.U32.AND P4, PT, R9.reuse, 0x37, PT ;  /* 0x000000370900780c */ /* 0x040fe40003f84070 */
[----:B------:R-:W-:Y:S02]  /*0250*/  ISETP.GT.U32.AND P5, PT, R0, 0x37, PT ;  /* 0x000000370000780c */ /* 0x000fe40003fa4070 */
[----:B------:R-:W-:Y:S02]  /*0260*/  IADD3 R0, R9, 0x2, RZ ;  /* 0x0000000209007810 */ /* 0x000fe40007ffe0ff */
[----:B------:R-:W-:Y:S02]  /*0270*/  ISETP.GT.U32.OR P1, PT, R10, 0x37, P4 ;  /* 0x000000370a00780c */ /* 0x000fe40002724470 */
[----:B------:R-:W-:-:S02]  /*0280*/  ISETP.GT.U32.AND P0, PT, R0, 0x37, PT ;  /* 0x000000370000780c */ /* 0x000fc40003f04070 */
[----:B------:R-:W-:Y:S02]  /*0290*/  ISETP.GT.U32.OR P2, PT, R10, 0x37, P5 ;  /* 0x000000370a00780c */ /* 0x000fe40002f44470 */
[----:B------:R-:W-:Y:S02]  /*02a0*/  IADD3 R0, R9, 0x3, RZ ;  /* 0x0000000309007810 */ /* 0x000fe40007ffe0ff */
[----:B------:R-:W-:Y:S01]  /*02b0*/  MOV R36, RZ ;  /* 0x000000ff00247202 */ /* 0x000fe20000000f00 */
[----:B------:R-:W-:-:S08]  /*02c0*/  CS2R R32, SRZ ;  /* 0x0000000000207805 */ /* 0x000fd0000001ff00 */
[----:B------:R-:W3:Y:S01]  /*02d0*/  @!P2 LDG.E.CONSTANT R36, [R30.64+-0xdc] ;  /* 0xffff24041e24a981 */ /* 0x000ee2000c1e9900 */
[----:B------:R-:W-:Y:S02]  /*02e0*/  MOV R45, RZ ;  /* 0x000000ff002d7202 */ /* 0x000fe40000000f00 */
[----:B------:R-:W-:Y:S01]  /*02f0*/  MOV R43, RZ ;  /* 0x000000ff002b7202 */ /* 0x000fe20000000f00 */
[----:B------:R-:W-:Y:S01]  /*0300*/  CS2R R28, SRZ ;  /* 0x00000000001c7805 */ /* 0x000fe2000001ff00 */
[----:B------:R-:W-:Y:S01]  /*0310*/  IADD3 R9, R9, 0x4, RZ ;  /* 0x0000000409097810 */ /* 0x000fe20007ffe0ff */
[----:B------:R-:W-:Y:S01]  /*0320*/  CS2R R26, SRZ ;  /* 0x00000000001a7805 */ /* 0x000fe2000001ff00 */
[C---:B------:R-:W-:Y:S02]  /*0330*/  IADD3 R4, R3.reuse, 0x1, RZ ;  /* 0x0000000103047810 */ /* 0x040fe40007ffe0ff */
[----:B------:R-:W-:Y:S01]  /*0340*/  MOV R53, RZ ;  /* 0x000000ff00357202 */ /* 0x000fe20000000f00 */
[----:B------:R-:W-:Y:S01]  /*0350*/  CS2R R24, SRZ ;  /* 0x0000000000187805 */ /* 0x000fe2000001ff00 */
[----:B------:R-:W-:Y:S01]  /*0360*/  CS2R R12, SRZ ;  /* 0x00000000000c7805 */ /* 0x000fe2000001ff00 */
[----:B------:R-:W-:Y:S01]  /*0370*/  CS2R R18, SRZ ;  /* 0x0000000000127805 */ /* 0x000fe2000001ff00 */
[----:B------:R-:W-:-:S02]  /*0380*/  IADD3 R6, R3, 0x2, RZ ;  /* 0x0000000203067810 */ /* 0x000fc40007ffe0ff */
[----:B------:R-:W-:Y:S02]  /*0390*/  MOV R11, RZ ;  /* 0x000000ff000b7202 */ /* 0x000fe40000000f00 */
[----:B------:R-:W-:Y:S01]  /*03a0*/  MOV R16, RZ ;  /* 0x000000ff00107202 */ /* 0x000fe20000000f00 */
[----:B------:R-:W-:Y:S01]  /*03b0*/  CS2R R22, SRZ ;  /* 0x0000000000167805 */ /* 0x000fe2000001ff00 */
[----:B------:R-:W-:Y:S01]  /*03c0*/  CS2R R14, SRZ ;  /* 0x00000000000e7805 */ /* 0x000fe2000001ff00 */
[----:B------:R-:W-:Y:S01]  /*03d0*/  IADD3 R8, R3, 0x3, RZ ;  /* 0x0000000303087810 */ /* 0x000fe20007ffe0ff */
[----:B------:R-:W-:Y:S01]  /*03e0*/  CS2R R20, SRZ ;  /* 0x0000000000147805 */ /* 0x000fe2000001ff00 */
[----:B------:R-:W-:Y:S01]  /*03f0*/  MOV R7, RZ ;  /* 0x000000ff00077202 */ /* 0x000fe20000000f00 */
[----:B--2---:R-:W-:Y:S01]  /*0400*/  @!P6 FADD R35, RZ, R2 ;  /* 0x00000002ff23e221 */ /* 0x004fe20000000000 */
[----:B------:R-:W-:Y:S02]  /*0410*/  MOV R2, RZ ;  /* 0x000000ff00027202 */ /* 0x000fe40000000f00 */
[----:B------:R-:W-:-:S04]  /*0420*/  ISETP.GT.U32.OR P6, PT, R10, 0x37, P0 ;  /* 0x000000370a00780c */ /* 0x000fc800007c4470 */
[----:B------:R-:W2:Y:S01]  /*0430*/  @!P1 LDG.E.CONSTANT R2, [R30.64+-0xe0] ;  /* 0xffff20041e029981 */ /* 0x000ea2000c1e9900 */
[----:B------:R-:W-:-:S04]  /*0440*/  ISETP.GT.U32.AND P1, PT, R0, 0x37, PT ;  /* 0x000000370000780c */ /* 0x000fc80003f24070 */
[----:B------:R-:W-:-:S04]  /*0450*/  ISETP.GT.U32.OR P2, PT, R10, 0x37, P1 ;  /* 0x000000370a00780c */ /* 0x000fc80000f44470 */
[----:B------:R-:W4:Y:S01]  /*0460*/  @!P6 LDG.E.CONSTANT R34, [R30.64+-0xd8] ;  /* 0xffff28041e22e981 */ /* 0x000f22000c1e9900 */
[----:B------:R-:W-:Y:S02]  /*0470*/  ISETP.GT.U32.OR P6, PT, R3, 0x37, P3 ;  /* 0x000000370300780c */ /* 0x000fe40001fc4470 */
[----:B------:R-:W-:-:S06]  /*0480*/  MOV R0, RZ ;  /* 0x000000ff00007202 */ /* 0x000fcc0000000f00 */
[----:B------:R0:W5:Y:S01]  /*0490*/  @!P2 LDG.E.CONSTANT R33, [R30.64+-0xd4] ;  /* 0xffff2c041e21a981 */ /* 0x000162000c1e9900 */
[----:B------:R-:W-:-:S04]  /*04a0*/  ISETP.GT.U32.OR P2, PT, R3, 0x37, P4 ;  /* 0x000000370300780c */ /* 0x000fc80002744470 */
[----:B------:R-:W4:Y:S01]  /*04b0*/  @!P6 LDG.E.CONSTANT R0, [R30.64+-0x4] ;  /* 0xfffffc041e00e981 */ /* 0x000f22000c1e9900 */
[----:B------:R-:W-:-:S08]  /*04c0*/  ISETP.GT.U32.OR P6, PT, R3, 0x37, P5 ;  /* 0x000000370300780c */ /* 0x000fd00002fc4470 */
[----:B------:R0:W4:Y:S01]  /*04d0*/  @!P2 LDG.E.CONSTANT R45, [R30.64] ;  /* 0x000000041e2da981 */ /* 0x000122000c1e9900 */
[----:B------:R-:W-:-:S04]  /*04e0*/  ISETP.GT.U32.OR P2, PT, R3, 0x37, P0 ;  /* 0x000000370300780c */ /* 0x000fc80000744470 */
[----:B------:R0:W4:Y:S01]  /*04f0*/  @!P6 LDG.E.CONSTANT R43, [R30.64+0x4] ;  /* 0x000004041e2be981 */ /* 0x000122000c1e9900 */
[----:B------:R-:W-:-:S08]  /*0500*/  ISETP.GT.U32.OR P6, PT, R3, 0x37, P1 ;  /* 0x000000370300780c */ /* 0x000fd00000fc4470 */
[----:B------:R0:W5:Y:S01]  /*0510*/  @!P2 LDG.E.CONSTANT R32, [R30.64+0x8] ;  /* 0x000008041e20a981 */ /* 0x000162000c1e9900 */
[----:B------:R-:W-:-:S04]  /*0520*/  ISETP.GT.U32.AND P2, PT, R9, 0x37, PT ;  /* 0x000000370900780c */ /* 0x000fc80003f44070 */
[----:B------:R0:W5:Y:S01]  /*0530*/  @!P6 LDG.E.CONSTANT R29, [R30.64+0xc] ;  /* 0x00000c041e1de981 */ /* 0x000162000c1e9900 */
[----:B------:R-:W-:-:S13]  /*0540*/  ISETP.GT.U32.OR P6, PT, R3, 0x37, P2 ;  /* 0x000000370300780c */ /* 0x000fda00017c4470 */
        /* <DEDUP_REMOVED lines=27> */
[----:B------:R-:W-:Y:S02]  /*0700*/  ISETP.GT.U32.OR P6, PT, R8, 0x37, P0 ;  /* 0x000000370800780c */ /* 0x000fe400007c4470 */
[----:B------:R-:W-:-:S11]  /*0710*/  MOV R5, RZ ;  /* 0x000000ff00057202 */ /* 0x000fd60000000f00 */
[----:B------:R0:W5:Y:S01]  /*0720*/  @!P6 LDG.E.CONSTANT R19, [R30.64+0x2a8] ;  /* 0x0002a8041e13e981 */ /* 0x000162000c1e9900 */
[----:B------:R-:W-:-:S13]  /*0730*/  ISETP.GT.U32.OR P6, PT, R8, 0x37, P1 ;  /* 0x000000370800780c */ /* 0x000fda0000fc4470 */
[----:B------:R0:W5:Y:S01]  /*0740*/  @!P6 LDG.E.CONSTANT R5, [R30.64+0x2ac] ;  /* 0x0002ac041e05e981 */ /* 0x000162000c1e9900 */
[----:B------:R-:W-:-:S13]  /*0750*/  ISETP.GT.U32.OR P6, PT, R10, 0x37, P2 ;  /* 0x000000370a00780c */ /* 0x000fda00017c4470 */
[----:B------:R0:W5:Y:S01]  /*0760*/  @!P6 LDG.E.CONSTANT R27, [R30.64+-0xd0] ;  /* 0xffff30041e1be981 */ /* 0x000162000c1e9900 */
[----:B------:R-:W-:-:S13]  /*0770*/  ISETP.GT.U32.OR P6, PT, R4, 0x37, P2 ;  /* 0x000000370400780c */ /* 0x000fda00017c4470 */
[----:B------:R0:W5:Y:S01]  /*0780*/  @!P6 LDG.E.CONSTANT R23, [R30.64+0xf0] ;  /* 0x0000f0041e17e981 */ /* 0x000162000c1e9900 */
[----:B------:R-:W-:Y:S02]  /*0790*/  ISETP.GT.U32.OR P6, PT, R6, 0x37, P2 ;  /* 0x000000370600780c */ /* 0x000fe400017c4470 */
[----:B------:R-:W-:Y:S01]  /*07a0*/  IADD3 R3, R3, 0x4, RZ ;  /* 0x0000000403037810 */ /* 0x000fe20007ffe0ff */
[----:B---3--:R-:W-:Y:S01]  /*07b0*/  FADD R38, R36, R36 ;  /* 0x0000002424267221 */ /* 0x008fe20000000000 */
[----:B--2---:R-:W-:Y:S02]  /*07c0*/  FFMA R35, R2, -1.5, R35 ;  /* 0xbfc0000002237823 */ /* 0x004fe40000000023 */
[C---:B------:R-:W-:Y:S02]  /*07d0*/  ISETP.GT.U32.OR P3, PT, R3.reuse, 0x37, P3 ;  /* 0x000000370300780c */ /* 0x040fe40001f64470 */
[C---:B------:R-:W-:Y:S02]  /*07e0*/  ISETP.GT.U32.OR P4, PT, R3.reuse, 0x37, P4 ;  /* 0x000000370300780c */ /* 0x040fe40002784470 */
[----:B------:R-:W-:-:S03]  /*07f0*/  ISETP.GT.U32.OR P5, PT, R3, 0x37, P5 ;  /* 0x000000370300780c */ /* 0x000fc60002fa4470 */
[----:B------:R0:W2:Y:S01]  /*0800*/  @!P6 LDG.E.CONSTANT R15, [R30.64+0x1d0] ;  /* 0x0001d0041e0fe981 */ /* 0x0000a2000c1e9900 */
[----:B------:R-:W-:Y:S02]  /*0810*/  ISETP.GT.U32.OR P6, PT, R8, 0x37, P2 ;  /* 0x000000370800780c */ /* 0x000fe400017c4470 */
[C---:B------:R-:W-:Y:S02]  /*0820*/  ISETP.GT.U32.OR P0, PT, R3.reuse, 0x37, P0 ;  /* 0x000000370300780c */ /* 0x040fe40000704470 */
[C---:B------:R-:W-:Y:S02]  /*0830*/  ISETP.GT.U32.OR P1, PT, R3.reuse, 0x37, P1 ;  /* 0x000000370300780c */ /* 0x040fe40000f24470 */
[----:B------:R-:W-:Y:S01]  /*0840*/  ISETP.GT.U32.OR P2, PT, R3, 0x37, P2 ;  /* 0x000000370300780c */ /* 0x000fe20001744470 */
[----:B------:R-:W-:Y:S01]  /*0850*/  FADD R35, R35, -R38 ;  /* 0x8000002623237221 */ /* 0x000fe20000000000 */
[C-C-:B------:R-:W-:Y:S01]  /*0860*/  FADD R38, R2.reuse, R2.reuse ;  /* 0x0000000202267221 */ /* 0x140fe20000000000 */
[--C-:B------:R-:W-:Y:S01]  /*0870*/  FADD R39, RZ, -R2.reuse ;  /* 0x80000002ff277221 */ /* 0x100fe20000000000 */
[----:B------:R-:W-:Y:S01]  /*0880*/  FFMA R49, R2, 0.5, RZ ;  /* 0x3f00000002317823 */ /* 0x000fe200000000ff */
[----:B------:R-:W-:Y:S01]  /*0890*/  FADD R37, RZ, R2 ;  /* 0x00000002ff257221 */ /* 0x000fe20000000000 */
[----:B------:R-:W-:Y:S01]  /*08a0*/  MOV R10, RZ ;  /* 0x000000ff000a7202 */ /* 0x000fe20000000f00 */
[----:B------:R-:W-:Y:S01]  /*08b0*/  CS2R R8, SRZ ;  /* 0x0000000000087805 */ /* 0x000fe2000001ff00 */
[----:B------:R-:W-:Y:S01]  /*08c0*/  MOV R6, RZ ;  /* 0x000000ff00067202 */ /* 0x000fe20000000f00 */
[----:B------:R0:W3:Y:S01]  /*08d0*/  @!P6 LDG.E.CONSTANT R13, [R30.64+0x2b0] ;  /* 0x0002b0041e0de981 */ /* 0x0000e2000c1e9900 */
[----:B------:R-:W-:-:S02]  /*08e0*/  MOV R4, RZ ;  /* 0x000000ff00047202 */ /* 0x000fc40000000f00 */
[----:B------:R-:W-:Y:S01]  /*08f0*/  MOV R3, RZ ;  /* 0x000000ff00037202 */ /* 0x000fe20000000f00 */
[----:B------:R-:W-:Y:S01]  /*0900*/  FADD R47, RZ, -R38 ;  /* 0x80000026ff2f7221 */ /* 0x000fe20000000000 */
[C---:B------:R-:W-:Y:S01]  /*0910*/  FFMA R41, R36.reuse, 0.5, R39 ;  /* 0x3f00000024297823 */ /* 0x040fe20000000027 */
[----:B------:R-:W-:Y:S01]  /*0920*/  FADD R49, R49, -R36 ;  /* 0x8000002431317221 */ /* 0x000fe20000000000 */
[C-C-:B------:R-:W-:Y:S01]  /*0930*/  FFMA R39, R36.reuse, -2.5, R37.reuse ;  /* 0xc020000024277823 */ /* 0x140fe20000000025 */
[----:B------:R-:W-:Y:S01]  /*0940*/  FFMA R37, R36, -1.5, R37 ;  /* 0xbfc0000024257823 */ /* 0x000fe20000000025 */
[C---:B----4-:R-:W-:Y:S01]  /*0950*/  FADD R2, R34.reuse, R34 ;  /* 0x0000002222027221 */ /* 0x050fe20000000000 */
[----:B------:R0:W4:Y:S01]  /*0960*/  @!P4 LDG.E.CONSTANT R10, [R30.64+0x380] ;  /* 0x000380041e0ac981 */ /* 0x000122000c1e9900 */
[----:B------:R-:W-:Y:S01]  /*0970*/  FADD R47, R47, -R36 ;  /* 0x800000242f2f7221 */ /* 0x000fe20000000000 */
[C---:B------:R-:W-:Y:S01]  /*0980*/  FFMA R40, R34.reuse, 2.5, R41 ;  /* 0x4020000022287823 */ /* 0x040fe20000000029 */
[----:B------:R-:W-:Y:S01]  /*0990*/  FFMA R36, R34, -0.5, R49 ;  /* 0xbf00000022247823 */ /* 0x000fe20000000031 */
[----:B------:R0:W2:Y:S01]  /*09a0*/  @!P3 LDG.E.CONSTANT R6, [R30.64+0x37c] ;  /* 0x00037c041e06b981 */ /* 0x0000a2000c1e9900 */
[----:B------:R-:W-:-:S03]  /*09b0*/  FADD R52, -R2, R37 ;  /* 0x0000002502347221 */ /* 0x000fc60000000100 */
[----:B------:R0:W2:Y:S04]  /*09c0*/  @!P0 LDG.E.CONSTANT R8, [R30.64+0x388] ;  /* 0x000388041e088981 */ /* 0x0000a8000c1e9900 */
[----:B------:R0:W2:Y:S04]  /*09d0*/  @!P5 LDG.E.CONSTANT R9, [R30.64+0x384] ;  /* 0x000384041e09d981 */ /* 0x0000a8000c1e9900 */
[----:B------:R0:W2:Y:S04]  /*09e0*/  @!P1 LDG.E.CONSTANT R4, [R30.64+0x38c] ;  /* 0x00038c041e049981 */ /* 0x0000a8000c1e9900 */
[----:B------:R0:W2:Y:S01]  /*09f0*/  @!P2 LDG.E.CONSTANT R3, [R30.64+0x390] ;  /* 0x000390041e03a981 */ /* 0x0000a2000c1e9900 */
[----:B------:R-:W-:Y:S01]  /*0a00*/  FADD R2, R47, R2 ;  /* 0x000000022f027221 */ /* 0x000fe20000000000 */
[----:B------:R-:W-:Y:S01]  /*0a10*/  FFMA R37, R0, 0.5, RZ ;  /* 0x3f00000000257823 */ /* 0x000fe200000000ff */
[C---:B0-----:R-:W-:Y:S01]  /*0a20*/  FFMA R30, R34.reuse, 0.5, R39 ;  /* 0x3f000000221e7823 */ /* 0x041fe20000000027 */
[----:B------:R-:W-:Y:S01]  /*0a30*/  FFMA R34, R34, 1.5, R35 ;  /* 0x3fc0000022227823 */ /* 0x000fe20000000023 */
[----:B-----5:R-:W-:-:S03]  /*0a40*/  FADD R48, R2, R33 ;  /* 0x0000002102307221 */ /* 0x020fc60000000000 */
[--C-:B------:R-:W-:Y:S01]  /*0a50*/  FADD R35, R34, R33.reuse ;  /* 0x0000002122237221 */ /* 0x100fe20000000000 */
[----:B------:R-:W-:Y:S01]  /*0a60*/  FMUL R2, R45, 0.5 ;  /* 0x3f0000002d027820 */ /* 0x000fe20000400000 */
[--C-:B------:R-:W-:Y:S01]  /*0a70*/  FADD R30, R30, R33.reuse ;  /* 0x000000211e1e7221 */ /* 0x100fe20000000000 */
[--C-:B------:R-:W-:Y:S01]  /*0a80*/  FADD R40, R40, R33.reuse ;  /* 0x0000002128287221 */ /* 0x100fe20000000000 */
[----:B------:R-:W-:Y:S01]  /*0a90*/  FADD R39, R36, R33 ;  /* 0x0000002124277221 */ /* 0x000fe20000000000 */
[----:B------:R-:W-:Y:S01]  /*0aa0*/  FFMA R52, R33, 1.5, R52 ;  /* 0x3fc0000021347823 */ /* 0x000fe20000000034 */
[----:B------:R-:W-:Y:S01]  /*0ab0*/  FMUL R50, R45, -1.5 ;  /* 0xbfc000002d327820 */ /* 0x000fe20000400000 */
[----:B------:R-:W-:Y:S01]  /*0ac0*/  FFMA R35, R0, -1.5, R35 ;  /* 0xbfc0000000237823 */ /* 0x000fe20000000023 */
[C---:B------:R-:W-:Y:S01]  /*0ad0*/  FMUL R31, R43.reuse, -1.5 ;  /* 0xbfc000002b1f7820 */ /* 0x040fe20000400000 */
[----:B------:R-:W-:Y:S01]  /*0ae0*/  FMUL R33, R43, 0.5 ;  /* 0x3f0000002b217820 */ /* 0x000fe20000400000 */
[----:B------:R-:W-:Y:S01]  /*0af0*/  FFMA R49, R2, -1.5, R37 ;  /* 0xbfc0000002317823 */ /* 0x000fe20000000025 */
[C---:B------:R-:W-:Y:S01]  /*0b00*/  FADD R37, R50.reuse, R50 ;  /* 0x0000003232257221 */ /* 0x040fe20000000000 */
[C---:B------:R-:W-:Y:S01]  /*0b10*/  FFMA R35, R50.reuse, -1.5, R35 ;  /* 0xbfc0000032237823 */ /* 0x040fe20000000023 */
[----:B------:R-:W-:Y:S01]  /*0b20*/  FADD R34, R31, R31 ;  /* 0x0000001f1f227221 */ /* 0x000fe20000000000 */
[----:B------:R-:W-:Y:S01]  /*0b30*/  FADD R36, R33, R33 ;  /* 0x0000002121247221 */ /* 0x000fe20000000000 */
[----:B------:R-:W-:Y:S01]  /*0b40*/  FFMA R50, R50, 0.5, R39 ;  /* 0x3f00000032327823 */ /* 0x000fe20000000027 */
[----:B------:R-:W-:Y:S01]  /*0b50*/  FADD R46, RZ, R45 ;  /* 0x0000002dff2e7221 */ /* 0x000fe20000000000 */
[----:B------:R-:W-:Y:S01]  /*0b60*/  FADD R39, R2, R2 ;  /* 0x0000000202277221 */ /* 0x000fe20000000000 */
[----:B------:R-:W-:Y:S01]  /*0b70*/  FADD R48, R48, -R37 ;  /* 0x8000002530307221 */ /* 0x000fe20000000000 */
[----:B------:R-:W-:Y:S01]  /*0b80*/  FADD R49, R49, -R36 ;  /* 0x8000002431317221 */ /* 0x000fe20000000000 */
[----:B------:R-:W-:Y:S01]  /*0b90*/  FADD R35, R35, -R34 ;  /* 0x8000002223237221 */ /* 0x000fe20000000000 */
[----:B------:R-:W-:Y:S01]  /*0ba0*/  FMUL R44, R32, 0.5 ;  /* 0x3f000000202c7820 */ /* 0x000fe20000400000 */
[----:B------:R-:W-:Y:S01]  /*0bb0*/  FADD R38, RZ, -R2 ;  /* 0x80000002ff267221 */ /* 0x000fe20000000000 */
[----:B------:R-:W-:Y:S01]  /*0bc0*/  FFMA R37, R43, -2.5, R46 ;  /* 0xc02000002b257823 */ /* 0x000fe2000000002e */
[----:B------:R-:W-:Y:S01]  /*0bd0*/  FADD R36, RZ, -R45 ;  /* 0x8000002dff247221 */ /* 0x000fe20000000000 */
[----:B------:R-:W-:Y:S01]  /*0be0*/  FADD R34, RZ, R2 ;  /* 0x00000002ff227221 */ /* 0x000fe20000000000 */
[----:B------:R-:W-:Y:S01]  /*0bf0*/  FFMA R54, R2, 0.5, RZ ;  /* 0x3f00000002367823 */ /* 0x000fe200000000ff */
[----:B------:R-:W-:Y:S01]  /*0c00*/  FADD R42, RZ, -R39 ;  /* 0x80000027ff2a7221 */ /* 0x000fe20000000000 */
[--C-:B------:R-:W-:Y:S01]  /*0c10*/  FADD R41, R38, R43.reuse ;  /* 0x0000002b26297221 */ /* 0x100fe20000000000 */
[----:B------:R-:W-:Y:S01]  /*0c20*/  FADD R60, R37, R44 ;  /* 0x0000002c253c7221 */ /* 0x000fe20000000000 */
[----:B------:R-:W-:Y:S01]  /*0c30*/  FFMA R57, R43, 2.5, R36 ;  /* 0x402000002b397823 */ /* 0x000fe20000000024 */
[----:B------:R-:W-:Y:S01]  /*0c40*/  FADD R2, R44, R44 ;  /* 0x0000002c2c027221 */ /* 0x000fe20000000000 */
[C---:B------:R-:W-:Y:S01]  /*0c50*/  FFMA R51, R33.reuse, 0.5, R38 ;  /* 0x3f00000021337823 */ /* 0x040fe20000000026 */
[C---:B------:R-:W-:Y:S01]  /*0c60*/  FADD R39, -R33.reuse, R54 ;  /* 0x0000003621277221 */ /* 0x040fe20000000100 */
[----:B------:R-:W-:Y:S01]  /*0c70*/  FADD R59, R34, -R43 ;  /* 0x8000002b223b7221 */ /* 0x000fe20000000000 */
[C-C-:B------:R-:W-:Y:S01]  /*0c80*/  FFMA R47, R33.reuse, -2.5, R34.reuse ;  /* 0xc0200000212f7823 */ /* 0x140fe20000000022 */
[C---:B------:R-:W-:Y:S01]  /*0c90*/  FFMA R55, R33.reuse, -1.5, R34 ;  /* 0xbfc0000021377823 */ /* 0x040fe20000000022 */
[----:B------:R-:W-:Y:S01]  /*0ca0*/  FADD R37, -R33, R42 ;  /* 0x0000002a21257221 */ /* 0x000fe20000000100 */
[C---:B------:R-:W-:Y:S01]  /*0cb0*/  FADD R38, R44.reuse, R41 ;  /* 0x000000292c267221 */ /* 0x040fe20000000000 */
[C---:B------:R-:W-:Y:S01]  /*0cc0*/  FADD R34, -R44.reuse, R57 ;  /* 0x000000392c227221 */ /* 0x040fe20000000100 */
[C---:B------:R-:W-:Y:S01]  /*0cd0*/  FFMA R49, R44.reuse, 1.5, R49 ;  /* 0x3fc000002c317823 */ /* 0x040fe20000000031 */
[C---:B------:R-:W-:Y:S01]  /*0ce0*/  FADD R59, -R44.reuse, R59 ;  /* 0x0000003b2c3b7221 */ /* 0x040fe20000000100 */
[C---:B------:R-:W-:Y:S01]  /*0cf0*/  FFMA R41, R44.reuse, 2.5, R51 ;  /* 0x402000002c297823 */ /* 0x040fe20000000033 */
[----:B------:R-:W-:Y:S01]  /*0d00*/  FFMA R42, R44, 0.5, R47 ;  /* 0x3f0000002c2a7823 */ /* 0x000fe2000000002f */
[----:B------:R-:W-:Y:S01]  /*0d10*/  FADD R55, -R2, R55 ;  /* 0x0000003702377221 */ /* 0x000fe20000000100 */
[----:B------:R-:W-:Y:S01]  /*0d20*/  FFMA R40, R45, 1.5, R40 ;  /* 0x3fc000002d287823 */ /* 0x000fe20000000028 */
[----:B------:R-:W-:Y:S01]  /*0d30*/  FFMA R44, R44, -0.5, R39 ;  /* 0xbf0000002c2c7823 */ /* 0x000fe20000000027 */
[----:B------:R-:W-:Y:S01]  /*0d40*/  FFMA R39, R43, 1.5, R50 ;  /* 0x3fc000002b277823 */ /* 0x000fe20000000032 */
[----:B------:R-:W-:Y:S01]  /*0d50*/  FFMA R30, R45, -1.5, R30 ;  /* 0xbfc000002d1e7823 */ /* 0x000fe2000000001e */
[C---:B------:R-:W-:Y:S01]  /*0d60*/  FFMA R48, R43.reuse, 1.5, R48 ;  /* 0x3fc000002b307823 */ /* 0x040fe20000000030 */
[----:B------:R-:W-:Y:S01]  /*0d70*/  FFMA R61, R43, 1.5, R36 ;  /* 0x3fc000002b3d7823 */ /* 0x000fe20000000024 */
[--C-:B------:R-:W-:Y:S01]  /*0d80*/  FADD R60, R60, R29.reuse ;  /* 0x0000001d3c3c7221 */ /* 0x100fe20000000000 */
[--C-:B------:R-:W-:Y:S01]  /*0d90*/  FADD R34, R34, -R29.reuse ;  /* 0x8000001d22227221 */ /* 0x100fe20000000000 */
[--C-:B------:R-:W-:Y:S01]  /*0da0*/  FADD R59, R59, R29.reuse ;  /* 0x0000001d3b3b7221 */ /* 0x100fe20000000000 */
[----:B------:R-:W-:Y:S01]  /*0db0*/  FADD R38, R38, -R29 ;  /* 0x8000001d26267221 */ /* 0x000fe20000000000 */
[----:B------:R-:W-:Y:S01]  /*0dc0*/  FADD R54, R52, R27 ;  /* 0x0000001b34367221 */ /* 0x000fe20000000000 */
[----:B------:R-:W-:Y:S01]  /*0dd0*/  FADD R52, R37, R2 ;  /* 0x0000000225347221 */ /* 0x000fe20000000000 */
[----:B------:R-:W-:-:S02]  /*0de0*/  FMUL R2, R32, -1.5 ;  /* 0xbfc0000020027820 */ /* 0x000fc40000400000 */
[----:B------:R-:W-:Y:S01]  /*0df0*/  FFMA R54, R45, -1.5, R54 ;  /* 0xbfc000002d367823 */ /* 0x000fe20000000036 */
[C---:B------:R-:W-:Y:S01]  /*0e00*/  FFMA R37, R31.reuse, 0.5, R40 ;  /* 0x3f0000001f257823 */ /* 0x040fe20000000028 */
[C---:B------:R-:W-:Y:S02]  /*0e10*/  FADD R51, R2.reuse, R2 ;  /* 0x0000000202337221 */ /* 0x040fe40000000000 */
[----:B------:R-:W-:Y:S01]  /*0e20*/  FFMA R40, R31, -1.5, R54 ;  /* 0xbfc000001f287823 */ /* 0x000fe20000000036 */
[----:B------:R-:W-:Y:S01]  /*0e30*/  FFMA R54, R2, -0.5, R39 ;  /* 0xbf00000002367823 */ /* 0x000fe20000000027 */
[----:B------:R-:W-:Y:S01]  /*0e40*/  FADD R39, R45, R45 ;  /* 0x0000002d2d277221 */ /* 0x000fe20000000000 */
[----:B------:R-:W-:Y:S01]  /*0e50*/  FFMA R27, R31, -2.5, R30 ;  /* 0xc02000001f1b7823 */ /* 0x000fe2000000001e */
[----:B------:R-:W-:Y:S01]  /*0e60*/  FADD R56, R48, R51 ;  /* 0x0000003330387221 */ /* 0x000fe20000000000 */
[----:B------:R-:W-:Y:S01]  /*0e70*/  FADD R51, -R51, R40 ;  /* 0x0000002833337221 */ /* 0x000fe20000000100 */
[--C-:B------:R-:W-:Y:S01]  /*0e80*/  FADD R40, RZ, -R39.reuse ;  /* 0x80000027ff287221 */ /* 0x100fe20000000000 */
[----:B------:R-:W-:Y:S01]  /*0e90*/  FADD R39, RZ, R39 ;  /* 0x00000027ff277221 */ /* 0x000fe20000000000 */
[C---:B------:R-:W-:Y:S01]  /*0ea0*/  FFMA R30, R2.reuse, 0.5, R27 ;  /* 0x3f000000021e7823 */ /* 0x040fe2000000001b */
[C---:B------:R-:W-:Y:S01]  /*0eb0*/  FFMA R31, R2.reuse, 2.5, R37 ;  /* 0x40200000021f7823 */ /* 0x040fe20000000025 */
[----:B------:R-:W-:Y:S01]  /*0ec0*/  FFMA R27, R2, 1.5, R35 ;  /* 0x3fc00000021b7823 */ /* 0x000fe20000000023 */
[----:B------:R-:W-:Y:S01]  /*0ed0*/  FADD R2, R32, R32 ;  /* 0x0000002020027221 */ /* 0x000fe20000000000 */
[----:B------:R-:W-:Y:S01]  /*0ee0*/  FFMA R35, R43, -1.5, R46 ;  /* 0xbfc000002b237823 */ /* 0x000fe2000000002e */
[--C-:B------:R-:W-:Y:S01]  /*0ef0*/  FADD R47, R40, -R43.reuse ;  /* 0x8000002b282f7221 */ /* 0x100fe20000000000 */
[----:B------:R-:W-:Y:S01]  /*0f00*/  FADD R57, R39, R43 ;  /* 0x0000002b27397221 */ /* 0x000fe20000000000 */
[----:B------:R-:W-:Y:S01]  /*0f10*/  FADD R37, R46, -R33 ;  /* 0x800000212e257221 */ /* 0x000fe20000000000 */
[----:B------:R-:W-:Y:S01]  /*0f20*/  FADD R33, R33, R36 ;  /* 0x0000002421217221 */ /* 0x000fe20000000000 */
[C---:B------:R-:W-:Y:S01]  /*0f30*/  FADD R46, -R2.reuse, R35 ;  /* 0x00000023022e7221 */ /* 0x040fe20000000100 */
[C---:B------:R-:W-:Y:S01]  /*0f40*/  FADD R35, R2.reuse, R61 ;  /* 0x0000003d02237221 */ /* 0x040fe20000000000 */
[----:B------:R-:W-:Y:S01]  /*0f50*/  FADD R50, R47, R2 ;  /* 0x000000022f327221 */ /* 0x000fe20000000000 */
[----:B------:R-:W-:Y:S01]  /*0f60*/  FADD R36, -R2, R57 ;  /* 0x0000003902247221 */ /* 0x000fe20000000100 */
[--C-:B------:R-:W-:Y:S01]  /*0f70*/  FADD R2, RZ, R0.reuse ;  /* 0x00000000ff027221 */ /* 0x100fe20000000000 */
[--C-:B------:R-:W-:Y:S01]  /*0f80*/  FADD R48, RZ, -R0.reuse ;  /* 0x80000000ff307221 */ /* 0x100fe20000000000 */
[----:B------:R-:W-:Y:S01]  /*0f90*/  FADD R47, R0, R0 ;  /* 0x00000000002f7221 */ /* 0x000fe20000000000 */
[C---:B------:R-:W-:Y:S01]  /*0fa0*/  FMUL R0, R45.reuse, -2 ;  /* 0xc00000002d007820 */ /* 0x040fe20000400000 */
[C---:B------:R-:W-:Y:S01]  /*0fb0*/  FFMA R57, R45.reuse, -1.5, R2 ;  /* 0xbfc000002d397823 */ /* 0x040fe20000000002 */
[----:B------:R-:W-:Y:S01]  /*0fc0*/  FFMA R2, R45, 1.5, R48 ;  /* 0x3fc000002d027823 */ /* 0x000fe20000000030 */
[----:B------:R-:W-:Y:S01]  /*0fd0*/  FADD R45, RZ, -R47 ;  /* 0x8000002fff2d7221 */ /* 0x000fe20000000000 */
[----:B------:R-:W-:-:S03]  /*0fe0*/  FMUL R47, R43, -2 ;  /* 0xc00000002b2f7820 */ /* 0x000fc60000400000 */
[C---:B------:R-:W-:Y:S01]  /*0ff0*/  FFMA R45, R0.reuse, -1.5, R45 ;  /* 0xbfc00000002d7823 */ /* 0x040fe2000000002d */
[----:B------:R-:W-:Y:S01]  /*1000*/  FADD R48, R47, R47 ;  /* 0x0000002f2f307221 */ /* 0x000fe20000000000 */
[----:B------:R-:W-:-:S03]  /*1010*/  FADD R58, R0, R0 ;  /* 0x00000000003a7221 */ /* 0x000fc60000000000 */
[----:B------:R-:W-:Y:S01]  /*1020*/  FADD R48, R45, -R48 ;  /* 0x800000302d307221 */ /* 0x000fe20000000000 */
[----:B------:R-:W-:Y:S01]  /*1030*/  FADD R45, R43, R43 ;  /* 0x0000002b2b2d7221 */ /* 0x000fe20000000000 */
[----:B------:R-:W-:Y:S01]  /*1040*/  FADD R58, RZ, -R58 ;  /* 0x8000003aff3a7221 */ /* 0x000fe20000000000 */
[----:B------:R-:W-:Y:S02]  /*1050*/  FFMA R61, R0, 0.5, RZ ;  /* 0x3f000000003d7823 */ /* 0x000fe400000000ff */
[----:B------:R-:W-:Y:S01]  /*1060*/  FADD R43, R45, R2 ;  /* 0x000000022d2b7221 */ /* 0x000fe20000000000 */
[----:B------:R-:W-:Y:S01]  /*1070*/  FADD R57, R57, -R45 ;  /* 0x8000002d39397221 */ /* 0x000fe20000000000 */
[----:B------:R-:W-:Y:S01]  /*1080*/  FADD R0, R45, R58 ;  /* 0x0000003a2d007221 */ /* 0x000fe20000000000 */
[C---:B------:R-:W-:Y:S01]  /*1090*/  FFMA R58, R32.reuse, 2.5, R33 ;  /* 0x40200000203a7823 */ /* 0x040fe20000000021 */
[C---:B------:R-:W-:Y:S01]  /*10a0*/  FFMA R2, R32.reuse, -1.5, R43 ;  /* 0xbfc0000020027823 */ /* 0x040fe2000000002b */
[C---:B------:R-:W-:Y:S01]  /*10b0*/  FFMA R37, R32.reuse, -2.5, R37 ;  /* 0xc020000020257823 */ /* 0x040fe20000000025 */
[C---:B------:R-:W-:Y:S01]  /*10c0*/  FFMA R33, R32.reuse, 1.5, R57 ;  /* 0x3fc0000020217823 */ /* 0x040fe20000000039 */
[----:B------:R-:W-:Y:S01]  /*10d0*/  FMUL R43, R32, -2 ;  /* 0xc0000000202b7820 */ /* 0x000fe20000400000 */
[--C-:B------:R-:W-:Y:S01]  /*10e0*/  FFMA R32, R47, -2.5, R40.reuse ;  /* 0xc02000002f207823 */ /* 0x100fe20000000028 */
[----:B------:R-:W-:Y:S01]  /*10f0*/  FADD R45, R45, R61 ;  /* 0x0000003d2d2d7221 */ /* 0x000fe20000000000 */
[C---:B------:R-:W-:Y:S01]  /*1100*/  FFMA R39, R47.reuse, 0.5, R39 ;  /* 0x3f0000002f277823 */ /* 0x040fe20000000027 */
[----:B------:R-:W-:Y:S01]  /*1110*/  FFMA R61, R47, -1.5, R40 ;  /* 0xbfc000002f3d7823 */ /* 0x000fe20000000028 */
[C---:B------:R-:W-:Y:S01]  /*1120*/  FFMA R40, R43.reuse, 0.5, R32 ;  /* 0x3f0000002b287823 */ /* 0x040fe20000000020 */
[C---:B------:R-:W-:Y:S01]  /*1130*/  FFMA R32, R43.reuse, -0.5, R45 ;  /* 0xbf0000002b207823 */ /* 0x040fe2000000002d */
[C---:B------:R-:W-:Y:S01]  /*1140*/  FFMA R39, R43.reuse, 2.5, R39 ;  /* 0x402000002b277823 */ /* 0x040fe20000000027 */
[C---:B------:R-:W-:Y:S01]  /*1150*/  FFMA R48, R43.reuse, 1.5, R48 ;  /* 0x3fc000002b307823 */ /* 0x040fe20000000030 */
[----:B------:R-:W-:-:S04]  /*1160*/  FADD R43, R43, R43 ;  /* 0x0000002b2b2b7221 */ /* 0x000fc80000000000 */
[----:B------:R-:W-:Y:S01]  /*1170*/  FADD R0, R0, R43 ;  /* 0x0000002b00007221 */ /* 0x000fe20000000000 */
[----:B------:R-:W-:Y:S01]  /*1180*/  FADD R61, -R43, R61 ;  /* 0x0000003d2b3d7221 */ /* 0x000fe20000000100 */
[C---:B------:R-:W-:Y:S01]  /*1190*/  FMUL R43, R29.reuse, -1.5 ;  /* 0xbfc000001d2b7820 */ /* 0x040fe20000400000 */
[--C-:B------:R-:W-:Y:S01]  /*11a0*/  FADD R47, R50, R29.reuse ;  /* 0x0000001d322f7221 */ /* 0x100fe20000000000 */
[----:B------:R-:W-:Y:S01]  /*11b0*/  FFMA R45, R29, 1.5, R46 ;  /* 0x3fc000001d2d7823 */ /* 0x000fe2000000002e */
[----:B------:R-:W-:Y:S01]  /*11c0*/  FADD R50, R33, R29 ;  /* 0x0000001d21327221 */ /* 0x000fe20000000000 */
[----:B------:R-:W-:Y:S01]  /*11d0*/  FFMA R51, R43, 1.5, R51 ;  /* 0x3fc000002b337823 */ /* 0x000fe20000000033 */
[--C-:B------:R-:W-:Y:S01]  /*11e0*/  FADD R43, R29, R29.reuse ;  /* 0x0000001d1d2b7221 */ /* 0x100fe20000000000 */
[--C-:B------:R-:W-:Y:S01]  /*11f0*/  FADD R58, R58, R29.reuse ;  /* 0x0000001d3a3a7221 */ /* 0x100fe20000000000 */
[----:B------:R-:W-:Y:S01]  /*1200*/  FADD R46, R37, -R29 ;  /* 0x8000001d252e7221 */ /* 0x000fe20000000000 */
[C---:B------:R-:W-:Y:S01]  /*1210*/  FFMA R35, R29.reuse, -1.5, R35 ;  /* 0xbfc000001d237823 */ /* 0x040fe20000000023 */
[--C-:B------:R-:W-:Y:S01]  /*1220*/  FADD R36, R36, -R29.reuse ;  /* 0x8000001d24247221 */ /* 0x100fe20000000000 */
[----:B------:R-:W-:Y:S01]  /*1230*/  FADD R2, R2, -R29 ;  /* 0x8000001d02027221 */ /* 0x000fe20000000000 */
[C---:B------:R-:W-:Y:S01]  /*1240*/  FFMA R30, R29.reuse, -1.5, R30 ;  /* 0xbfc000001d1e7823 */ /* 0x040fe2000000001e */
[C---:B------:R-:W-:Y:S01]  /*1250*/  FFMA R31, R29.reuse, -1.5, R31 ;  /* 0xbfc000001d1f7823 */ /* 0x040fe2000000001f */
[C---:B------:R-:W-:Y:S01]  /*1260*/  FFMA R54, R29.reuse, -1.5, R54 ;  /* 0xbfc000001d367823 */ /* 0x040fe20000000036 */
[C---:B------:R-:W-:Y:S01]  /*1270*/  FFMA R56, R29.reuse, -1.5, R56 ;  /* 0xbfc000001d387823 */ /* 0x040fe20000000038 */
[C---:B------:R-:W-:Y:S01]  /*1280*/  FFMA R27, R29.reuse, -1.5, R27 ;  /* 0xbfc000001d1b7823 */ /* 0x040fe2000000001b */
[C---:B------:R-:W-:Y:S01]  /*1290*/  FMUL R33, R29.reuse, -2 ;  /* 0xc00000001d217820 */ /* 0x040fe20000400000 */
[----:B------:R-:W-:-:S03]  /*12a0*/  FMUL R29, R29, 0.5 ;  /* 0x3f0000001d1d7820 */ /* 0x000fc60000400000 */
[----:B------:R-:W-:Y:S01]  /*12b0*/  FFMA R61, R33, 1.5, R61 ;  /* 0x3fc00000213d7823 */ /* 0x000fe2000000003d */
[----:B------:R-:W-:Y:S01]  /*12c0*/  FADD R49, R49, R29 ;  /* 0x0000001d31317221 */ /* 0x000fe20000000000 */
[C---:B------:R-:W-:Y:S01]  /*12d0*/  FADD R42, R29.reuse, R42 ;  /* 0x0000002a1d2a7221 */ /* 0x040fe20000000000 */
[C---:B------:R-:W-:Y:S01]  /*12e0*/  FADD R41, R29.reuse, R41 ;  /* 0x000000291d297221 */ /* 0x040fe20000000000 */
[C---:B------:R-:W-:Y:S01]  /*12f0*/  FADD R44, R29.reuse, R44 ;  /* 0x0000002c1d2c7221 */ /* 0x040fe20000000000 */
[C---:B------:R-:W-:Y:S01]  /*1300*/  FFMA R55, R29.reuse, 1.5, R55 ;  /* 0x3fc000001d377823 */ /* 0x040fe20000000037 */
[----:B------:R-:W-:Y:S01]  /*1310*/  FADD R52, R29, R52 ;  /* 0x000000341d347221 */ /* 0x000fe20000000000 */
[----:B------:R-:W-:-:S04]  /*1320*/  FADD R29, R26, R26 ;  /* 0x0000001a1a1d7221 */ /* 0x000fc80000000000 */
[----:B------:R-:W-:Y:S01]  /*1330*/  FADD R61, R61, -R29 ;  /* 0x8000001d3d3d7221 */ /* 0x000fe20000000000 */
[----:B------:R-:W-:-:S04]  /*1340*/  FADD R29, R53, R53 ;  /* 0x00000035351d7221 */ /* 0x000fc80000000000 */
[----:B------:R-:W-:Y:S01]  /*1350*/  FADD R29, R27, -R29 ;  /* 0x8000001d1b1d7221 */ /* 0x000fe20000000000 */
[----:B------:R-:W-:-:S04]  /*1360*/  FMUL R27, R28, -2 ;  /* 0xc00000001c1b7820 */ /* 0x000fc80000400000 */
[----:B------:R-:W-:-:S04]  /*1370*/  FADD R33, R27, R27 ;  /* 0x0000001b1b217221 */ /* 0x000fc80000000000 */
[----:B------:R-:W-:Y:S01]  /*1380*/  FADD R56, R56, -R33 ;  /* 0x8000002138387221 */ /* 0x000fe20000000000 */
[----:B------:R-:W-:Y:S01]  /*1390*/  FMUL R33, R28, 0.5 ;  /* 0x3f0000001c217820 */ /* 0x000fe20000400000 */
[C---:B------:R-:W-:Y:S01]  /*13a0*/  FFMA R54, R27.reuse, 0.5, R54 ;  /* 0x3f0000001b367823 */ /* 0x040fe20000000036 */
[----:B------:R-:W-:Y:S02]  /*13b0*/  FFMA R29, R27, -1.5, R29 ;  /* 0xbfc000001b1d7823 */ /* 0x000fe4000000001d */
[----:B------:R-:W-:Y:S01]  /*13c0*/  FADD R27, R33, R33 ;  /* 0x00000021211b7221 */ /* 0x000fe20000000000 */
[----:B------:R-:W-:Y:S01]  /*13d0*/  FADD R48, R48, -R43 ;  /* 0x8000002b30307221 */ /* 0x000fe20000000000 */
[----:B------:R-:W-:Y:S01]  /*13e0*/  FFMA R2, R53, 0.5, R2 ;  /* 0x3f00000035027823 */ /* 0x000fe20000000002 */
[----:B------:R-:W-:Y:S01]  /*13f0*/  FADD R49, R49, -R53 ;  /* 0x8000003531317221 */ /* 0x000fe20000000000 */
[----:B------:R-:W-:Y:S01]  /*1400*/  FADD R36, R36, -R27 ;  /* 0x8000001b24247221 */ /* 0x000fe20000000000 */
[C-C-:B------:R-:W-:Y:S01]  /*1410*/  FFMA R27, R53.reuse, -2.5, R50.reuse ;  /* 0xc0200000351b7823 */ /* 0x140fe20000000032 */
[----:B------:R-:W-:Y:S01]  /*1420*/  FFMA R57, R53, -1.5, R50 ;  /* 0xbfc0000035397823 */ /* 0x000fe20000000032 */
[----:B------:R-:W-:Y:S01]  /*1430*/  FADD R53, R48, -R53 ;  /* 0x8000003530357221 */ /* 0x000fe20000000000 */
[----:B------:R-:W-:Y:S01]  /*1440*/  FADD R48, R35, -R26 ;  /* 0x8000001a23307221 */ /* 0x000fe20000000000 */
[----:B------:R-:W-:Y:S01]  /*1450*/  FADD R32, -R43, R32 ;  /* 0x000000202b207221 */ /* 0x000fe20000000100 */
[C---:B------:R-:W-:Y:S01]  /*1460*/  FADD R35, -R33.reuse, R46 ;  /* 0x0000002e21237221 */ /* 0x040fe20000000100 */
[C---:B------:R-:W-:Y:S01]  /*1470*/  FFMA R37, R33.reuse, 0.5, R38 ;  /* 0x3f00000021257823 */ /* 0x040fe20000000026 */
[----:B------:R-:W-:Y:S01]  /*1480*/  FADD R38, R33, R48 ;  /* 0x0000003021267221 */ /* 0x000fe20000000000 */
[----:B------:R-:W-:Y:S01]  /*1490*/  FMUL R46, R28, -2.5 ;  /* 0xc02000001c2e7820 */ /* 0x000fe20000400000 */
[C---:B------:R-:W-:Y:S01]  /*14a0*/  FADD R40, -R43.reuse, R40 ;  /* 0x000000282b287221 */ /* 0x040fe20000000100 */
[C---:B------:R-:W-:Y:S01]  /*14b0*/  FADD R39, -R43.reuse, R39 ;  /* 0x000000272b277221 */ /* 0x040fe20000000100 */
[----:B------:R-:W-:Y:S01]  /*14c0*/  FADD R0, -R43, R0 ;  /* 0x000000002b007221 */ /* 0x000fe20000000100 */
[----:B------:R-:W-:Y:S01]  /*14d0*/  FMUL R48, R25, -2.5 ;  /* 0xc020000019307820 */ /* 0x000fe20000400000 */
[C---:B------:R-:W-:Y:S01]  /*14e0*/  FADD R34, R33.reuse, R34 ;  /* 0x0000002221227221 */ /* 0x040fe20000000000 */
[C---:B------:R-:W-:Y:S01]  /*14f0*/  FADD R43, -R33.reuse, R32 ;  /* 0x00000020212b7221 */ /* 0x040fe20000000100 */
[C---:B------:R-:W-:Y:S01]  /*1500*/  FADD R44, -R33.reuse, R44 ;  /* 0x0000002c212c7221 */ /* 0x040fe20000000100 */
[----:B------:R-:W-:Y:S01]  /*1510*/  FFMA R33, R33, -1.5, R2 ;  /* 0xbfc0000021217823 */ /* 0x000fe20000000002 */
[----:B------:R-:W-:Y:S01]  /*1520*/  FADD R45, R45, R26 ;  /* 0x0000001a2d2d7221 */ /* 0x000fe20000000000 */
[----:B------:R-:W-:Y:S01]  /*1530*/  FFMA R55, R26, 0.5, R55 ;  /* 0x3f0000001a377823 */ /* 0x000fe20000000037 */
[----:B------:R-:W-:Y:S01]  /*1540*/  FADD R32, R28, R28 ;  /* 0x0000001c1c207221 */ /* 0x000fe20000000000 */
[----:B------:R-:W-:Y:S01]  /*1550*/  FFMA R2, R46, -1.5, R27 ;  /* 0xbfc000002e027823 */ /* 0x000fe2000000001b */
[----:B------:R-:W-:Y:S01]  /*1560*/  FFMA R26, R26, -1.5, R51 ;  /* 0xbfc000001a1a7823 */ /* 0x000fe20000000033 */
[----:B------:R-:W-:Y:S01]  /*1570*/  FADD R27, R48, R48 ;  /* 0x00000030301b7221 */ /* 0x000fe20000000000 */
[C---:B------:R-:W-:Y:S01]  /*1580*/  FADD R51, R32.reuse, R0 ;  /* 0x0000000020337221 */ /* 0x040fe20000000000 */
[----:B------:R-:W-:Y:S01]  /*1590*/  FADD R52, R32, R52 ;  /* 0x0000003420347221 */ /* 0x000fe20000000000 */
[----:B------:R-:W-:Y:S01]  /*15a0*/  FADD R30, R30, -R32 ;  /* 0x800000201e1e7221 */ /* 0x000fe20000000000 */
[C---:B------:R-:W-:Y:S01]  /*15b0*/  FADD R31, R32.reuse, R31 ;  /* 0x0000001f201f7221 */ /* 0x040fe20000000000 */
[----:B------:R-:W-:Y:S01]  /*15c0*/  FADD R32, -R32, R26 ;  /* 0x0000001a20207221 */ /* 0x000fe20000000100 */
[----:B------:R-:W-:Y:S01]  /*15d0*/  FADD R2, R2, -R27 ;  /* 0x8000001b02027221 */ /* 0x000fe20000000000 */
[C---:B------:R-:W-:Y:S01]  /*15e0*/  FFMA R26, R28.reuse, -2.5, R60 ;  /* 0xc02000001c1a7823 */ /* 0x040fe2000000003c */
[C---:B------:R-:W-:Y:S01]  /*15f0*/  FFMA R0, R28.reuse, 2.5, R58 ;  /* 0x402000001c007823 */ /* 0x040fe2000000003a */
[----:B------:R-:W-:Y:S01]  /*1600*/  FFMA R27, R28, -2.5, R45 ;  /* 0xc02000001c1b7823 */ /* 0x000fe2000000002d */
[----:B------:R-:W-:Y:S01]  /*1610*/  FADD R50, R55, -R28 ;  /* 0x8000001c37327221 */ /* 0x000fe20000000000 */
[C---:B------:R-:W-:Y:S01]  /*1620*/  FFMA R26, R48.reuse, -2.5, R26 ;  /* 0xc0200000301a7823 */ /* 0x040fe2000000001a */
[C---:B------:R-:W-:Y:S01]  /*1630*/  FFMA R0, R48.reuse, 0.5, R0 ;  /* 0x3f00000030007823 */ /* 0x040fe20000000000 */
[----:B------:R-:W-:Y:S01]  /*1640*/  FFMA R27, R48, -1.5, R27 ;  /* 0xbfc00000301b7823 */ /* 0x000fe2000000001b */
[C---:B------:R-:W-:Y:S01]  /*1650*/  FFMA R60, R28.reuse, -1.5, R60 ;  /* 0xbfc000001c3c7823 */ /* 0x040fe2000000003c */
[----:B------:R-:W-:Y:S01]  /*1660*/  FFMA R58, R28, 1.5, R58 ;  /* 0x3fc000001c3a7823 */ /* 0x000fe2000000003a */
[--C-:B------:R-:W-:Y:S01]  /*1670*/  FADD R40, R40, -R28.reuse ;  /* 0x8000001c28287221 */ /* 0x100fe20000000000 */
[--C-:B------:R-:W-:Y:S01]  /*1680*/  FADD R39, R39, R28.reuse ;  /* 0x0000001c27277221 */ /* 0x100fe20000000000 */
[--C-:B------:R-:W-:Y:S01]  /*1690*/  FADD R42, R42, -R28.reuse ;  /* 0x8000001c2a2a7221 */ /* 0x100fe20000000000 */
[--C-:B------:R-:W-:Y:S01]  /*16a0*/  FADD R41, R41, R28.reuse ;  /* 0x0000001c29297221 */ /* 0x100fe20000000000 */
[C---:B------:R-:W-:Y:S01]  /*16b0*/  FFMA R49, R28.reuse, 1.5, R49 ;  /* 0x3fc000001c317823 */ /* 0x040fe20000000031 */
[----:B------:R-:W-:Y:S01]  /*16c0*/  FADD R48, R61, -R28 ;  /* 0x8000001c3d307221 */ /* 0x000fe20000000000 */
[C---:B------:R-:W-:Y:S01]  /*16d0*/  FFMA R53, R28.reuse, 1.5, R53 ;  /* 0x3fc000001c357823 */ /* 0x040fe20000000035 */
[C---:B------:R-:W-:Y:S01]  /*16e0*/  FMUL R55, R28.reuse, -1.5 ;  /* 0xbfc000001c377820 */ /* 0x040fe20000400000 */
[----:B------:R-:W-:Y:S01]  /*16f0*/  FFMA R28, R28, -1.5, R45 ;  /* 0xbfc000001c1c7823 */ /* 0x000fe2000000002d */
[C---:B------:R-:W-:Y:S01]  /*1700*/  FADD R45, R46.reuse, R46 ;  /* 0x0000002e2e2d7221 */ /* 0x040fe20000000000 */
[----:B------:R-:W-:Y:S01]  /*1710*/  FFMA R46, R46, 0.5, R59 ;  /* 0x3f0000002e2e7823 */ /* 0x000fe2000000003b */
[C---:B------:R-:W-:Y:S01]  /*1720*/  FADD R61, R55.reuse, R55 ;  /* 0x00000037373d7221 */ /* 0x040fe20000000000 */
[C---:B------:R-:W-:Y:S01]  /*1730*/  FFMA R57, R55.reuse, -1.5, R57 ;  /* 0xbfc0000037397823 */ /* 0x040fe20000000039 */
[----:B------:R-:W-:Y:S01]  /*1740*/  FFMA R59, R55, 0.5, R59 ;  /* 0x3f000000373b7823 */ /* 0x000fe2000000003b */
[----:B------:R-:W-:Y:S01]  /*1750*/  FMUL R55, R25, -2 ;  /* 0xc000000019377820 */ /* 0x000fe20000400000 */
[C---:B------:R-:W-:Y:S01]  /*1760*/  FADD R45, R47.reuse, -R45 ;  /* 0x8000002d2f2d7221 */ /* 0x040fe20000000000 */
[----:B------:R-:W-:-:S02]  /*1770*/  FADD R47, R47, -R61 ;  /* 0x8000003d2f2f7221 */ /* 0x000fc40000000000 */
[C---:B------:R-:W-:Y:S01]  /*1780*/  FADD R61, R55.reuse, R55 ;  /* 0x00000037373d7221 */ /* 0x040fe20000000000 */
[C---:B------:R-:W-:Y:S01]  /*1790*/  FFMA R30, R55.reuse, -2.5, R30 ;  /* 0xc0200000371e7823 */ /* 0x040fe2000000001e */
[C---:B------:R-:W-:Y:S01]  /*17a0*/  FFMA R31, R55.reuse, 0.5, R31 ;  /* 0x3f000000371f7823 */ /* 0x040fe2000000001f */
[----:B------:R-:W-:Y:S01]  /*17b0*/  FFMA R32, R55, -1.5, R32 ;  /* 0xbfc0000037207823 */ /* 0x000fe20000000020 */
[----:B------:R-:W-:Y:S01]  /*17c0*/  FMUL R55, R25, 0.5 ;  /* 0x3f00000019377820 */ /* 0x000fe20000400000 */
[----:B------:R-:W-:-:S03]  /*17d0*/  FADD R29, R29, -R61 ;  /* 0x8000003d1d1d7221 */ /* 0x000fc60000000000 */
[C---:B------:R-:W-:Y:S01]  /*17e0*/  FADD R61, R55.reuse, R55 ;  /* 0x00000037373d7221 */ /* 0x040fe20000000000 */
[C---:B------:R-:W-:Y:S01]  /*17f0*/  FFMA R34, R55.reuse, -2.5, R34 ;  /* 0xc020000037227823 */ /* 0x040fe20000000022 */
[C---:B------:R-:W-:Y:S01]  /*1800*/  FFMA R35, R55.reuse, 0.5, R35 ;  /* 0x3f00000037237823 */ /* 0x040fe20000000023 */
[C---:B------:R-:W-:Y:S01]  /*1810*/  FADD R36, -R55.reuse, R36 ;  /* 0x0000002437247221 */ /* 0x040fe20000000100 */
[C---:B------:R-:W-:Y:S01]  /*1820*/  FADD R37, -R55.reuse, R37 ;  /* 0x0000002537257221 */ /* 0x040fe20000000100 */
[C---:B------:R-:W-:Y:S01]  /*1830*/  FFMA R38, R55.reuse, -1.5, R38 ;  /* 0xbfc0000037267823 */ /* 0x040fe20000000026 */
[C---:B------:R-:W-:Y:S01]  /*1840*/  FADD R39, -R55.reuse, R39 ;  /* 0x0000002737277221 */ /* 0x040fe20000000100 */
[----:B------:R-:W-:Y:S01]  /*1850*/  FADD R41, -R55, R41 ;  /* 0x0000002937297221 */ /* 0x000fe20000000100 */
[C---:B------:R-:W-:Y:S01]  /*1860*/  FMUL R55, R25.reuse, -1.5 ;  /* 0xbfc0000019377820 */ /* 0x040fe20000400000 */
[C---:B------:R-:W-:Y:S01]  /*1870*/  FFMA R40, R25.reuse, 2.5, R40 ;  /* 0x4020000019287823 */ /* 0x040fe20000000028 */
[----:B------:R-:W-:Y:S01]  /*1880*/  FFMA R42, R25, 2.5, R42 ;  /* 0x40200000192a7823 */ /* 0x000fe2000000002a */
[--C-:B------:R-:W-:Y:S01]  /*1890*/  FADD R43, R43, R25.reuse ;  /* 0x000000192b2b7221 */ /* 0x100fe20000000000 */
[----:B------:R-:W-:Y:S01]  /*18a0*/  FADD R44, R44, R25 ;  /* 0x000000192c2c7221 */ /* 0x000fe20000000000 */
[C---:B------:R-:W-:Y:S01]  /*18b0*/  FFMA R45, R25.reuse, 2.5, R45 ;  /* 0x40200000192d7823 */ /* 0x040fe2000000002d */
[C---:B------:R-:W-:Y:S01]  /*18c0*/  FFMA R46, R25.reuse, 2.5, R46 ;  /* 0x40200000192e7823 */ /* 0x040fe2000000002e */
[C---:B------:R-:W-:Y:S01]  /*18d0*/  FFMA R47, R25.reuse, 1.5, R47 ;  /* 0x3fc00000192f7823 */ /* 0x040fe2000000002f */
[C---:B------:R-:W-:Y:S01]  /*18e0*/  FFMA R49, R25.reuse, 2, R49 ;  /* 0x4000000019317823 */ /* 0x040fe20000000031 */
[C---:B------:R-:W-:Y:S01]  /*18f0*/  FFMA R48, R25.reuse, 1.5, R48 ;  /* 0x3fc0000019307823 */ /* 0x040fe20000000030 */
[----:B------:R-:W-:Y:S01]  /*1900*/  FFMA R50, R25, 1.5, R50 ;  /* 0x3fc0000019327823 */ /* 0x000fe20000000032 */
[--C-:B------:R-:W-:Y:S01]  /*1910*/  FADD R51, R51, R25.reuse ;  /* 0x0000001933337221 */ /* 0x100fe20000000000 */
[----:B------:R-:W-:Y:S01]  /*1920*/  FADD R52, R52, R25 ;  /* 0x0000001934347221 */ /* 0x000fe20000000000 */
[C---:B------:R-:W-:Y:S01]  /*1930*/  FFMA R53, R25.reuse, 2, R53 ;  /* 0x4000000019357823 */ /* 0x040fe20000000035 */
[C---:B------:R-:W-:Y:S01]  /*1940*/  FFMA R54, R25.reuse, 2, R54 ;  /* 0x4000000019367823 */ /* 0x040fe20000000036 */
[C---:B------:R-:W-:Y:S01]  /*1950*/  FFMA R56, R25.reuse, 2, R56 ;  /* 0x4000000019387823 */ /* 0x040fe20000000038 */
[----:B------:R-:W-:Y:S01]  /*1960*/  FFMA R25, R25, 1.5, R59 ;  /* 0x3fc0000019197823 */ /* 0x000fe2000000003b */
[C---:B------:R-:W-:Y:S01]  /*1970*/  FADD R59, R55.reuse, R55 ;  /* 0x00000037373b7221 */ /* 0x040fe20000000000 */
[C---:B------:R-:W-:Y:S01]  /*1980*/  FFMA R58, R55.reuse, 0.5, R58 ;  /* 0x3f000000373a7823 */ /* 0x040fe2000000003a */
[----:B------:R-:W-:-:S02]  /*1990*/  FFMA R28, R55, -1.5, R28 ;  /* 0xbfc00000371c7823 */ /* 0x000fc4000000001c */
[----:B------:R-:W-:Y:S01]  /*19a0*/  FADD R57, R57, -R59 ;  /* 0x8000003b39397221 */ /* 0x000fe20000000000 */
[----:B------:R-:W-:Y:S01]  /*19b0*/  FFMA R59, R55, -2.5, R60 ;  /* 0xc0200000373b7823 */ /* 0x000fe2000000003c */
[----:B------:R-:W-:-:S04]  /*19c0*/  FMUL R55, R12, -2 ;  /* 0xc00000000c377820 */ /* 0x000fc80000400000 */
[C---:B------:R-:W-:Y:S01]  /*19d0*/  FFMA R30, R55.reuse, 0.5, R30 ;  /* 0x3f000000371e7823 */ /* 0x040fe2000000001e */
[C---:B------:R-:W-:Y:S01]  /*19e0*/  FFMA R31, R55.reuse, 2.5, R31 ;  /* 0x40200000371f7823 */ /* 0x040fe2000000001f */
[C---:B------:R-:W-:Y:S01]  /*19f0*/  FFMA R54, R55.reuse, -0.5, R54 ;  /* 0xbf00000037367823 */ /* 0x040fe20000000036 */
[C---:B------:R-:W-:Y:S01]  /*1a00*/  FFMA R29, R55.reuse, 1.5, R29 ;  /* 0x3fc00000371d7823 */ /* 0x040fe2000000001d */
[----:B------:R-:W-:-:S04]  /*1a10*/  FADD R55, R55, R55 ;  /* 0x0000003737377221 */ /* 0x000fc80000000000 */
[----:B------:R-:W-:Y:S01]  /*1a20*/  FADD R56, R56, R55 ;  /* 0x0000003738387221 */ /* 0x000fe20000000000 */
[----:B------:R-:W-:Y:S01]  /*1a30*/  FADD R32, -R55, R32 ;  /* 0x0000002037207221 */ /* 0x000fe20000000100 */
[----:B------:R-:W-:Y:S01]  /*1a40*/  FMUL R55, R12, -2.5 ;  /* 0xc02000000c377820 */ /* 0x000fe20000400000 */
[----:B------:R-:W-:-:S03]  /*1a50*/  FADD R33, R33, -R61 ;  /* 0x8000003d21217221 */ /* 0x000fc60000000000 */
[C---:B------:R-:W-:Y:S01]  /*1a60*/  FFMA R61, R55.reuse, 0.5, R26 ;  /* 0x3f000000373d7823 */ /* 0x040fe2000000001a */
[----:B------:R-:W-:-:S04]  /*1a70*/  FADD R26, R55, R55 ;  /* 0x00000037371a7221 */ /* 0x000fc80000000000 */
[----:B------:R-:W-:Y:S01]  /*1a80*/  FADD R45, R45, R26 ;  /* 0x0000001a2d2d7221 */ /* 0x000fe20000000000 */
[----:B------:R-:W-:Y:S01]  /*1a90*/  FADD R27, -R26, R27 ;  /* 0x0000001b1a1b7221 */ /* 0x000fe20000000100 */
[----:B------:R-:W-:Y:S01]  /*1aa0*/  FMUL R26, R12, 0.5 ;  /* 0x3f0000000c1a7820 */ /* 0x000fe20000400000 */
[C---:B------:R-:W-:Y:S01]  /*1ab0*/  FFMA R0, R55.reuse, 2.5, R0 ;  /* 0x4020000037007823 */ /* 0x040fe20000000000 */
[C---:B------:R-:W-:Y:S01]  /*1ac0*/  FFMA R46, R55.reuse, -0.5, R46 ;  /* 0xbf000000372e7823 */ /* 0x040fe2000000002e */
[----:B------:R-:W-:Y:S01]  /*1ad0*/  FFMA R2, R55, 1.5, R2 ;  /* 0x3fc0000037027823 */ /* 0x000fe20000000002 */
[C---:B------:R-:W-:Y:S01]  /*1ae0*/  FADD R55, R26.reuse, R26 ;  /* 0x0000001a1a377221 */ /* 0x040fe20000000000 */
[C---:B------:R-:W-:Y:S01]  /*1af0*/  FFMA R34, R26.reuse, 0.5, R34 ;  /* 0x3f0000001a227823 */ /* 0x040fe20000000022 */
[C---:B------:R-:W-:Y:S01]  /*1b00*/  FFMA R35, R26.reuse, 2.5, R35 ;  /* 0x402000001a237823 */ /* 0x040fe20000000023 */
[----:B------:R-:W-:Y:S01]  /*1b10*/  FFMA R37, R26, -0.5, R37 ;  /* 0xbf0000001a257823 */ /* 0x000fe20000000025 */
[----:B------:R-:W-:Y:S01]  /*1b20*/  FADD R36, R36, R55 ;  /* 0x0000003724247221 */ /* 0x000fe20000000000 */
[----:B------:R-:W-:Y:S01]  /*1b30*/  FADD R38, -R55, R38 ;  /* 0x0000002637267221 */ /* 0x000fe20000000100 */
[C---:B------:R-:W-:Y:S01]  /*1b40*/  FADD R55, -R26.reuse, R40 ;  /* 0x000000281a377221 */ /* 0x040fe20000000100 */
[C---:B------:R-:W-:Y:S01]  /*1b50*/  FADD R43, R26.reuse, R43 ;  /* 0x0000002b1a2b7221 */ /* 0x040fe20000000000 */
[C---:B------:R-:W-:Y:S01]  /*1b60*/  FADD R42, -R26.reuse, R42 ;  /* 0x0000002a1a2a7221 */ /* 0x040fe20000000100 */
[C---:B------:R-:W-:Y:S01]  /*1b70*/  FFMA R33, R26.reuse, 1.5, R33 ;  /* 0x3fc000001a217823 */ /* 0x040fe20000000021 */
[----:B------:R-:W-:Y:S01]  /*1b80*/  FADD R44, R26, R44 ;  /* 0x0000002c1a2c7221 */ /* 0x000fe20000000000 */
[C---:B------:R-:W-:Y:S01]  /*1b90*/  FADD R26, R12.reuse, R12 ;  /* 0x0000000c0c1a7221 */ /* 0x040fe20000000000 */
[C---:B------:R-:W-:Y:S01]  /*1ba0*/  FFMA R39, R12.reuse, -2.5, R39 ;  /* 0xc02000000c277823 */ /* 0x040fe20000000027 */
[C---:B------:R-:W-:Y:S01]  /*1bb0*/  FFMA R41, R12.reuse, -2.5, R41 ;  /* 0xc02000000c297823 */ /* 0x040fe20000000029 */
[C---:B------:R-:W-:Y:S01]  /*1bc0*/  FFMA R49, R12.reuse, -1.5, R49 ;  /* 0xbfc000000c317823 */ /* 0x040fe20000000031 */
[C---:B------:R-:W-:Y:S01]  /*1bd0*/  FFMA R53, R12.reuse, -1.5, R53 ;  /* 0xbfc000000c357823 */ /* 0x040fe20000000035 */
[----:B------:R-:W-:Y:S01]  /*1be0*/  FMUL R12, R12, -1.5 ;  /* 0xbfc000000c0c7820 */ /* 0x000fe20000400000 */
[----:B------:R-:W-:Y:S01]  /*1bf0*/  FADD R51, R51, -R26 ;  /* 0x8000001a33337221 */ /* 0x000fe20000000000 */
[C---:B------:R-:W-:Y:S01]  /*1c00*/  FADD R48, R26.reuse, R48 ;  /* 0x000000301a307221 */ /* 0x040fe20000000000 */
[C---:B------:R-:W-:Y:S01]  /*1c10*/  FADD R52, -R26.reuse, R52 ;  /* 0x000000341a347221 */ /* 0x040fe20000000100 */
[----:B------:R-:W-:Y:S01]  /*1c20*/  FADD R50, R26, R50 ;  /* 0x000000321a327221 */ /* 0x000fe20000000000 */
[C---:B------:R-:W-:Y:S01]  /*1c30*/  FFMA R59, R12.reuse, 0.5, R59 ;  /* 0x3f0000000c3b7823 */ /* 0x040fe2000000003b */
[C---:B------:R-:W-:Y:S01]  /*1c40*/  FFMA R58, R12.reuse, 2.5, R58 ;  /* 0x402000000c3a7823 */ /* 0x040fe2000000003a */
[C---:B------:R-:W-:Y:S01]  /*1c50*/  FADD R26, R12.reuse, R12 ;  /* 0x0000000c0c1a7221 */ /* 0x040fe20000000000 */
[C---:B------:R-:W-:Y:S01]  /*1c60*/  FFMA R57, R12.reuse, 1.5, R57 ;  /* 0x3fc000000c397823 */ /* 0x040fe20000000039 */
[----:B------:R-:W-:Y:S01]  /*1c70*/  FFMA R25, R12, -0.5, R25 ;  /* 0xbf0000000c197823 */ /* 0x000fe20000000019 */
[----:B------:R-:W-:-:S04]  /*1c80*/  FADD R12, R18, R18 ;  /* 0x00000012120c7221 */ /* 0x000fc80000000000 */
[C---:B------:R-:W-:Y:S01]  /*1c90*/  FADD R30, -R12.reuse, R30 ;  /* 0x0000001e0c1e7221 */ /* 0x040fe20000000100 */
[C---:B------:R-:W-:Y:S01]  /*1ca0*/  FADD R31, -R12.reuse, R31 ;  /* 0x0000001f0c1f7221 */ /* 0x040fe20000000100 */
[C---:B------:R-:W-:Y:S01]  /*1cb0*/  FADD R54, -R12.reuse, R54 ;  /* 0x000000360c367221 */ /* 0x040fe20000000100 */
[----:B------:R-:W-:Y:S01]  /*1cc0*/  FADD R56, -R12, R56 ;  /* 0x000000380c387221 */ /* 0x000fe20000000100 */
[----:B------:R-:W-:Y:S01]  /*1cd0*/  FADD R29, R29, -R12 ;  /* 0x8000000c1d1d7221 */ /* 0x000fe20000000000 */
[----:B------:R-:W-:Y:S01]  /*1ce0*/  FMUL R12, R18, -2 ;  /* 0xc0000000120c7820 */ /* 0x000fe20000400000 */
[----:B------:R-:W-:Y:S01]  /*1cf0*/  FADD R47, R47, R26 ;  /* 0x0000001a2f2f7221 */ /* 0x000fe20000000000 */
[----:B------:R-:W-:Y:S01]  /*1d00*/  FADD R28, -R26, R28 ;  /* 0x0000001c1a1c7221 */ /* 0x000fe20000000100 */
[----:B------:R-:W-:Y:S01]  /*1d10*/  FADD R26, R23, R23 ;  /* 0x00000017171a7221 */ /* 0x000fe20000000000 */
[----:B------:R-:W-:-:S04]  /*1d20*/  FFMA R12, R12, 1.5, R32 ;  /* 0x3fc000000c0c7823 */ /* 0x000fc80000000020 */
[----:B------:R-:W-:Y:S01]  /*1d30*/  FADD R12, R12, -R26 ;  /* 0x8000001a0c0c7221 */ /* 0x000fe20000000000 */
[C---:B------:R-:W-:Y:S01]  /*1d40*/  FMUL R26, R18.reuse, -2.5 ;  /* 0xc0200000121a7820 */ /* 0x040fe20000400000 */
[----:B------:R-:W-:-:S03]  /*1d50*/  FFMA R61, R18, -2.5, R61 ;  /* 0xc0200000123d7823 */ /* 0x000fc6000000003d */
[----:B------:R-:W-:Y:S01]  /*1d60*/  FFMA R26, R26, 1.5, R27 ;  /* 0x3fc000001a1a7823 */ /* 0x000fe2000000001b */
[C---:B------:R-:W-:Y:S01]  /*1d70*/  FFMA R27, R18.reuse, -2.5, R2 ;  /* 0xc0200000121b7823 */ /* 0x040fe20000000002 */
[C---:B------:R-:W-:Y:S01]  /*1d80*/  FMUL R2, R18.reuse, -1.5 ;  /* 0xbfc0000012027820 */ /* 0x040fe20000400000 */
[C---:B------:R-:W-:Y:S01]  /*1d90*/  FFMA R0, R18.reuse, -2.5, R0 ;  /* 0xc020000012007823 */ /* 0x040fe20000000000 */
[C---:B------:R-:W-:Y:S01]  /*1da0*/  FFMA R59, R18.reuse, -1.5, R59 ;  /* 0xbfc00000123b7823 */ /* 0x040fe2000000003b */
[C---:B------:R-:W-:Y:S01]  /*1db0*/  FFMA R58, R18.reuse, -1.5, R58 ;  /* 0xbfc00000123a7823 */ /* 0x040fe2000000003a */
[--C-:B------:R-:W-:Y:S01]  /*1dc0*/  FADD R39, R39, -R18.reuse ;  /* 0x8000001227277221 */ /* 0x100fe20000000000 */
[----:B------:R-:W-:Y:S01]  /*1dd0*/  FADD R41, R41, -R18 ;  /* 0x8000001229297221 */ /* 0x000fe20000000000 */
[C---:B------:R-:W-:Y:S01]  /*1de0*/  FFMA R45, R18.reuse, -2.5, R45 ;  /* 0xc0200000122d7823 */ /* 0x040fe2000000002d */
[----:B------:R-:W-:Y:S01]  /*1df0*/  FFMA R46, R18, -2.5, R46 ;  /* 0xc0200000122e7823 */ /* 0x000fe2000000002e */
[--C-:B------:R-:W-:Y:S01]  /*1e00*/  FADD R55, R55, -R18.reuse ;  /* 0x8000001237377221 */ /* 0x100fe20000000000 */
[--C-:B------:R-:W-:Y:S01]  /*1e10*/  FADD R43, R43, -R18.reuse ;  /* 0x800000122b2b7221 */ /* 0x100fe20000000000 */
[--C-:B------:R-:W-:Y:S01]  /*1e20*/  FADD R42, R42, -R18.reuse ;  /* 0x800000122a2a7221 */ /* 0x100fe20000000000 */
[--C-:B------:R-:W-:Y:S01]  /*1e30*/  FADD R44, R44, -R18.reuse ;  /* 0x800000122c2c7221 */ /* 0x100fe20000000000 */
[C---:B------:R-:W-:Y:S01]  /*1e40*/  FFMA R47, R18.reuse, -1.5, R47 ;  /* 0xbfc00000122f7823 */ /* 0x040fe2000000002f */
[C---:B------:R-:W-:Y:S01]  /*1e50*/  FFMA R25, R18.reuse, -1.5, R25 ;  /* 0xbfc0000012197823 */ /* 0x040fe20000000019 */
[--C-:B------:R-:W-:Y:S01]  /*1e60*/  FADD R49, R49, -R18.reuse ;  /* 0x8000001231317221 */ /* 0x100fe20000000000 */
[----:B------:R-:W-:Y:S01]  /*1e70*/  FADD R51, R51, -R18 ;  /* 0x8000001233337221 */ /* 0x000fe20000000000 */
[----:B------:R-:W-:Y:S01]  /*1e80*/  FFMA R48, R18, -1.5, R48 ;  /* 0xbfc0000012307823 */ /* 0x000fe20000000030 */
[----:B------:R-:W-:Y:S01]  /*1e90*/  FADD R52, R52, -R18 ;  /* 0x8000001234347221 */ /* 0x000fe20000000000 */
[C---:B------:R-:W-:Y:S01]  /*1ea0*/  FFMA R50, R18.reuse, -1.5, R50 ;  /* 0xbfc0000012327823 */ /* 0x040fe20000000032 */
[C---:B------:R-:W-:Y:S01]  /*1eb0*/  FFMA R57, R18.reuse, -1.5, R57 ;  /* 0xbfc0000012397823 */ /* 0x040fe20000000039 */
[----:B------:R-:W-:Y:S01]  /*1ec0*/  FADD R53, R53, -R18 ;  /* 0x8000001235357221 */ /* 0x000fe20000000000 */
[----:B------:R-:W-:Y:S01]  /*1ed0*/  FMUL R18, R18, 0.5 ;  /* 0x3f00000012127820 */ /* 0x000fe20000400000 */
[----:B------:R-:W-:Y:S01]  /*1ee0*/  FFMA R28, R2, 1.5, R28 ;  /* 0x3fc00000021c7823 */ /* 0x000fe2000000001c */
[----:B------:R-:W-:-:S02]  /*1ef0*/  FADD R2, R24, R24 ;  /* 0x0000001818027221 */ /* 0x000fc40000000000 */
[----:B------:R-:W-:Y:S01]  /*1f00*/  FADD R33, R33, R18 ;  /* 0x0000001221217221 */ /* 0x000fe20000000000 */
[C---:B------:R-:W-:Y:S01]  /*1f10*/  FADD R34, R18.reuse, R34 ;  /* 0x0000002212227221 */ /* 0x040fe20000000000 */
[C---:B------:R-:W-:Y:S01]  /*1f20*/  FADD R35, R18.reuse, R35 ;  /* 0x0000002312237221 */ /* 0x040fe20000000000 */
[C---:B------:R-:W-:Y:S01]  /*1f30*/  FADD R36, R18.reuse, R36 ;  /* 0x0000002412247221 */ /* 0x040fe20000000000 */
[C---:B------:R-:W-:Y:S01]  /*1f40*/  FADD R37, R18.reuse, R37 ;  /* 0x0000002512257221 */ /* 0x040fe20000000000 */
[----:B------:R-:W-:Y:S01]  /*1f50*/  FFMA R38, R18, 1.5, R38 ;  /* 0x3fc0000012267823 */ /* 0x000fe20000000026 */
[----:B------:R-:W-:Y:S01]  /*1f60*/  FADD R57, -R2, R57 ;  /* 0x0000003902397221 */ /* 0x000fe20000000100 */
[----:B------:R-:W-:Y:S01]  /*1f70*/  FADD R53, R53, R2 ;  /* 0x0000000235357221 */ /* 0x000fe20000000000 */
[C---:B------:R-:W-:Y:S01]  /*1f80*/  FFMA R27, R24.reuse, 0.5, R27 ;  /* 0x3f000000181b7823 */ /* 0x040fe2000000001b */
[C---:B------:R-:W-:Y:S01]  /*1f90*/  FFMA R2, R24.reuse, 2.5, R33 ;  /* 0x4020000018027823 */ /* 0x040fe20000000021 */
[C---:B------:R-:W-:Y:S01]  /*1fa0*/  FFMA R18, R24.reuse, -0.5, R49 ;  /* 0xbf00000018127823 */ /* 0x040fe20000000031 */
[----:B------:R-:W-:Y:S01]  /*1fb0*/  FFMA R29, R24, 1.5, R29 ;  /* 0x3fc00000181d7823 */ /* 0x000fe2000000001d */
[----:B------:R-:W-:Y:S01]  /*1fc0*/  FMUL R24, R11, 2.5 ;  /* 0x402000000b187820 */ /* 0x000fe20000400000 */
[C---:B------:R-:W-:Y:S01]  /*1fd0*/  FFMA R26, R23.reuse, -2.5, R26 ;  /* 0xc0200000171a7823 */ /* 0x040fe2000000001a */
[C---:B------:R-:W-:Y:S01]  /*1fe0*/  FFMA R38, R23.reuse, 0.5, R38 ;  /* 0x3f00000017267823 */ /* 0x040fe20000000026 */
[--C-:B------:R-:W-:Y:S01]  /*1ff0*/  FADD R48, R48, -R23.reuse ;  /* 0x8000001730307221 */ /* 0x100fe20000000000 */
[----:B------:R-:W-:Y:S01]  /*2000*/  FADD R50, R50, -R23 ;  /* 0x8000001732327221 */ /* 0x000fe20000000000 */
[----:B------:R-:W-:Y:S01]  /*2010*/  FFMA R28, R23, -1.5, R28 ;  /* 0xbfc00000171c7823 */ /* 0x000fe2000000001c */
[----:B------:R-:W-:-:S04]  /*2020*/  FADD R23, R24, R24 ;  /* 0x0000001818177221 */ /* 0x000fc80000000000 */
[----:B------:R-:W-:Y:S01]  /*2030*/  FADD R36, R36, -R23 ;  /* 0x8000001724247221 */ /* 0x000fe20000000000 */
[C---:B------:R-:W-:Y:S01]  /*2040*/  FMUL R23, R11.reuse, 0.5 ;  /* 0x3f0000000b177820 */ /* 0x040fe20000400000 */
[C---:B------:R-:W-:Y:S01]  /*2050*/  FADD R34, R24.reuse, R34 ;  /* 0x0000002218227221 */ /* 0x040fe20000000000 */
[C---:B------:R-:W-:Y:S01]  /*2060*/  FADD R35, -R24.reuse, R35 ;  /* 0x0000002318237221 */ /* 0x040fe20000000100 */
[C---:B------:R-:W-:Y:S01]  /*2070*/  FFMA R37, R24.reuse, 0.5, R37 ;  /* 0x3f00000018257823 */ /* 0x040fe20000000025 */
[C---:B------:R-:W-:Y:S01]  /*2080*/  FFMA R2, R24.reuse, -1.5, R2 ;  /* 0xbfc0000018027823 */ /* 0x040fe20000000002 */
[----:B------:R-:W-:Y:S01]  /*2090*/  FADD R38, R24, R38 ;  /* 0x0000002618267221 */ /* 0x000fe20000000000 */
[----:B------:R-:W-:Y:S01]  /*20a0*/  FMUL R33, R11, -0.5 ;  /* 0xbf0000000b217820 */ /* 0x000fe20000400000 */
[C---:B------:R-:W-:Y:S01]  /*20b0*/  FADD R24, R23.reuse, R23 ;  /* 0x0000001717187221 */ /* 0x040fe20000000000 */
[C---:B------:R-:W-:Y:S01]  /*20c0*/  FADD R61, R23.reuse, R61 ;  /* 0x0000003d173d7221 */ /* 0x040fe20000000000 */
[----:B------:R-:W-:Y:S01]  /*20d0*/  FADD R0, -R23, R0 ;  /* 0x0000000017007221 */ /* 0x000fe20000000100 */
[----:B------:R-:W-:Y:S01]  /*20e0*/  FADD R49, R33, R33 ;  /* 0x0000002121317221 */ /* 0x000fe20000000000 */
[----:B------:R-:W-:Y:S01]  /*20f0*/  FADD R45, R45, -R24 ;  /* 0x800000182d2d7221 */ /* 0x000fe20000000000 */
[C---:B------:R-:W-:Y:S01]  /*2100*/  FFMA R46, R23.reuse, 0.5, R46 ;  /* 0x3f000000172e7823 */ /* 0x040fe2000000002e */
[C---:B------:R-:W-:Y:S01]  /*2110*/  FADD R42, -R23.reuse, R42 ;  /* 0x0000002a172a7221 */ /* 0x040fe20000000100 */
[C---:B------:R-:W-:Y:S01]  /*2120*/  FADD R41, R23.reuse, R41 ;  /* 0x0000002917297221 */ /* 0x040fe20000000000 */
[C---:B------:R-:W-:Y:S01]  /*2130*/  FADD R26, R23.reuse, R26 ;  /* 0x0000001a171a7221 */ /* 0x040fe20000000000 */
[C---:B------:R-:W-:Y:S01]  /*2140*/  FFMA R27, R23.reuse, -1.5, R27 ;  /* 0xbfc00000171b7823 */ /* 0x040fe2000000001b */
[----:B------:R-:W-:Y:S01]  /*2150*/  FADD R50, -R23, R50 ;  /* 0x0000003217327221 */ /* 0x000fe20000000100 */
[----:B------:R-:W-:Y:S01]  /*2160*/  FADD R24, R11, R11 ;  /* 0x0000000b0b187221 */ /* 0x000fe20000000000 */
[----:B------:R-:W-:Y:S01]  /*2170*/  FMUL R23, R16, 0.5 ;  /* 0x3f00000010177820 */ /* 0x000fe20000400000 */
[----:B------:R-:W-:Y:S01]  /*2180*/  FADD R52, R52, -R49 ;  /* 0x8000003134347221 */ /* 0x000fe20000000000 */
[----:B------:R-:W-:Y:S01]  /*2190*/  FFMA R44, R33, 0.5, R44 ;  /* 0x3f000000212c7823 */ /* 0x000fe2000000002c */
[C---:B------:R-:W-:Y:S01]  /*21a0*/  FADD R32, R24.reuse, R24 ;  /* 0x0000001818207221 */ /* 0x040fe20000000000 */
[C---:B------:R-:W-:Y:S01]  /*21b0*/  FADD R59, -R24.reuse, R59 ;  /* 0x0000003b183b7221 */ /* 0x040fe20000000100 */
[C---:B------:R-:W-:Y:S01]  /*21c0*/  FADD R58, R24.reuse, R58 ;  /* 0x0000003a183a7221 */ /* 0x040fe20000000000 */
[C---:B------:R-:W-:Y:S01]  /*21d0*/  FADD R55, R24.reuse, R55 ;  /* 0x0000003718377221 */ /* 0x040fe20000000000 */
[C---:B------:R-:W-:Y:S01]  /*21e0*/  FADD R39, -R24.reuse, R39 ;  /* 0x0000002718277221 */ /* 0x040fe20000000100 */
[C---:B------:R-:W-:Y:S01]  /*21f0*/  FFMA R43, R24.reuse, 0.5, R43 ;  /* 0x3f000000182b7823 */ /* 0x040fe2000000002b */
[C---:B------:R-:W-:Y:S01]  /*2200*/  FADD R28, -R24.reuse, R28 ;  /* 0x0000001c181c7221 */ /* 0x040fe20000000100 */
[C---:B------:R-:W-:Y:S01]  /*2210*/  FFMA R53, R24.reuse, -1.5, R53 ;  /* 0xbfc0000018357823 */ /* 0x040fe20000000035 */
[----:B------:R-:W-:Y:S01]  /*2220*/  FADD R48, R24, R48 ;  /* 0x0000003018307221 */ /* 0x000fe20000000000 */
[C---:B------:R-:W-:Y:S01]  /*2230*/  FADD R24, R23.reuse, R23 ;  /* 0x0000001717187221 */ /* 0x040fe20000000000 */
[C---:B------:R-:W-:Y:S01]  /*2240*/  FFMA R61, R23.reuse, -2.5, R61 ;  /* 0xc0200000173d7823 */ /* 0x040fe2000000003d */
[C---:B------:R-:W-:Y:S01]  /*2250*/  FFMA R0, R23.reuse, 0.5, R0 ;  /* 0x3f00000017007823 */ /* 0x040fe20000000000 */
[C---:B------:R-:W-:Y:S01]  /*2260*/  FADD R45, -R23.reuse, R45 ;  /* 0x0000002d172d7221 */ /* 0x040fe20000000100 */
[C---:B------:R-:W-:Y:S01]  /*2270*/  FADD R46, -R23.reuse, R46 ;  /* 0x0000002e172e7221 */ /* 0x040fe20000000100 */
[C---:B------:R-:W-:Y:S01]  /*2280*/  FADD R44, R23.reuse, R44 ;  /* 0x0000002c172c7221 */ /* 0x040fe20000000000 */
[C---:B------:R-:W-:Y:S01]  /*2290*/  FADD R52, R23.reuse, R52 ;  /* 0x0000003417347221 */ /* 0x040fe20000000000 */
[----:B------:R-:W-:Y:S01]  /*22a0*/  FFMA R26, R23, -1.5, R26 ;  /* 0xbfc00000171a7823 */ /* 0x000fe2000000001a */
[----:B------:R-:W-:Y:S01]  /*22b0*/  FADD R51, R51, -R32 ;  /* 0x8000002033337221 */ /* 0x000fe20000000000 */
[C---:B------:R-:W-:Y:S01]  /*22c0*/  FMUL R23, R16.reuse, 2.5 ;  /* 0x4020000010177820 */ /* 0x040fe20000400000 */
[----:B------:R-:W-:Y:S01]  /*22d0*/  FMUL R32, R11, -2 ;  /* 0xc00000000b207820 */ /* 0x000fe20000400000 */
[----:B------:R-:W-:Y:S01]  /*22e0*/  FADD R27, R27, -R24 ;  /* 0x800000181b1b7221 */ /* 0x000fe20000000000 */
[----:B------:R-:W-:Y:S01]  /*22f0*/  FMUL R24, R16, -2 ;  /* 0xc000000010187820 */ /* 0x000fe20000400000 */
[----:B------:R-:W-:Y:S01]  /*2300*/  FFMA R18, R33, -1.5, R18 ;  /* 0xbfc0000021127823 */ /* 0x000fe20000000012 */
[C---:B------:R-:W-:Y:S01]  /*2310*/  FADD R33, R23.reuse, R23 ;  /* 0x0000001717217221 */ /* 0x040fe20000000000 */
[C---:B------:R-:W-:Y:S01]  /*2320*/  FFMA R34, R23.reuse, -2.5, R34 ;  /* 0xc020000017227823 */ /* 0x040fe20000000022 */
[C---:B------:R-:W-:Y:S01]  /*2330*/  FFMA R35, R23.reuse, 0.5, R35 ;  /* 0x3f00000017237823 */ /* 0x040fe20000000023 */
[C---:B------:R-:W-:Y:S01]  /*2340*/  FADD R36, -R23.reuse, R36 ;  /* 0x0000002417247221 */ /* 0x040fe20000000100 */
[C---:B------:R-:W-:Y:S01]  /*2350*/  FADD R37, -R23.reuse, R37 ;  /* 0x0000002517257221 */ /* 0x040fe20000000100 */
[----:B------:R-:W-:Y:S01]  /*2360*/  FFMA R38, R23, -1.5, R38 ;  /* 0xbfc0000017267823 */ /* 0x000fe20000000026 */
[C---:B------:R-:W-:Y:S01]  /*2370*/  FADD R40, R32.reuse, R32 ;  /* 0x0000002020287221 */ /* 0x040fe20000000000 */
[C---:B------:R-:W-:Y:S01]  /*2380*/  FFMA R25, R32.reuse, 0.5, R25 ;  /* 0x3f00000020197823 */ /* 0x040fe20000000019 */
[----:B------:R-:W-:Y:S01]  /*2390*/  FFMA R57, R32, -1.5, R57 ;  /* 0xbfc0000020397823 */ /* 0x000fe20000000039 */
[----:B------:R-:W-:Y:S01]  /*23a0*/  FMUL R23, R16, -0.5 ;  /* 0xbf00000010177820 */ /* 0x000fe20000400000 */
[C---:B------:R-:W-:Y:S01]  /*23b0*/  FADD R32, R24.reuse, R24 ;  /* 0x0000001818207221 */ /* 0x040fe20000000000 */
[C---:B------:R-:W-:Y:S01]  /*23c0*/  FFMA R59, R24.reuse, -2.5, R59 ;  /* 0xc0200000183b7823 */ /* 0x040fe2000000003b */
[C---:B------:R-:W-:Y:S01]  /*23d0*/  FFMA R58, R24.reuse, 0.5, R58 ;  /* 0x3f000000183a7823 */ /* 0x040fe2000000003a */
[----:B------:R-:W-:Y:S01]  /*23e0*/  FFMA R28, R24, -1.5, R28 ;  /* 0xbfc00000181c7823 */ /* 0x000fe2000000001c */
[----:B------:R-:W-:Y:S01]  /*23f0*/  FADD R24, R16, R16 ;  /* 0x0000001010187221 */ /* 0x000fe20000000000 */
[----:B------:R-:W-:Y:S01]  /*2400*/  FADD R2, R2, -R33 ;  /* 0x8000002102027221 */ /* 0x000fe20000000000 */
[C---:B------:R-:W-:Y:S01]  /*2410*/  FADD R33, R23.reuse, R23 ;  /* 0x0000001717217221 */ /* 0x040fe20000000000 */
[C---:B------:R-:W-:Y:S01]  /*2420*/  FFMA R42, R23.reuse, -2.5, R42 ;  /* 0xc0200000172a7823 */ /* 0x040fe2000000002a */
[C---:B------:R-:W-:Y:S01]  /*2430*/  FFMA R41, R23.reuse, 0.5, R41 ;  /* 0x3f00000017297823 */ /* 0x040fe20000000029 */
[----:B------:R-:W-:Y:S01]  /*2440*/  FFMA R50, R23, -1.5, R50 ;  /* 0xbfc0000017327823 */ /* 0x000fe20000000032 */
[----:B------:R-:W-:Y:S01]  /*2450*/  FADD R57, R57, -R32 ;  /* 0x8000002039397221 */ /* 0x000fe20000000000 */
[----:B------:R-:W-:Y:S01]  /*2460*/  FMUL R23, R22, 2.5 ;  /* 0x4020000016177820 */ /* 0x000fe20000400000 */
[----:B------:R-:W-:Y:S01]  /*2470*/  FADD R32, R24, R24 ;  /* 0x0000001818207221 */ /* 0x000fe20000000000 */
[----:B------:R-:W-:-:S02]  /*2480*/  FADD R47, R47, -R40 ;  /* 0x800000282f2f7221 */ /* 0x000fc40000000000 */
[C---:B------:R-:W-:Y:S01]  /*2490*/  FFMA R34, R23.reuse, 0.5, R34 ;  /* 0x3f00000017227823 */ /* 0x040fe20000000022 */
[C---:B------:R-:W-:Y:S01]  /*24a0*/  FFMA R35, R23.reuse, 2.5, R35 ;  /* 0x4020000017237823 */ /* 0x040fe20000000023 */
[C---:B------:R-:W-:Y:S01]  /*24b0*/  FFMA R37, R23.reuse, -0.5, R37 ;  /* 0xbf00000017257823 */ /* 0x040fe20000000025 */
[----:B------:R-:W-:Y:S01]  /*24c0*/  FFMA R2, R23, 1.5, R2 ;  /* 0x3fc0000017027823 */ /* 0x000fe20000000002 */
[----:B------:R-:W-:Y:S01]  /*24d0*/  FADD R53, R53, -R32 ;  /* 0x8000002035357221 */ /* 0x000fe20000000000 */
[----:B------:R-:W-:Y:S01]  /*24e0*/  FADD R23, R23, R23 ;  /* 0x0000001717177221 */ /* 0x000fe20000000000 */
[----:B------:R-:W-:Y:S01]  /*24f0*/  FMUL R32, R22, -2 ;  /* 0xc000000016207820 */ /* 0x000fe20000400000 */
[----:B------:R-:W-:Y:S02]  /*2500*/  FADD R47, R24, R47 ;  /* 0x0000002f182f7221 */ /* 0x000fe40000000000 */
[----:B------:R-:W-:Y:S01]  /*2510*/  FADD R36, R36, R23 ;  /* 0x0000001724247221 */ /* 0x000fe20000000000 */
[----:B------:R-:W-:Y:S01]  /*2520*/  FADD R38, -R23, R38 ;  /* 0x0000002617267221 */ /* 0x000fe20000000100 */
[----:B------:R-:W-:Y:S01]  /*2530*/  FADD R23, R32, R32 ;  /* 0x0000002020177221 */ /* 0x000fe20000000000 */
[----:B------:R-:W-:-:S03]  /*2540*/  FADD R18, R18, -R33 ;  /* 0x8000002112127221 */ /* 0x000fc60000000000 */
[----:B------:R-:W-:Y:S01]  /*2550*/  FADD R47, R47, R23 ;  /* 0x000000172f2f7221 */ /* 0x000fe20000000000 */
[----:B------:R-:W-:Y:S01]  /*2560*/  FADD R28, -R23, R28 ;  /* 0x0000001c171c7221 */ /* 0x000fe20000000100 */
[----:B------:R-:W-:Y:S01]  /*2570*/  FMUL R23, R22, -0.5 ;  /* 0xbf00000016177820 */ /* 0x000fe20000400000 */
[C---:B------:R-:W-:Y:S01]  /*2580*/  FFMA R55, R24.reuse, -2.5, R55 ;  /* 0xc020000018377823 */ /* 0x040fe20000000037 */
[C---:B------:R-:W-:Y:S01]  /*2590*/  FFMA R39, R24.reuse, 0.5, R39 ;  /* 0x3f00000018277823 */ /* 0x040fe20000000027 */
[C---:B------:R-:W-:Y:S01]  /*25a0*/  FADD R43, -R24.reuse, R43 ;  /* 0x0000002b182b7221 */ /* 0x040fe20000000100 */
[C---:B------:R-:W-:Y:S01]  /*25b0*/  FADD R25, R24.reuse, R25 ;  /* 0x0000001918197221 */ /* 0x040fe20000000000 */
[C---:B------:R-:W-:Y:S01]  /*25c0*/  FADD R51, -R24.reuse, R51 ;  /* 0x0000003318337221 */ /* 0x040fe20000000100 */
[----:B------:R-:W-:Y:S01]  /*25d0*/  FFMA R48, R24, -1.5, R48 ;  /* 0xbfc0000018307823 */ /* 0x000fe20000000030 */
[----:B------:R-:W-:Y:S01]  /*25e0*/  FMUL R24, R22, 0.5 ;  /* 0x3f00000016187820 */ /* 0x000fe20000400000 */
[C---:B------:R-:W-:Y:S01]  /*25f0*/  FFMA R42, R23.reuse, 0.5, R42 ;  /* 0x3f000000172a7823 */ /* 0x040fe2000000002a */
[C---:B------:R-:W-:Y:S01]  /*2600*/  FFMA R41, R23.reuse, 2.5, R41 ;  /* 0x4020000017297823 */ /* 0x040fe20000000029 */
[C---:B------:R-:W-:Y:S01]  /*2610*/  FFMA R44, R23.reuse, -0.5, R44 ;  /* 0xbf000000172c7823 */ /* 0x040fe2000000002c */
[C---:B------:R-:W-:Y:S01]  /*2620*/  FFMA R18, R23.reuse, 1.5, R18 ;  /* 0x3fc0000017127823 */ /* 0x040fe20000000012 */
[----:B------:R-:W-:Y:S01]  /*2630*/  FADD R23, R23, R23 ;  /* 0x0000001717177221 */ /* 0x000fe20000000000 */
[C---:B------:R-:W-:Y:S01]  /*2640*/  FFMA R61, R24.reuse, 0.5, R61 ;  /* 0x3f000000183d7823 */ /* 0x040fe2000000003d */
[C---:B------:R-:W-:Y:S01]  /*2650*/  FFMA R0, R24.reuse, 2.5, R0 ;  /* 0x4020000018007823 */ /* 0x040fe20000000000 */
[C---:B------:R-:W-:Y:S01]  /*2660*/  FFMA R46, R24.reuse, -0.5, R46 ;  /* 0xbf000000182e7823 */ /* 0x040fe2000000002e */
[C---:B------:R-:W-:Y:S01]  /*2670*/  FFMA R27, R24.reuse, 1.5, R27 ;  /* 0x3fc00000181b7823 */ /* 0x040fe2000000001b */
[----:B------:R-:W-:Y:S01]  /*2680*/  FADD R24, R24, R24 ;  /* 0x0000001818187221 */ /* 0x000fe20000000000 */
[----:B------:R-:W-:Y:S01]  /*2690*/  FMUL R11, R11, 1.5 ;  /* 0x3fc000000b0b7820 */ /* 0x000fe20000400000 */
[----:B------:R-:W-:Y:S01]  /*26a0*/  FADD R52, R52, R23 ;  /* 0x0000001734347221 */ /* 0x000fe20000000000 */
[----:B------:R-:W-:Y:S01]  /*26b0*/  FADD R50, -R23, R50 ;  /* 0x0000003217327221 */ /* 0x000fe20000000100 */
[----:B------:R-:W-:Y:S01]  /*26c0*/  FMUL R23, R16, 1.5 ;  /* 0x3fc0000010177820 */ /* 0x000fe20000400000 */
[----:B------:R-:W-:Y:S01]  /*26d0*/  FADD R45, R45, R24 ;  /* 0x000000182d2d7221 */ /* 0x000fe20000000000 */
[----:B------:R-:W-:Y:S01]  /*26e0*/  FADD R26, -R24, R26 ;  /* 0x0000001a181a7221 */ /* 0x000fe20000000100 */
[----:B------:R-:W-:Y:S01]  /*26f0*/  FADD R24, R22, R22 ;  /* 0x0000001616187221 */ /* 0x000fe20000000000 */
[C---:B------:R-:W-:Y:S01]  /*2700*/  FADD R33, R11.reuse, R11 ;  /* 0x0000000b0b217221 */ /* 0x040fe20000000000 */
[----:B------:R-:W-:Y:S01]  /*2710*/  FFMA R29, R11, -1.5, R29 ;  /* 0xbfc000000b1d7823 */ /* 0x000fe2000000001d */
[----:B------:R-:W-:Y:S01]  /*2720*/  FADD R16, R23, R23 ;  /* 0x0000001717107221 */ /* 0x000fe20000000000 */
[C---:B------:R-:W-:Y:S01]  /*2730*/  FFMA R55, R24.reuse, 0.5, R55 ;  /* 0x3f00000018377823 */ /* 0x040fe20000000037 */
[C---:B------:R-:W-:Y:S01]  /*2740*/  FFMA R39, R24.reuse, 2.5, R39 ;  /* 0x4020000018277823 */ /* 0x040fe20000000027 */
[C---:B------:R-:W-:Y:S01]  /*2750*/  FFMA R43, R24.reuse, -0.5, R43 ;  /* 0xbf000000182b7823 */ /* 0x040fe2000000002b */
[----:B------:R-:W-:Y:S01]  /*2760*/  FFMA R53, R24, 1.5, R53 ;  /* 0x3fc0000018357823 */ /* 0x000fe20000000035 */
[----:B------:R-:W-:Y:S01]  /*2770*/  FADD R56, R56, -R33 ;  /* 0x8000002138387221 */ /* 0x000fe20000000000 */
[----:B------:R-:W-:Y:S01]  /*2780*/  FADD R24, R24, R24 ;  /* 0x0000001818187221 */ /* 0x000fe20000000000 */
[----:B------:R-:W-:Y:S01]  /*2790*/  FADD R33, R29, -R16 ;  /* 0x800000101d217221 */ /* 0x000fe20000000000 */
[----:B------:R-:W-:-:S02]  /*27a0*/  FMUL R29, R14, 0.5 ;  /* 0x3f0000000e1d7820 */ /* 0x000fc40000400000 */
[----:B------:R-:W-:Y:S01]  /*27b0*/  FADD R51, R51, R24 ;  /* 0x0000001833337221 */ /* 0x000fe20000000000 */
[----:B------:R-:W-:Y:S01]  /*27c0*/  FADD R48, -R24, R48 ;  /* 0x0000003018307221 */ /* 0x000fe20000000100 */
[----:B------:R-:W-:Y:S01]  /*27d0*/  FADD R24, R27, R29 ;  /* 0x0000001d1b187221 */ /* 0x000fe20000000000 */
[----:B------:R-:W-:Y:S01]  /*27e0*/  FMUL R27, R14, 2.5 ;  /* 0x402000000e1b7820 */ /* 0x000fe20000400000 */
[----:B------:R-:W-:Y:S01]  /*27f0*/  FMUL R16, R22, 1.5 ;  /* 0x3fc0000016107820 */ /* 0x000fe20000400000 */
[C---:B------:R-:W-:Y:S01]  /*2800*/  FFMA R59, R32.reuse, 0.5, R59 ;  /* 0x3f000000203b7823 */ /* 0x040fe2000000003b */
[C---:B------:R-:W-:Y:S01]  /*2810*/  FFMA R58, R32.reuse, 2.5, R58 ;  /* 0x40200000203a7823 */ /* 0x040fe2000000003a */
[C---:B------:R-:W-:Y:S01]  /*2820*/  FFMA R25, R32.reuse, -0.5, R25 ;  /* 0xbf00000020197823 */ /* 0x040fe20000000019 */
[----:B------:R-:W-:Y:S01]  /*2830*/  FFMA R57, R32, 1.5, R57 ;  /* 0x3fc0000020397823 */ /* 0x000fe20000000039 */
[----:B------:R-:W-:Y:S01]  /*2840*/  FADD R22, R14, R14 ;  /* 0x0000000e0e167221 */ /* 0x000fe20000000000 */
[----:B------:R-:W-:Y:S01]  /*2850*/  FADD R32, R2, R27 ;  /* 0x0000001b02207221 */ /* 0x000fe20000000000 */
[----:B------:R-:W-:Y:S01]  /*2860*/  FFMA R33, R16, 1.5, R33 ;  /* 0x3fc0000010217823 */ /* 0x000fe20000000021 */
[----:B------:R-:W-:Y:S01]  /*2870*/  FMUL R2, R14, 1.5 ;  /* 0x3fc000000e027820 */ /* 0x000fe20000400000 */
[----:B------:R-:W-:Y:S01]  /*2880*/  FADD R18, -R29, R18 ;  /* 0x000000121d127221 */ /* 0x000fe20000000100 */
[----:B------:R-:W-:Y:S01]  /*2890*/  FADD R60, -R22, R57 ;  /* 0x00000039163c7221 */ /* 0x000fe20000000100 */
[----:B------:R-:W-:Y:S01]  /*28a0*/  FADD R40, R53, R22 ;  /* 0x0000001635287221 */ /* 0x000fe20000000000 */
[----:B------:R-:W-:Y:S01]  /*28b0*/  FADD R33, R33, R2 ;  /* 0x0000000221217221 */ /* 0x000fe20000000000 */
[----:B------:R-:W-:Y:S01]  /*28c0*/  FADD R30, R11, R30 ;  /* 0x0000001e0b1e7221 */ /* 0x000fe20000000000 */
[--C-:B------:R-:W-:Y:S01]  /*28d0*/  FADD R24, R24, R21.reuse ;  /* 0x0000001518187221 */ /* 0x100fe20000000000 */
[--C-:B------:R-:W-:Y:S01]  /*28e0*/  FADD R18, R18, R21.reuse ;  /* 0x0000001512127221 */ /* 0x100fe20000000000 */
[--C-:B------:R-:W-:Y:S01]  /*28f0*/  FADD R32, R32, R21.reuse ;  /* 0x0000001520207221 */ /* 0x100fe20000000000 */
[----:B------:R-:W-:Y:S01]  /*2900*/  FFMA R60, R21, 1.5, R60 ;  /* 0x3fc00000153c7823 */ /* 0x000fe2000000003c */
[--C-:B------:R-:W-:Y:S01]  /*2910*/  FADD R40, R40, R21.reuse ;  /* 0x0000001528287221 */ /* 0x100fe20000000000 */
[----:B------:R-:W-:Y:S01]  /*2920*/  FADD R21, R33, R21 ;  /* 0x0000001521157221 */ /* 0x000fe20000000000 */
[C---:B------:R-:W-:Y:S01]  /*2930*/  FADD R31, -R11.reuse, R31 ;  /* 0x0000001f0b1f7221 */ /* 0x040fe20000000100 */
[----:B------:R-:W-:Y:S01]  /*2940*/  FFMA R54, R11, 0.5, R54 ;  /* 0x3f0000000b367823 */ /* 0x000fe20000000036 */
[C---:B------:R-:W-:Y:S01]  /*2950*/  FFMA R33, R23.reuse, -2.5, R30 ;  /* 0xc020000017217823 */ /* 0x040fe2000000001e */
[C---:B------:R-:W-:Y:S01]  /*2960*/  FADD R30, R16.reuse, R16 ;  /* 0x00000010101e7221 */ /* 0x040fe20000000000 */
[C---:B------:R-:W-:Y:S01]  /*2970*/  FADD R53, -R23.reuse, R56 ;  /* 0x0000003817357221 */ /* 0x040fe20000000100 */
[C---:B------:R-:W-:Y:S01]  /*2980*/  FFMA R31, R23.reuse, 0.5, R31 ;  /* 0x3f000000171f7823 */ /* 0x040fe2000000001f */
[----:B------:R-:W-:Y:S01]  /*2990*/  FADD R49, -R23, R54 ;  /* 0x0000003617317221 */ /* 0x000fe20000000100 */
[----:B------:R-:W-:Y:S01]  /*29a0*/  FADD R57, R29, R45 ;  /* 0x0000002d1d397221 */ /* 0x000fe20000000000 */
[----:B------:R-:W-:Y:S01]  /*29b0*/  FADD R45, R27, R36 ;  /* 0x000000241b2d7221 */ /* 0x000fe20000000000 */
[----:B------:R-:W-:Y:S01]  /*29c0*/  FADD R36, R53, R30 ;  /* 0x0000001e35247221 */ /* 0x000fe20000000000 */
[C---:B------:R-:W-:Y:S01]  /*29d0*/  FFMA R33, R16.reuse, 0.5, R33 ;  /* 0x3f00000010217823 */ /* 0x040fe20000000021 */
[C---:B------:R-:W-:Y:S01]  /*29e0*/  FFMA R31, R16.reuse, 2.5, R31 ;  /* 0x40200000101f7823 */ /* 0x040fe2000000001f */
[----:B------:R-:W-:Y:S01]  /*29f0*/  FFMA R49, R16, -0.5, R49 ;  /* 0xbf00000010317823 */ /* 0x000fe20000000031 */
[----:B------:R-:W-:Y:S01]  /*2a00*/  FADD R53, -R29, R52 ;  /* 0x000000341d357221 */ /* 0x000fe20000000100 */
[----:B------:R-:W-:Y:S01]  /*2a10*/  FADD R16, R7, R7 ;  /* 0x0000000707107221 */ /* 0x000fe20000000000 */
[----:B------:R-:W-:Y:S01]  /*2a20*/  FADD R52, R22, R51 ;  /* 0x0000003316347221 */ /* 0x000fe20000000000 */
[----:B------:R-:W-:-:S02]  /*2a30*/  FADD R51, R2, R36 ;  /* 0x0000002402337221 */ /* 0x000fc40000000000 */
[C---:B------:R-:W-:Y:S01]  /*2a40*/  FADD R36, -R16.reuse, R45 ;  /* 0x0000002d10247221 */ /* 0x040fe20000000100 */
[C---:B------:R-:W-:Y:S01]  /*2a50*/  FADD R57, -R16.reuse, R57 ;  /* 0x0000003910397221 */ /* 0x040fe20000000100 */
[C---:B------:R-:W-:Y:S01]  /*2a60*/  FADD R45, -R16.reuse, R52 ;  /* 0x00000034102d7221 */ /* 0x040fe20000000100 */
[----:B------:R-:W-:Y:S01]  /*2a70*/  FADD R53, -R16, R53 ;  /* 0x0000003510357221 */ /* 0x000fe20000000100 */
[----:B------:R-:W-:Y:S01]  /*2a80*/  FADD R51, R51, -R16 ;  /* 0x8000001033337221 */ /* 0x000fe20000000000 */
[C---:B------:R-:W-:Y:S01]  /*2a90*/  FADD R16, R29.reuse, R61 ;  /* 0x0000003d1d107221 */ /* 0x040fe20000000000 */
[C---:B------:R-:W-:Y:S01]  /*2aa0*/  FADD R0, R29.reuse, R0 ;  /* 0x000000001d007221 */ /* 0x040fe20000000000 */
[C---:B------:R-:W-:Y:S01]  /*2ab0*/  FADD R46, R29.reuse, R46 ;  /* 0x0000002e1d2e7221 */ /* 0x040fe20000000000 */
[C---:B------:R-:W-:Y:S01]  /*2ac0*/  FADD R42, -R29.reuse, R42 ;  /* 0x0000002a1d2a7221 */ /* 0x040fe20000000100 */
[C---:B------:R-:W-:Y:S01]  /*2ad0*/  FADD R52, -R29.reuse, R41 ;  /* 0x000000291d347221 */ /* 0x040fe20000000100 */
[C---:B------:R-:W-:Y:S01]  /*2ae0*/  FADD R44, -R29.reuse, R44 ;  /* 0x0000002c1d2c7221 */ /* 0x040fe20000000100 */
[----:B------:R-:W-:Y:S01]  /*2af0*/  FFMA R26, R29, 1.5, R26 ;  /* 0x3fc000001d1a7823 */ /* 0x000fe2000000001a */
[----:B------:R-:W-:Y:S01]  /*2b00*/  FMUL R29, R7, 1.5 ;  /* 0x3fc00000071d7820 */ /* 0x000fe20000400000 */
[----:B------:R-:W-:-:S03]  /*2b10*/  FADD R41, R20, R20 ;  /* 0x0000001414297221 */ /* 0x000fc60000000000 */
[C---:B------:R-:W-:Y:S01]  /*2b20*/  FADD R56, -R29.reuse, R24 ;  /* 0x000000181d387221 */ /* 0x040fe20000000100 */
[C---:B------:R-:W-:Y:S01]  /*2b30*/  FADD R32, -R29.reuse, R32 ;  /* 0x000000201d207221 */ /* 0x040fe20000000100 */
[C---:B------:R-:W-:Y:S01]  /*2b40*/  FADD R24, -R29.reuse, R18 ;  /* 0x000000121d187221 */ /* 0x040fe20000000100 */
[----:B------:R-:W-:Y:S02]  /*2b50*/  FADD R54, -R29, R40 ;  /* 0x000000281d367221 */ /* 0x000fe40000000100 */
[C---:B------:R-:W-:Y:S01]  /*2b60*/  FADD R40, -R41.reuse, R32 ;  /* 0x0000002029287221 */ /* 0x040fe20000000100 */
[C---:B------:R-:W-:Y:S01]  /*2b70*/  FADD R32, -R41.reuse, R24 ;  /* 0x0000001829207221 */ /* 0x040fe20000000100 */
[C---:B------:R-:W-:Y:S02]  /*2b80*/  FADD R24, -R41.reuse, R54 ;  /* 0x0000003629187221 */ /* 0x040fe40000000100 */
[----:B------:R-:W0:Y:S01]  /*2b90*/  S2R R54, SR_TID.X ;  /* 0x0000000000367919 */ /* 0x000e220000002100 */
[----:B------:R-:W-:Y:S01]  /*2ba0*/  FADD R18, -R41, R56 ;  /* 0x0000003829127221 */ /* 0x000fe20000000100 */
[----:B------:R-:W-:Y:S01]  /*2bb0*/  FADD R56, R21, -R29 ;  /* 0x8000001d15387221 */ /* 0x000fe20000000000 */
[----:B------:R-:W-:-:S03]  /*2bc0*/  FADD R34, R27, R34 ;  /* 0x000000221b227221 */ /* 0x000fc60000000000 */
[----:B------:R-:W-:Y:S01]  /*2bd0*/  FADD R21, R56, -R41 ;  /* 0x8000002938157221 */ /* 0x000fe20000000000 */
[--C-:B------:R-:W-:Y:S01]  /*2be0*/  FADD R41, R16, R7.reuse ;  /* 0x0000000710297221 */ /* 0x100fe20000000000 */
[--C-:B------:R-:W-:Y:S01]  /*2bf0*/  FADD R16, R34, R7.reuse ;  /* 0x0000000722107221 */ /* 0x100fe20000000000 */
[----:B------:R-:W-:-:S03]  /*2c00*/  FADD R61, R0, -R7 ;  /* 0x80000007003d7221 */ /* 0x000fc60000000000 */
[C---:B------:R-:W-:Y:S01]  /*2c10*/  FFMA R16, R20.reuse, -2.5, R16 ;  /* 0xc020000014107823 */ /* 0x040fe20000000010 */
[C---:B------:R-:W-:Y:S01]  /*2c20*/  FFMA R0, R20.reuse, -2.5, R41 ;  /* 0xc020000014007823 */ /* 0x040fe20000000029 */
[----:B------:R-:W-:Y:S01]  /*2c30*/  MOV R56, 0x4 ;  /* 0x0000000400387802 */ /* 0x000fe20000000f00 */
[----:B------:R-:W-:Y:S02]  /*2c40*/  FFMA R34, R20, 0.5, R61 ;  /* 0x3f00000014227823 */ /* 0x000fe4000000003d */
[----:B------:R-:W-:Y:S01]  /*2c50*/  FFMA R0, R19, 0.5, R0 ;  /* 0x3f00000013007823 */ /* 0x000fe20000000000 */
[----:B0-----:R-:W-:Y:S01]  /*2c60*/  LEA R17, R17, R54, 0x7 ;  /* 0x0000003611117211 */ /* 0x001fe200078e38ff */
[C---:B------:R-:W-:Y:S01]  /*2c70*/  FFMA R54, R19.reuse, 0.5, R16 ;  /* 0x3f00000013367823 */ /* 0x040fe20000000010 */
[----:B------:R-:W-:-:S03]  /*2c80*/  FFMA R34, R19, 2.5, R34 ;  /* 0x4020000013227823 */ /* 0x000fc60000000022 */
[----:B------:R-:W-:Y:S01]  /*2c90*/  IMAD.WIDE R16, R17, R56, c[0x0][0x160] ;  /* 0x0000580011107625 */ /* 0x000fe200078e0238 */
[--C-:B------:R-:W-:Y:S01]  /*2ca0*/  FADD R54, R54, R5.reuse ;  /* 0x0000000536367221 */ /* 0x100fe20000000000 */
[----:B------:R-:W-:Y:S01]  /*2cb0*/  FADD R41, R0, R5 ;  /* 0x0000000500297221 */ /* 0x000fe20000000000 */
[----:B------:R-:W-:Y:S01]  /*2cc0*/  FADD R31, R2, R31 ;  /* 0x0000001f021f7221 */ /* 0x000fe20000000000 */
[----:B------:R-:W-:Y:S01]  /*2cd0*/  FADD R61, R34, R5 ;  /* 0x00000005223d7221 */ /* 0x000fe20000000000 */
[C---:B------:R-:W-:Y:S01]  /*2ce0*/  FADD R35, R27.reuse, R35 ;  /* 0x000000231b237221 */ /* 0x040fe20000000000 */
[----:B------:R0:W-:Y:S01]  /*2cf0*/  STG.E [R16.64+0x9f400], R54 ;  /* 0x09f4003610007986 */ /* 0x0001e2000c101904 */
[C---:B------:R-:W-:Y:S01]  /*2d00*/  FADD R34, R27.reuse, R37 ;  /* 0x000000251b227221 */ /* 0x040fe20000000000 */
[----:B------:R-:W-:Y:S01]  /*2d10*/  FFMA R38, R27, 1.5, R38 ;  /* 0x3fc000001b267823 */ /* 0x000fe20000000026 */
[C---:B------:R-:W-:Y:S01]  /*2d20*/  FADD R56, R22.reuse, R39 ;  /* 0x0000002716387221 */ /* 0x040fe20000000000 */
[----:B------:R-:W-:Y:S01]  /*2d30*/  FADD R0, -R22, R47 ;  /* 0x0000002f16007221 */ /* 0x000fe20000000100 */
[----:B------:R-:W-:Y:S01]  /*2d40*/  FADD R27, R29, R29 ;  /* 0x0000001d1d1b7221 */ /* 0x000fe20000000000 */
[--C-:B------:R-:W-:Y:S01]  /*2d50*/  FADD R39, R42, R7.reuse ;  /* 0x000000072a277221 */ /* 0x100fe20000000000 */
[----:B------:R-:W-:Y:S01]  /*2d60*/  FADD R37, R52, -R7 ;  /* 0x8000000734257221 */ /* 0x000fe20000000000 */
[----:B------:R1:W-:Y:S01]  /*2d70*/  STG.E [R16.64+0x55c00], R41 ;  /* 0x055c002910007986 */ /* 0x0003e2000c101904 */
[----:B------:R-:W-:Y:S01]  /*2d80*/  FADD R43, R22, R43 ;  /* 0x0000002b162b7221 */ /* 0x000fe20000000000 */
[----:B------:R-:W-:Y:S01]  /*2d90*/  FADD R33, R2, R33 ;  /* 0x0000002102217221 */ /* 0x000fe20000000000 */
[----:B0-----:R-:W-:Y:S01]  /*2da0*/  FADD R54, R22, R55 ;  /* 0x0000003716367221 */ /* 0x001fe20000000000 */
[----:B------:R-:W-:Y:S01]  /*2db0*/  FADD R49, R2, R49 ;  /* 0x0000003102317221 */ /* 0x000fe20000000000 */
[--C-:B------:R-:W-:Y:S01]  /*2dc0*/  FADD R31, R31, -R7.reuse ;  /* 0x800000071f1f7221 */ /* 0x100fe20000000000 */
[----:B------:R0:W-:Y:S01]  /*2dd0*/  STG.E [R16.64+0x62000], R61 ;  /* 0x0620003d10007986 */ /* 0x0001e2000c101904 */
[----:B------:R-:W-:Y:S01]  /*2de0*/  FADD R55, R54, R7 ;  /* 0x0000000736377221 */ /* 0x000fe20000000000 */
[----:B------:R-:W-:Y:S01]  /*2df0*/  FADD R0, R0, -R27 ;  /* 0x8000001b00007221 */ /* 0x000fe20000000000 */
[C---:B------:R-:W-:Y:S01]  /*2e00*/  FFMA R54, R20.reuse, -2.5, R39 ;  /* 0xc020000014367823 */ /* 0x040fe20000000027 */
[----:B-1----:R-:W-:Y:S01]  /*2e10*/  FADD R41, R35, -R7 ;  /* 0x8000000723297221 */ /* 0x002fe20000000000 */
[C---:B------:R-:W-:Y:S01]  /*2e20*/  FFMA R35, R7.reuse, 0.5, R44 ;  /* 0x3f00000007237823 */ /* 0x040fe2000000002c */
[----:B------:R-:W-:Y:S01]  /*2e30*/  FFMA R44, R20, 0.5, R37 ;  /* 0x3f000000142c7823 */ /* 0x000fe20000000025 */
[C---:B------:R-:W-:Y:S01]  /*2e40*/  FFMA R27, R7.reuse, 0.5, R46 ;  /* 0x3f000000071b7823 */ /* 0x040fe2000000002e */
[C---:B------:R-:W-:Y:S01]  /*2e50*/  FFMA R47, R7.reuse, 0.5, R34 ;  /* 0x3f000000072f7823 */ /* 0x040fe20000000022 */
[----:B------:R-:W-:Y:S01]  /*2e60*/  FFMA R43, R7, 0.5, R43 ;  /* 0x3f000000072b7823 */ /* 0x000fe2000000002b */
[--C-:B------:R-:W-:Y:S01]  /*2e70*/  FADD R33, R33, R7.reuse ;  /* 0x0000000721217221 */ /* 0x100fe20000000000 */
[----:B0-----:R-:W-:Y:S01]  /*2e80*/  FADD R61, R56, -R7 ;  /* 0x80000007383d7221 */ /* 0x001fe20000000000 */
[----:B------:R-:W-:Y:S01]  /*2e90*/  FFMA R39, R7, 0.5, R49 ;  /* 0x3f00000007277823 */ /* 0x000fe20000000031 */
[C---:B------:R-:W-:Y:S01]  /*2ea0*/  FFMA R37, R20.reuse, 0.5, R31 ;  /* 0x3f00000014257823 */ /* 0x040fe2000000001f */
[C---:B------:R-:W-:Y:S01]  /*2eb0*/  FMUL R31, R20.reuse, 1.5 ;  /* 0x3fc00000141f7820 */ /* 0x040fe20000400000 */
[C---:B------:R-:W-:Y:S01]  /*2ec0*/  FFMA R42, R20.reuse, 0.5, R41 ;  /* 0x3f000000142a7823 */ /* 0x040fe20000000029 */
[--C-:B------:R-:W-:Y:S01]  /*2ed0*/  FADD R27, R27, -R20.reuse ;  /* 0x800000141b1b7221 */ /* 0x100fe20000000000 */
[--C-:B------:R-:W-:Y:S01]  /*2ee0*/  FADD R56, R47, -R20.reuse ;  /* 0x800000142f387221 */ /* 0x100fe20000000000 */
[C---:B------:R-:W-:Y:S01]  /*2ef0*/  FFMA R34, R20.reuse, -2.5, R55 ;  /* 0xc020000014227823 */ /* 0x040fe20000000037 */
[----:B------:R-:W-:Y:S01]  /*2f00*/  FFMA R46, R20, 0.5, R61 ;  /* 0x3f000000142e7823 */ /* 0x000fe2000000003d */
[--C-:B------:R-:W-:Y:S01]  /*2f10*/  FADD R52, R43, -R20.reuse ;  /* 0x800000142b347221 */ /* 0x100fe20000000000 */
[--C-:B------:R-:W-:Y:S01]  /*2f20*/  FADD R57, R57, -R20.reuse ;  /* 0x8000001439397221 */ /* 0x100fe20000000000 */
[--C-:B------:R-:W-:Y:S01]  /*2f30*/  FADD R36, R36, -R20.reuse ;  /* 0x8000001424247221 */ /* 0x100fe20000000000 */
[--C-:B------:R-:W-:Y:S01]  /*2f40*/  FADD R35, R35, -R20.reuse ;  /* 0x8000001423237221 */ /* 0x100fe20000000000 */
[--C-:B------:R-:W-:Y:S01]  /*2f50*/  FADD R45, R45, -R20.reuse ;  /* 0x800000142d2d7221 */ /* 0x100fe20000000000 */
[--C-:B------:R-:W-:Y:S01]  /*2f60*/  FADD R53, R53, -R20.reuse ;  /* 0x8000001435357221 */ /* 0x100fe20000000000 */
[----:B------:R-:W-:Y:S01]  /*2f70*/  FFMA R41, R20, -2.5, R33 ;  /* 0xc020000014297823 */ /* 0x000fe20000000021 */
[--C-:B------:R-:W-:Y:S01]  /*2f80*/  FADD R39, R39, -R20.reuse ;  /* 0x8000001427277221 */ /* 0x100fe20000000000 */
[----:B------:R-:W-:Y:S01]  /*2f90*/  FADD R51, R51, -R20 ;  /* 0x8000001433337221 */ /* 0x000fe20000000000 */
[----:B------:R-:W-:Y:S01]  /*2fa0*/  FFMA R33, R29, -1.5, R60 ;  /* 0xbfc000001d217823 */ /* 0x000fe2000000003c */
[----:B------:R-:W-:-:S04]  /*2fb0*/  FADD R20, R31, R31 ;  /* 0x0000001f1f147221 */ /* 0x000fc80000000000 */
[----:B------:R-:W-:Y:S01]  /*2fc0*/  FADD R33, R33, -R20 ;  /* 0x8000001421217221 */ /* 0x000fe20000000000 */
[C---:B------:R-:W-:Y:S01]  /*2fd0*/  FADD R20, R19.reuse, R19 ;  /* 0x0000001313147221 */ /* 0x040fe20000000000 */
[----:B------:R-:W-:-:S03]  /*2fe0*/  FFMA R34, R19, 0.5, R34 ;  /* 0x3f00000013227823 */ /* 0x000fc60000000022 */
[C---:B------:R-:W-:Y:S01]  /*2ff0*/  FADD R36, R20.reuse, R36 ;  /* 0x0000002414247221 */ /* 0x040fe20000000000 */
[C---:B------:R-:W-:Y:S01]  /*3000*/  FFMA R43, R19.reuse, 2.5, R42 ;  /* 0x40200000132b7823 */ /* 0x040fe2000000002a */
[----:B------:R-:W-:Y:S01]  /*3010*/  FADD R42, R20, R57 ;  /* 0x00000039142a7221 */ /* 0x000fe20000000000 */
[--C-:B------:R-:W-:Y:S01]  /*3020*/  FADD R57, R34, R5.reuse ;  /* 0x0000000522397221 */ /* 0x100fe20000000000 */
[----:B------:R-:W-:Y:S01]  /*3030*/  FADD R49, R36, R5 ;  /* 0x0000000524317221 */ /* 0x000fe20000000000 */
[C---:B------:R-:W-:Y:S01]  /*3040*/  FFMA R34, R19.reuse, 2.5, R44 ;  /* 0x4020000013227823 */ /* 0x040fe2000000002c */
[C---:B------:R-:W-:Y:S01]  /*3050*/  FFMA R36, R19.reuse, -0.5, R35 ;  /* 0xbf00000013247823 */ /* 0x040fe20000000023 */
[----:B------:R-:W-:Y:S01]  /*3060*/  FFMA R60, R19, -0.5, R27 ;  /* 0xbf000000133c7823 */ /* 0x000fe2000000001b */
[--C-:B------:R-:W-:Y:S01]  /*3070*/  FADD R27, R42, R5.reuse ;  /* 0x000000052a1b7221 */ /* 0x100fe20000000000 */
[----:B------:R0:W-:Y:S01]  /*3080*/  STG.E [R16.64+0xb7c00], R49 ;  /* 0x0b7c003110007986 */ /* 0x0001e2000c101904 */
[----:B------:R-:W-:Y:S01]  /*3090*/  FADD R35, R34, R5 ;  /* 0x0000000522237221 */ /* 0x000fe20000000000 */
[----:B------:R-:W-:Y:S01]  /*30a0*/  FADD R12, R11, R12 ;  /* 0x0000000c0b0c7221 */ /* 0x000fe20000000000 */
[C---:B------:R-:W-:Y:S01]  /*30b0*/  FFMA R56, R19.reuse, -0.5, R56 ;  /* 0xbf00000013387823 */ /* 0x040fe20000000038 */
[C---:B------:R-:W-:Y:S01]  /*30c0*/  FFMA R46, R19.reuse, 2.5, R46 ;  /* 0x40200000132e7823 */ /* 0x040fe2000000002e */
[C---:B------:R-:W-:Y:S01]  /*30d0*/  FFMA R52, R19.reuse, -0.5, R52 ;  /* 0xbf00000013347823 */ /* 0x040fe20000000034 */
[C---:B------:R-:W-:Y:S01]  /*30e0*/  FFMA R54, R19.reuse, 0.5, R54 ;  /* 0x3f00000013367823 */ /* 0x040fe20000000036 */
[C---:B------:R-:W-:Y:S01]  /*30f0*/  FFMA R34, R19.reuse, 0.5, R41 ;  /* 0x3f00000013227823 */ /* 0x040fe20000000029 */
[C---:B------:R-:W-:Y:S01]  /*3100*/  FFMA R42, R19.reuse, -0.5, R39 ;  /* 0xbf000000132a7823 */ /* 0x040fe20000000027 */
[----:B------:R-:W-:Y:S01]  /*3110*/  FMUL R11, R14, -2 ;  /* 0xc00000000e0b7820 */ /* 0x000fe20000400000 */
[----:B0-----:R-:W-:Y:S01]  /*3120*/  FADD R49, R36, R5 ;  /* 0x0000000524317221 */ /* 0x001fe20000000000 */
[C---:B------:R-:W-:Y:S01]  /*3130*/  FFMA R36, R19.reuse, 2.5, R37 ;  /* 0x4020000013247823 */ /* 0x040fe20000000025 */
[----:B------:R-:W-:Y:S01]  /*3140*/  FMUL R19, R19, 1.5 ;  /* 0x3fc0000013137820 */ /* 0x000fe20000400000 */
[----:B------:R-:W-:Y:S01]  /*3150*/  FFMA R28, R11, 1.5, R28 ;  /* 0x3fc000000b1c7823 */ /* 0x000fe2000000001c */
[----:B------:R-:W-:Y:S01]  /*3160*/  FFMA R23, R23, -1.5, R12 ;  /* 0xbfc0000017177823 */ /* 0x000fe2000000000c */
[----:B------:R-:W-:Y:S01]  /*3170*/  FMUL R11, R14, -0.5 ;  /* 0xbf0000000e0b7820 */ /* 0x000fe20000400000 */
[----:B------:R-:W-:Y:S01]  /*3180*/  FADD R18, R19, R18 ;  /* 0x0000001213127221 */ /* 0x000fe20000000000 */
[----:B------:R0:W-:Y:S01]  /*3190*/  STG.E [R16.64+0x6e400], R27 ;  /* 0x06e4001b10007986 */ /* 0x0001e2000c101904 */
[C---:B------:R-:W-:Y:S01]  /*31a0*/  FADD R12, -R22.reuse, R59 ;  /* 0x0000003b160c7221 */ /* 0x040fe20000000100 */
[C---:B------:R-:W-:Y:S01]  /*31b0*/  FADD R58, -R22.reuse, R58 ;  /* 0x0000003a163a7221 */ /* 0x040fe20000000100 */
[----:B------:R-:W-:Y:S01]  /*31c0*/  FADD R14, -R22, R25 ;  /* 0x00000019160e7221 */ /* 0x000fe20000000100 */
[----:B------:R-:W-:Y:S01]  /*31d0*/  FADD R37, R18, R5 ;  /* 0x0000000512257221 */ /* 0x000fe20000000000 */
[----:B------:R-:W-:Y:S01]  /*31e0*/  FFMA R50, R11, 1.5, R50 ;  /* 0x3fc000000b327823 */ /* 0x000fe20000000032 */
[----:B------:R-:W-:Y:S01]  /*31f0*/  FADD R23, -R30, R23 ;  /* 0x000000171e177221 */ /* 0x000fe20000000100 */
[----:B------:R-:W-:Y:S01]  /*3200*/  FADD R18, R21, R19 ;  /* 0x0000001315127221 */ /* 0x000fe20000000000 */
[----:B--2---:R-:W-:Y:S01]  /*3210*/  FADD R11, R15, R15 ;  /* 0x0000000f0f0b7221 */ /* 0x004fe20000000000 */
[----:B0-----:R-:W-:Y:S01]  /*3220*/  FADD R27, R52, R5 ;  /* 0x00000005341b7221 */ /* 0x001fe20000000000 */
[C---:B------:R-:W-:Y:S01]  /*3230*/  FADD R12, R29.reuse, R12 ;  /* 0x0000000c1d0c7221 */ /* 0x040fe20000000000 */
[C---:B------:R-:W-:Y:S01]  /*3240*/  FADD R58, -R29.reuse, R58 ;  /* 0x0000003a1d3a7221 */ /* 0x040fe20000000100 */
[----:B------:R-:W-:Y:S01]  /*3250*/  FFMA R14, R29, 0.5, R14 ;  /* 0x3f0000001d0e7823 */ /* 0x000fe2000000000e */
[----:B------:R-:W-:Y:S01]  /*3260*/  FFMA R48, R22, 1.5, R48 ;  /* 0x3fc0000016307823 */ /* 0x000fe20000000030 */
[----:B------:R0:W-:Y:S01]  /*3270*/  STG.E [R16.64+0x10d800], R27 ;  /* 0x10d8001b10007986 */ /* 0x0001e2000c101904 */
[----:B------:R-:W-:Y:S01]  /*3280*/  FFMA R2, R2, 1.5, R23 ;  /* 0x3fc0000002027823 */ /* 0x000fe20000000017 */
[--C-:B------:R-:W-:Y:S01]  /*3290*/  FADD R47, R43, R5.reuse ;  /* 0x000000052b2f7221 */ /* 0x100fe20000000000 */
[--C-:B------:R-:W-:Y:S01]  /*32a0*/  FADD R21, R18, R5.reuse ;  /* 0x0000000512157221 */ /* 0x100fe20000000000 */
[----:B------:R-:W-:Y:S01]  /*32b0*/  FADD R28, -R11, R28 ;  /* 0x0000001c0b1c7221 */ /* 0x000fe20000000100 */
[----:B------:R-:W-:Y:S01]  /*32c0*/  FFMA R26, R15, 0.5, R26 ;  /* 0x3f0000000f1a7823 */ /* 0x000fe2000000001a */
[--C-:B------:R-:W-:Y:S01]  /*32d0*/  FADD R43, R60, R5.reuse ;  /* 0x000000053c2b7221 */ /* 0x100fe20000000000 */
[----:B------:R-:W-:Y:S01]  /*32e0*/  FADD R32, R19, R32 ;  /* 0x0000002013207221 */ /* 0x000fe20000000000 */
[C---:B------:R-:W-:Y:S01]  /*32f0*/  FFMA R12, R31.reuse, -2.5, R12 ;  /* 0xc02000001f0c7823 */ /* 0x040fe2000000000c */
[C---:B------:R-:W-:Y:S01]  /*3300*/  FFMA R58, R31.reuse, 0.5, R58 ;  /* 0x3f0000001f3a7823 */ /* 0x040fe2000000003a */
[----:B------:R-:W-:Y:S01]  /*3310*/  FADD R14, -R31, R14 ;  /* 0x0000000e1f0e7221 */ /* 0x000fe20000000100 */
[----:B0-----:R-:W-:Y:S01]  /*3320*/  FADD R27, R34, R5 ;  /* 0x00000005221b7221 */ /* 0x001fe20000000000 */
[----:B------:R-:W-:Y:S01]  /*3330*/  FADD R48, R48, R11 ;  /* 0x0000000b30307221 */ /* 0x000fe20000000000 */
[C---:B------:R-:W-:Y:S01]  /*3340*/  FFMA R38, R15.reuse, 2.5, R38 ;  /* 0x402000000f267823 */ /* 0x040fe20000000026 */
[C---:B------:R-:W-:Y:S01]  /*3350*/  FFMA R50, R15.reuse, -0.5, R50 ;  /* 0xbf0000000f327823 */ /* 0x040fe20000000032 */
[----:B------:R-:W-:Y:S01]  /*3360*/  FFMA R2, R15, 1.5, R2 ;  /* 0x3fc000000f027823 */ /* 0x000fe20000000002 */
[----:B------:R-:W-:Y:S01]  /*3370*/  FADD R44, R20, R45 ;  /* 0x0000002d142c7221 */ /* 0x000fe20000000000 */
[----:B------:R-:W-:Y:S01]  /*3380*/  FADD R28, R29, R28 ;  /* 0x0000001c1d1c7221 */ /* 0x000fe20000000000 */
[----:B------:R-:W-:Y:S01]  /*3390*/  FADD R26, R26, R7 ;  /* 0x000000071a1a7221 */ /* 0x000fe20000000000 */
[----:B------:R-:W-:Y:S01]  /*33a0*/  FADD R45, R32, R5 ;  /* 0x00000005202d7221 */ /* 0x000fe20000000000 */
[----:B------:R0:W-:Y:S01]  /*33b0*/  STG.E [R16.64+0xc400], R27 ;  /* 0x00c4001b10007986 */ /* 0x0001e2000c101904 */
[C---:B------:R-:W-:Y:S01]  /*33c0*/  FADD R40, R19.reuse, R40 ;  /* 0x0000002813287221 */ /* 0x040fe20000000000 */
[C---:B------:R-:W-:Y:S01]  /*33d0*/  FADD R32, R19.reuse, R24 ;  /* 0x0000001813207221 */ /* 0x040fe20000000000 */
[C---:B------:R-:W-:Y:S01]  /*33e0*/  FFMA R25, R19.reuse, 2.5, R58 ;  /* 0x4020000013197823 */ /* 0x040fe2000000003a */
[----:B------:R1:W-:Y:S01]  /*33f0*/  STG.E [R16.64], R21 ;  /* 0x0000001510007986 */ /* 0x0003e2000c101904 */
[----:B------:R-:W-:Y:S01]  /*3400*/  FFMA R33, R19, 1.5, R33 ;  /* 0x3fc0000013217823 */ /* 0x000fe20000000021 */
[----:B------:R-:W-:Y:S01]  /*3410*/  FADD R0, -R31, R0 ;  /* 0x000000001f007221 */ /* 0x000fe20000000100 */
[--C-:B------:R-:W-:Y:S01]  /*3420*/  FADD R38, R38, R7.reuse ;  /* 0x0000000726267221 */ /* 0x100fe20000000000 */
[----:B------:R2:W-:Y:S01]  /*3430*/  STG.E [R16.64+0x7a800], R43 ;  /* 0x07a8002b10007986 */ /* 0x0005e2000c101904 */
[--C-:B------:R-:W-:Y:S01]  /*3440*/  FADD R48, R48, R7.reuse ;  /* 0x0000000730307221 */ /* 0x100fe20000000000 */
[--C-:B------:R-:W-:Y:S01]  /*3450*/  FADD R50, R50, R7.reuse ;  /* 0x0000000732327221 */ /* 0x100fe20000000000 */
[----:B------:R-:W-:Y:S01]  /*3460*/  FADD R2, R2, R7 ;  /* 0x0000000702027221 */ /* 0x000fe20000000000 */
[----:B0-----:R-:W-:Y:S01]  /*3470*/  FFMA R27, R19, -0.5, R14 ;  /* 0xbf000000131b7823 */ /* 0x001fe2000000000e */
[----:B------:R0:W-:Y:S01]  /*3480*/  STG.E [R16.64+0xab800], R47 ;  /* 0x0ab8002f10007986 */ /* 0x0001e2000c101904 */
[----:B------:R-:W-:Y:S01]  /*3490*/  FFMA R28, R31, -1.5, R28 ;  /* 0xbfc000001f1c7823 */ /* 0x000fe2000000001c */
[C---:B-1----:R-:W-:Y:S01]  /*34a0*/  FFMA R21, R19.reuse, 0.5, R12 ;  /* 0x3f00000013157823 */ /* 0x042fe2000000000c */
[----:B------:R-:W-:Y:S01]  /*34b0*/  FADD R19, R19, R19 ;  /* 0x0000001313137221 */ /* 0x000fe20000000000 */
[----:B------:R-:W-:Y:S01]  /*34c0*/  FADD R7, -R31, R26 ;  /* 0x0000001a1f077221 */ /* 0x000fe20000000100 */
[----:B--2---:R-:W-:-:S02]  /*34d0*/  FADD R43, R54, R5 ;  /* 0x00000005362b7221 */ /* 0x004fc40000000000 */
[----:B------:R-:W-:Y:S01]  /*34e0*/  FADD R23, R0, R19 ;  /* 0x0000001300177221 */ /* 0x000fe20000000000 */
[----:B0-----:R-:W-:Y:S01]  /*34f0*/  FADD R47, R46, R5 ;  /* 0x000000052e2f7221 */ /* 0x001fe20000000000 */
[C---:B------:R-:W-:Y:S01]  /*3500*/  FADD R46, R20.reuse, R53 ;  /* 0x00000035142e7221 */ /* 0x040fe20000000000 */
[----:B------:R0:W-:Y:S01]  /*3510*/  STG.E [R16.64+0x132400], R43 ;  /* 0x1324002b10007986 */ /* 0x0001e2000c101904 */
[----:B------:R-:W-:Y:S01]  /*3520*/  FADD R29, -R19, R28 ;  /* 0x0000001c131d7221 */ /* 0x000fe20000000100 */
[----:B------:R-:W-:Y:S01]  /*3530*/  FMUL R0, R5, 1.5 ;  /* 0x3fc0000005007820 */ /* 0x000fe20000400000 */
[----:B------:R-:W-:Y:S01]  /*3540*/  FADD R7, -R20, R7 ;  /* 0x0000000714077221 */ /* 0x000fe20000000100 */
[----:B------:R-:W-:Y:S01]  /*3550*/  FADD R39, R44, R5 ;  /* 0x000000052c277221 */ /* 0x000fe20000000000 */
[C---:B------:R-:W-:Y:S01]  /*3560*/  FADD R11, -R31.reuse, R38 ;  /* 0x000000261f0b7221 */ /* 0x040fe20000000100 */
[C---:B------:R-:W-:Y:S01]  /*3570*/  FADD R15, -R31.reuse, R48 ;  /* 0x000000301f0f7221 */ /* 0x040fe20000000100 */
[----:B------:R-:W-:Y:S01]  /*3580*/  FADD R19, -R31, R50 ;  /* 0x000000321f137221 */ /* 0x000fe20000000100 */
[----:B------:R-:W-:Y:S01]  /*3590*/  FADD R31, R2, -R31 ;  /* 0x8000001f021f7221 */ /* 0x000fe20000000000 */
[----:B------:R-:W-:Y:S01]  /*35a0*/  FADD R24, R51, R20 ;  /* 0x0000001433187221 */ /* 0x000fe20000000000 */
[----:B0-----:R-:W-:Y:S01]  /*35b0*/  FADD R43, R46, R5 ;  /* 0x000000052e2b7221 */ /* 0x001fe20000000000 */
[----:B------:R-:W-:Y:S01]  /*35c0*/  FADD R2, R0, R7 ;  /* 0x0000000700027221 */ /* 0x000fe20000000000 */
[C---:B------:R-:W-:Y:S01]  /*35d0*/  FADD R11, -R20.reuse, R11 ;  /* 0x0000000b140b7221 */ /* 0x040fe20000000100 */
[C---:B------:R-:W-:Y:S01]  /*35e0*/  FADD R15, -R20.reuse, R15 ;  /* 0x0000000f140f7221 */ /* 0x040fe20000000100 */
[C---:B------:R-:W-:Y:S01]  /*35f0*/  FADD R19, -R20.reuse, R19 ;  /* 0x0000001314137221 */ /* 0x040fe20000000100 */
[----:B------:R0:W-:Y:S01]  /*3600*/  STG.E [R16.64+0x13e800], R35 ;  /* 0x13e8002310007986 */ /* 0x0001e2000c101904 */
[----:B------:R-:W-:Y:S01]  /*3610*/  FADD R31, -R20, R31 ;  /* 0x0000001f141f7221 */ /* 0x000fe20000000100 */
[--C-:B------:R-:W-:Y:S01]  /*3620*/  FADD R55, R56, R5.reuse ;  /* 0x0000000538377221 */ /* 0x100fe20000000000 */
[----:B------:R-:W-:Y:S01]  /*3630*/  FADD R41, R40, R5 ;  /* 0x0000000528297221 */ /* 0x000fe20000000000 */
[----:B------:R1:W-:Y:S01]  /*3640*/  STG.E [R16.64+0x101400], R39 ;  /* 0x1014002710007986 */ /* 0x0003e2000c101904 */
[----:B------:R-:W-:-:S03]  /*3650*/  FADD R21, R0, R21 ;  /* 0x0000001500157221 */ /* 0x000fc60000000000 */
[----:B------:R2:W-:Y:S01]  /*3660*/  STG.E [R16.64+0x14ac00], R43 ;  /* 0x14ac002b10007986 */ /* 0x0005e2000c101904 */
[----:B------:R-:W-:-:S03]  /*3670*/  FADD R25, R0, R25 ;  /* 0x0000001900197221 */ /* 0x000fc60000000000 */
[----:B------:R5:W-:Y:S01]  /*3680*/  STG.E [R16.64+0x49800], R37 ;  /* 0x0498002510007986 */ /* 0x000be2000c101904 */
[----:B0-----:R-:W-:Y:S01]  /*3690*/  FADD R35, R36, R5 ;  /* 0x0000000524237221 */ /* 0x001fe20000000000 */
[----:B------:R-:W-:Y:S01]  /*36a0*/  FADD R23, R0, R23 ;  /* 0x0000001700177221 */ /* 0x000fe20000000000 */
[----:B-1----:R-:W-:Y:S01]  /*36b0*/  FADD R39, R42, R5 ;  /* 0x000000052a277221 */ /* 0x002fe20000000000 */
[C---:B------:R-:W-:Y:S01]  /*36c0*/  FADD R27, R0.reuse, R27 ;  /* 0x0000001b001b7221 */ /* 0x040fe20000000000 */
[----:B------:R-:W-:Y:S01]  /*36d0*/  FADD R12, R0, R11 ;  /* 0x0000000b000c7221 */ /* 0x000fe20000000000 */
[----:B--2---:R-:W-:Y:S01]  /*36e0*/  FADD R43, R32, R5 ;  /* 0x00000005202b7221 */ /* 0x004fe20000000000 */
[C---:B------:R-:W-:Y:S01]  /*36f0*/  FFMA R18, R0.reuse, 1.5, R29 ;  /* 0x3fc0000000127823 */ /* 0x040fe2000000001d */
[----:B------:R-:W-:Y:S01]  /*3700*/  FADD R33, R0, R33 ;  /* 0x0000002100217221 */ /* 0x000fe20000000000 */
[----:B-----5:R-:W-:Y:S01]  /*3710*/  FADD R37, R24, R5 ;  /* 0x0000000518257221 */ /* 0x020fe20000000000 */
[----:B---3--:R-:W-:Y:S01]  /*3720*/  FADD R5, R2, R13 ;  /* 0x0000000d02057221 */ /* 0x008fe20000000000 */
[C---:B------:R-:W-:Y:S01]  /*3730*/  FADD R2, R0.reuse, R15 ;  /* 0x0000000f00027221 */ /* 0x040fe20000000000 */
[----:B------:R-:W-:Y:S01]  /*3740*/  FADD R14, R0, R19 ;  /* 0x00000013000e7221 */ /* 0x000fe20000000000 */
[----:B------:R-:W-:Y:S01]  /*3750*/  FADD R0, R31, R0 ;  /* 0x000000001f007221 */ /* 0x000fe20000000000 */
[--C-:B------:R-:W-:Y:S01]  /*3760*/  FADD R7, R12, R13.reuse ;  /* 0x0000000d0c077221 */ /* 0x100fe20000000000 */
[----:B------:R-:W-:Y:S01]  /*3770*/  FFMA R19, R13, 1.5, R18 ;  /* 0x3fc000000d137823 */ /* 0x000fe20000000012 */
[--C-:B------:R-:W-:Y:S01]  /*3780*/  FADD R11, R2, R13.reuse ;  /* 0x0000000d020b7221 */ /* 0x100fe20000000000 */
[--C-:B------:R-:W-:Y:S01]  /*3790*/  FADD R15, R14, R13.reuse ;  /* 0x0000000d0e0f7221 */ /* 0x100fe20000000000 */
[----:B------:R-:W-:Y:S01]  /*37a0*/  FADD R13, R0, R13 ;  /* 0x0000000d000d7221 */ /* 0x000fe20000000000 */
[----:B----4-:R-:W-:Y:S01]  /*37b0*/  FADD R0, R10, R10 ;  /* 0x0000000a0a007221 */ /* 0x010fe20000000000 */
[----:B------:R-:W-:Y:S01]  /*37c0*/  FADD R33, R33, R6 ;  /* 0x0000000621217221 */ /* 0x000fe20000000000 */
[----:B------:R-:W-:-:S02]  /*37d0*/  FADD R14, R19, R10 ;  /* 0x0000000a130e7221 */ /* 0x000fc40000000000 */
[----:B------:R-:W-:Y:S01]  /*37e0*/  FADD R12, R23, -R0 ;  /* 0x80000000170c7221 */ /* 0x000fe20000000000 */
[--C-:B------:R-:W-:Y:S01]  /*37f0*/  FADD R0, R21, R10.reuse ;  /* 0x0000000a15007221 */ /* 0x100fe20000000000 */
[----:B------:R0:W-:Y:S01]  /*3800*/  STG.E [R16.64+0x86c00], R5 ;  /* 0x086c000510007986 */ /* 0x0001e2000c101904 */
[----:B------:R-:W-:Y:S01]  /*3810*/  FADD R2, R25, -R10 ;  /* 0x8000000a19027221 */ /* 0x000fe20000000000 */
[----:B------:R-:W-:Y:S01]  /*3820*/  FFMA R6, R10, 0.5, R27 ;  /* 0x3f0000000a067823 */ /* 0x000fe2000000001b */
[----:B------:R-:W-:Y:S01]  /*3830*/  FADD R12, R12, -R9 ;  /* 0x800000090c0c7221 */ /* 0x000fe20000000000 */
[----:B------:R1:W-:Y:S01]  /*3840*/  STG.E [R16.64+0x119c00], R11 ;  /* 0x119c000b10007986 */ /* 0x0003e2000c101904 */
[----:B------:R-:W-:Y:S01]  /*3850*/  FFMA R33, R10, -1.5, R33 ;  /* 0xbfc000000a217823 */ /* 0x000fe20000000021 */
[C---:B------:R-:W-:Y:S02]  /*3860*/  FFMA R14, R9.reuse, -1.5, R14 ;  /* 0xbfc00000090e7823 */ /* 0x040fe4000000000e */
[----:B------:R2:W-:Y:S01]  /*3870*/  STG.E [R16.64+0xd0400], R7 ;  /* 0x0d04000710007986 */ /* 0x0005e2000c101904 */
[C---:B0-----:R-:W-:Y:S01]  /*3880*/  FFMA R5, R9.reuse, -2.5, R0 ;  /* 0xc020000009057823 */ /* 0x041fe20000000000 */
[----:B------:R-:W-:-:S02]  /*3890*/  FADD R0, R9, R9 ;  /* 0x0000000909007221 */ /* 0x000fc40000000000 */
[----:B------:R0:W-:Y:S01]  /*38a0*/  STG.E [R16.64+0x3d400], R13 ;  /* 0x03d4000d10007986 */ /* 0x0001e2000c101904 */
[----:B-1----:R-:W-:Y:S01]  /*38b0*/  FADD R11, R8, R8 ;  /* 0x00000008080b7221 */ /* 0x002fe20000000000 */
[----:B------:R-:W-:Y:S01]  /*38c0*/  FADD R33, R33, -R0 ;  /* 0x8000000021217221 */ /* 0x000fe20000000000 */
[----:B--2---:R-:W-:Y:S01]  /*38d0*/  FFMA R7, R9, 0.5, R2 ;  /* 0x3f00000009077823 */ /* 0x004fe20000000002 */
[----:B0-----:R-:W-:Y:S01]  /*38e0*/  FADD R13, R6, -R9 ;  /* 0x80000009060d7221 */ /* 0x001fe20000000000 */
[----:B------:R-:W-:Y:S01]  /*38f0*/  FADD R9, R12, R11 ;  /* 0x0000000b0c097221 */ /* 0x000fe20000000000 */
[----:B------:R-:W-:Y:S01]  /*3900*/  FADD R11, -R11, R14 ;  /* 0x0000000e0b0b7221 */ /* 0x000fe20000000100 */
[C---:B------:R-:W-:Y:S01]  /*3910*/  FFMA R5, R8.reuse, 0.5, R5 ;  /* 0x3f00000008057823 */ /* 0x040fe20000000005 */
[C---:B------:R-:W-:Y:S01]  /*3920*/  FFMA R7, R8.reuse, 2.5, R7 ;  /* 0x4020000008077823 */ /* 0x040fe20000000007 */
[C---:B------:R-:W-:Y:S01]  /*3930*/  FFMA R13, R8.reuse, -0.5, R13 ;  /* 0xbf000000080d7823 */ /* 0x040fe2000000000d */
[----:B------:R-:W-:Y:S01]  /*3940*/  FFMA R33, R8, 1.5, R33 ;  /* 0x3fc0000008217823 */ /* 0x000fe20000000021 */
[----:B------:R-:W-:Y:S01]  /*3950*/  FFMA R0, R4, 1.5, R11 ;  /* 0x3fc0000004007823 */ /* 0x000fe2000000000b */
[--C-:B------:R-:W-:Y:S01]  /*3960*/  FADD R5, R5, R4.reuse ;  /* 0x0000000405057221 */ /* 0x100fe20000000000 */
[--C-:B------:R-:W-:Y:S01]  /*3970*/  FADD R7, R7, R4.reuse ;  /* 0x0000000407077221 */ /* 0x100fe20000000000 */
[--C-:B------:R-:W-:Y:S01]  /*3980*/  FADD R9, R9, R4.reuse ;  /* 0x0000000409097221 */ /* 0x100fe20000000000 */
[--C-:B------:R-:W-:Y:S01]  /*3990*/  FADD R13, R13, R4.reuse ;  /* 0x000000040d0d7221 */ /* 0x100fe20000000000 */
[----:B------:R-:W-:Y:S01]  /*39a0*/  FADD R33, R33, R4 ;  /* 0x0000000421217221 */ /* 0x000fe20000000000 */
[----:B------:R-:W-:Y:S01]  /*39b0*/  FADD R3, R0, R3 ;  /* 0x0000000300037221 */ /* 0x000fe20000000000 */
        /* <DEDUP_REMOVED lines=18> */
.L_x_33:
        /* <DEDUP_REMOVED lines=10> */
.L_x_121:


//--------------------- .text.tvmgen_default_fused_nn_conv2d_add_kernel --------------------------
	.section	.text.tvmgen_default_fused_nn_conv2d_add_kernel,"ax",@progbits
	.sectionflags	@"SHF_BARRIERS=1"
	.sectioninfo	@"SHI_REGISTERS=60"
	.align	128
        .global         tvmgen_default_fused_nn_conv2d_add_kernel
        .type           tvmgen_default_fused_nn_conv2d_add_kernel,@function
        .size           tvmgen_default_fused_nn_conv2d_add_kernel,(.L_x_122 - tvmgen_default_fused_nn_conv2d_add_kernel)
        .other          tvmgen_default_fused_nn_conv2d_add_kernel,@"STO_CUDA_ENTRY STV_DEFAULT"
tvmgen_default_fused_nn_conv2d_add_kernel:
.text.tvmgen_default_fused_nn_conv2d_add_kernel:
[----:B------:R-:W-:Y:S02]  /*0000*/  MOV R1, c[0x0][0x28] ;  /* 0x00000a0000017a02 */ /* 0x000fe40000000f00 */
[----:B------:R-:W0:Y:S01]  /*0010*/  S2R R3, SR_TID.X ;  /* 0x0000000000037919 */ /* 0x000e220000002100 */
[----:B------:R-:W-:Y:S01]  /*0020*/  MOV R2, RZ ;  /* 0x000000ff00027202 */ /* 0x000fe20000000f00 */
[----:B------:R-:W-:Y:S01]  /*0030*/  ULDC.64 UR4, c[0x0][0x118] ;  /* 0x0000460000047ab9 */ /* 0x000fe20000000a00 */
[----:B------:R-:W-:Y:S01]  /*0040*/  MOV R22, RZ ;  /* 0x000000ff00167202 */ /* 0x000fe20000000f00 */
[----:B------:R-:W1:Y:S01]  /*0050*/  S2R R21, SR_TID.Z ;  /* 0x0000000000157919 */ /* 0x000e620000002300 */
[----:B------:R-:W-:Y:S02]  /*0060*/  MOV R31, RZ ;  /* 0x000000ff001f7202 */ /* 0x000fe40000000f00 */
[----:B------:R-:W-:Y:S01]  /*0070*/  MOV R25, RZ ;  /* 0x000000ff00197202 */ /* 0x000fe20000000f00 */
[----:B------:R-:W1:Y:S01]  /*0080*/  S2R R0, SR_CTAID.Y ;  /* 0x0000000000007919 */ /* 0x000e620000002600 */
[----:B------:R-:W-:Y:S02]  /*0090*/  MOV R27, RZ ;  /* 0x000000ff001b7202 */ /* 0x000fe40000000f00 */
[----:B------:R-:W-:Y:S01]  /*00a0*/  MOV R29, RZ ;  /* 0x000000ff001d7202 */ /* 0x000fe20000000f00 */
[----:B------:R-:W2:Y:S01]  /*00b0*/  S2R R20, SR_CTAID.X ;  /* 0x0000000000147919 */ /* 0x000ea20000002500 */
[----:B------:R-:W-:-:S02]  /*00c0*/  MOV R43, RZ ;  /* 0x000000ff002b7202 */ /* 0x000fc40000000f00 */
        /* <DEDUP_REMOVED lines=8> */
[----:B------:R-:W-:Y:S02]  /*0150*/  SHF.R.U32.HI R5, RZ, 0x1f, R4 ;  /* 0x0000001fff057819 */ /* 0x000fe40000011604 */
[----:B------:R-:W-:Y:S01]  /*0160*/  MOV R47, RZ ;  /* 0x000000ff002f7202 */ /* 0x000fe20000000f00 */
[----:B-1----:R-:W-:Y:S01]  /*0170*/  IMAD R7, R21, 0xe, R0 ;  /* 0x0000000e15077824 */ /* 0x002fe200078e0200 */
[----:B------:R-:W-:Y:S02]  /*0180*/  LEA.HI.SX32 R5, R4, R5, 0x1e ;  /* 0x0000000504057211 */ /* 0x000fe400078ff2ff */
[----:B------:R-:W-:Y:S02]  /*0190*/  MOV R49, RZ ;  /* 0x000000ff00317202 */ /* 0x000fe40000000f00 */
[----:B--2---:R-:W-:Y:S01]  /*01a0*/  LEA R6, R7, R20, 0x3 ;  /* 0x0000001407067211 */ /* 0x004fe200078e18ff */
[----:B------:R-:W-:Y:S01]  /*01b0*/  IMAD R23, R5, -0x7, R3 ;  /* 0xfffffff905177824 */ /* 0x000fe200078e0203 */
[----:B------:R-:W-:-:S02]  /*01c0*/  MOV R51, RZ ;  /* 0x000000ff00337202 */ /* 0x000fc40000000f00 */
[----:B------:R-:W-:Y:S02]  /*01d0*/  LEA R6, R5, R6, 0x1 ;  /* 0x0000000605067211 */ /* 0x000fe400078e08ff */
[----:B------:R-:W-:-:S03]  /*01e0*/  MOV R53, RZ ;  /* 0x000000ff00357202 */ /* 0x000fc60000000f00 */
[----:B------:R-:W-:Y:S02]  /*01f0*/  IMAD R23, R6, 0x7, R23 ;  /* 0x0000000706177824 */ /* 0x000fe400078e0217 */
.L_x_35:
[----:B------:R-:W-:Y:S01]  /*0200*/  LEA R8, R3, R3, 0x1 ;  /* 0x0000000303087211 */ /* 0x000fe200078e08ff */
[----:B------:R-:W-:Y:S01]  /*0210*/  BAR.SYNC.DEFER_BLOCKING 0x0 ;  /* 0x0000000000007b1d */ /* 0x000fe20000010000 */
[----:B------:R-:W-:Y:S02]  /*0220*/  MOV R17, 0x4 ;  /* 0x0000000400117802 */ /* 0x000fe40000000f00 */
[C---:B------:R-:W-:Y:S02]  /*0230*/  IADD3 R6, R8.reuse, 0x1, RZ ;  /* 0x0000000108067810 */ /* 0x040fe40007ffe0ff */
[-C--:B------:R-:W-:Y:S02]  /*0240*/  LEA.HI.SX32 R4, R8, R21.reuse, 0x1a ;  /* 0x0000001508047211 */ /* 0x080fe400078fd2ff */
[----:B------:R-:W-:Y:S02]  /*0250*/  LEA.HI.SX32 R5, R6, R21, 0x1a ;  /* 0x0000001506057211 */ /* 0x000fe400078fd2ff */
[----:B------:R-:W-:-:S02]  /*0260*/  ISETP.GT.AND P0, PT, R4, 0xf, PT ;  /* 0x0000000f0400780c */ /* 0x000fc40003f04270 */
[C---:B------:R-:W-:Y:S02]  /*0270*/  IADD3 R12, R8.reuse, 0x2, RZ ;  /* 0x00000002080c7810 */ /* 0x040fe40007ffe0ff */
[----:B------:R-:W-:Y:S02]  /*0280*/  ISETP.GT.AND P1, PT, R5, 0xf, PT ;  /* 0x0000000f0500780c */ /* 0x000fe40003f24270 */
[----:B------:R-:W-:Y:S02]  /*0290*/  ISETP.GT.OR P0, PT, R8, 0x3f, P0 ;  /* 0x0000003f0800780c */ /* 0x000fe40000704670 */
[----:B------:R-:W-:Y:S02]  /*02a0*/  LEA.HI.SX32 R4, R12, R21, 0x1a ;  /* 0x000000150c047211 */ /* 0x000fe400078fd2ff */
[----:B------:R-:W-:Y:S02]  /*02b0*/  ISETP.GT.OR P1, PT, R8, 0x3e, P1 ;  /* 0x0000003e0800780c */ /* 0x000fe40000f24670 */
[----:B------:R-:W-:-:S04]  /*02c0*/  ISETP.GT.AND P2, PT, R4, 0xf, PT ;  /* 0x0000000f0400780c */ /* 0x000fc80003f44270 */
[----:B------:R-:W-:-:S03]  /*02d0*/  ISETP.GT.OR P2, PT, R8, 0x3d, P2 ;  /* 0x0000003d0800780c */ /* 0x000fc60001744670 */
[----:B------:R-:W0:Y:S04]  /*02e0*/  @!P0 S2R R4, SR_CTAID.Z ;  /* 0x0000000000048919 */ /* 0x000e280000002700 */
[----:B------:R-:W1:Y:S06]  /*02f0*/  @!P1 S2R R10, SR_CTAID.Z ;  /* 0x00000000000a9919 */ /* 0x000e6c0000002700 */
[----:B------:R-:W2:Y:S01]  /*0300*/  @!P2 S2R R16, SR_CTAID.Z ;  /* 0x000000000010a919 */ /* 0x000ea20000002700 */
[----:B0-----:R-:W-:-:S02]  /*0310*/  @!P0 LEA R5, R4, R21, 0x4 ;  /* 0x0000001504058211 */ /* 0x001fc400078e20ff */
[----:B------:R-:W-:Y:S02]  /*0320*/  @!P0 LOP3.LUT R4, R8, 0xf, RZ, 0xc0, !PT ;  /* 0x0000000f08048812 */ /* 0x000fe400078ec0ff */
[----:B-1----:R-:W-:Y:S01]  /*0330*/  @!P1 LEA R11, R10, R21, 0x4 ;  /* 0x000000150a0b9211 */ /* 0x002fe200078e20ff */
[----:B------:R-:W-:Y:S01]  /*0340*/  IMAD R10, R22, 0x3100, R23 ;  /* 0x00003100160a7824 */ /* 0x000fe200078e0217 */
[-C--:B------:R-:W-:Y:S02]  /*0350*/  @!P0 LEA R7, R5, R22.reuse, 0x4 ;  /* 0x0000001605078211 */ /* 0x080fe400078e20ff */
[----:B------:R-:W-:Y:S02]  /*0360*/  @!P1 LOP3.LUT R5, R6, 0xf, RZ, 0xc0, !PT ;  /* 0x0000000f06059812 */ /* 0x000fe400078ec0ff */
[----:B------:R-:W-:Y:S02]  /*0370*/  @!P1 LEA R14, R11, R22, 0x4 ;  /* 0x000000160b0e9211 */ /* 0x000fe400078e20ff */
[----:B------:R-:W-:-:S02]  /*0380*/  @!P0 LEA R4, R7, R4, 0x4 ;  /* 0x0000000407048211 */ /* 0x000fc400078e20ff */
[----:B--2---:R-:W-:Y:S02]  /*0390*/  @!P2 LEA R13, R16, R21, 0x4 ;  /* 0x00000015100da211 */ /* 0x004fe400078e20ff */
[----:B------:R-:W-:Y:S01]  /*03a0*/  @!P1 LEA R7, R14, R5, 0x4 ;  /* 0x000000050e079211 */ /* 0x000fe200078e20ff */
[----:B------:R-:W-:Y:S01]  /*03b0*/  @!P0 IMAD R5, R3, 0xc, RZ ;  /* 0x0000000c03058824 */ /* 0x000fe200078e02ff */
[----:B------:R-:W-:Y:S02]  /*03c0*/  @!P2 LOP3.LUT R11, R12, 0xf, RZ, 0xc0, !PT ;  /* 0x0000000f0c0ba812 */ /* 0x000fe400078ec0ff */
[----:B------:R-:W-:Y:S02]  /*03d0*/  @!P2 LEA R14, R13, R22, 0x4 ;  /* 0x000000160d0ea211 */ /* 0x000fe400078e20ff */
[----:B------:R-:W-:Y:S02]  /*03e0*/  @!P1 SHF.L.U32 R6, R6, 0x2, RZ ;  /* 0x0000000206069819 */ /* 0x000fe400000006ff */
[----:B------:R-:W-:-:S02]  /*03f0*/  @!P2 SHF.L.U32 R12, R12, 0x2, RZ ;  /* 0x000000020c0ca819 */ /* 0x000fc400000006ff */
[----:B------:R-:W-:Y:S02]  /*0400*/  @!P0 LOP3.LUT R5, R5, 0xffffffc0, RZ, 0xc0, !PT ;  /* 0xffffffc005058812 */ /* 0x000fe400078ec0ff */
[----:B------:R-:W-:Y:S02]  /*0410*/  @!P2 LEA R13, R14, R11, 0x4 ;  /* 0x0000000b0e0da211 */ /* 0x000fe400078e20ff */
[----:B------:R-:W-:Y:S02]  /*0420*/  @!P1 LOP3.LUT R6, R6, 0xffffffc0, RZ, 0xc0, !PT ;  /* 0xffffffc006069812 */ /* 0x000fe400078ec0ff */
[----:B------:R-:W-:Y:S02]  /*0430*/  @!P2 LOP3.LUT R14, R12, 0xffffffc0, RZ, 0xc0, !PT ;  /* 0xffffffc00c0ea812 */ /* 0x000fe400078ec0ff */
[----:B------:R-:W-:Y:S02]  /*0440*/  SHF.L.U32 R10, R10, 0x2, RZ ;  /* 0x000000020a0a7819 */ /* 0x000fe400000006ff */
[----:B------:R-:W-:-:S02]  /*0450*/  @!P0 IADD3 R12, R4, R5, RZ ;  /* 0x00000005040c8210 */ /* 0x000fc40007ffe0ff */
[----:B------:R-:W-:Y:S01]  /*0460*/  @!P1 IADD3 R6, R7, R6, RZ ;  /* 0x0000000607069210 */ /* 0x000fe20007ffe0ff */
[----:B------:R-:W-:Y:S01]  /*0470*/  IMAD.WIDE R10, R10, R17, c[0x0][0x168] ;  /* 0x00005a000a0a7625 */ /* 0x000fe200078e0211 */
[----:B------:R-:W-:-:S03]  /*0480*/  @!P2 IADD3 R16, R13, R14, RZ ;  /* 0x0000000e0d10a210 */ /* 0x000fc60007ffe0ff */
[-C--:B------:R-:W-:Y:S01]  /*0490*/  @!P0 IMAD.WIDE R12, R12, R17.reuse, c[0x0][0x170] ;  /* 0x00005c000c0c8625 */ /* 0x080fe200078e0211 */
[----:B------:R-:W2:Y:S03]  /*04a0*/  LDG.E.CONSTANT R4, [R10.64] ;  /* 0x000000040a047981 */ /* 0x000ea6000c1e9900 */
[-C--:B------:R-:W-:Y:S01]  /*04b0*/  @!P1 IMAD.WIDE R14, R6, R17.reuse, c[0x0][0x170] ;  /* 0x00005c00060e9625 */ /* 0x080fe200078e0211 */
[----:B------:R-:W2:Y:S03]  /*04c0*/  LDG.E.CONSTANT R5, [R10.64+0x4] ;  /* 0x000004040a057981 */ /* 0x000ea6000c1e9900 */
[----:B------:R-:W-:Y:S01]  /*04d0*/  @!P2 IMAD.WIDE R16, R16, R17, c[0x0][0x170] ;  /* 0x00005c001010a625 */ /* 0x000fe200078e0211 */
[----:B------:R-:W2:Y:S04]  /*04e0*/  LDG.E.CONSTANT R6, [R10.64+0x8] ;  /* 0x000008040a067981 */ /* 0x000ea8000c1e9900 */
[----:B------:R-:W2:Y:S04]  /*04f0*/  LDG.E.CONSTANT R7, [R10.64+0xc] ;  /* 0x00000c040a077981 */ /* 0x000ea8000c1e9900 */
[----:B------:R-:W3:Y:S04]  /*0500*/  @!P0 LDG.E.CONSTANT R12, [R12.64] ;  /* 0x000000040c0c8981 */ /* 0x000ee8000c1e9900 */
[----:B------:R-:W4:Y:S04]  /*0510*/  @!P1 LDG.E.CONSTANT R14, [R14.64] ;  /* 0x000000040e0e9981 */ /* 0x000f28000c1e9900 */
[----:B------:R-:W5:Y:S01]  /*0520*/  @!P2 LDG.E.CONSTANT R16, [R16.64] ;  /* 0x000000041010a981 */ /* 0x000f62000c1e9900 */
[----:B------:R-:W-:-:S02]  /*0530*/  SHF.L.U32 R26, R3, 0x2, RZ ;  /* 0x00000002031a7819 */ /* 0x000fc400000006ff */
[CC--:B------:R-:W-:Y:S02]  /*0540*/  @!P0 LEA R19, R21.reuse, R8.reuse, 0x6 ;  /* 0x0000000815138211 */ /* 0x0c0fe400078e30ff */
[CC--:B------:R-:W-:Y:S01]  /*0550*/  @!P1 LEA R55, R21.reuse, R8.reuse, 0x6 ;  /* 0x0000000815379211 */ /* 0x0c0fe200078e30ff */
[C---:B------:R-:W-:Y:S01]  /*0560*/  IMAD R18, R21.reuse, 0x70, R26 ;  /* 0x0000007015127824 */ /* 0x040fe200078e021a */
[C---:B------:R-:W-:Y:S02]  /*0570*/  @!P2 LEA R57, R21.reuse, R8, 0x6 ;  /* 0x000000081539a211 */ /* 0x040fe400078e30ff */
[----:B------:R-:W-:Y:S02]  /*0580*/  LEA R28, R21, 0x1c00, 0x6 ;  /* 0x00001c00151c7811 */ /* 0x000fe400078e30ff */
[----:B------:R-:W-:Y:S02]  /*0590*/  MOV R24, 0x800 ;  /* 0x0000080000187802 */ /* 0x000fe40000000f00 */
[----:B------:R-:W-:-:S02]  /*05a0*/  IADD3 R26, R26, 0x1c0, RZ ;  /* 0x000001c01a1a7810 */ /* 0x000fc40007ffe0ff */
[----:B------:R-:W-:Y:S01]  /*05b0*/  IADD3 R28, R28, 0x800, RZ ;  /* 0x000008001c1c7810 */ /* 0x000fe20007ffe0ff */
[----:B--2---:R0:W-:Y:S04]  /*05c0*/  STS.128 [R18.X4], R4 ;  /* 0x0000000412007388 */ /* 0x0041e80000004c00 */
[----:B---3--:R0:W-:Y:S04]  /*05d0*/  @!P0 STS [R19.X4+0x1c00], R12 ;  /* 0x001c000c13008388 */ /* 0x0081e80000004800 */
[----:B----4-:R0:W-:Y:S04]  /*05e0*/  @!P1 STS [R55.X4+0x1c04], R14 ;  /* 0x001c040e37009388 */ /* 0x0101e80000004800 */
[----:B-----5:R0:W-:Y:S04]  /*05f0*/  @!P2 STS [R57.X4+0x1c08], R16 ;  /* 0x001c08103900a388 */ /* 0x0201e80000004800 */
[----:B------:R-:W-:Y:S06]  /*0600*/  BAR.SYNC.DEFER_BLOCKING 0x0 ;  /* 0x0000000000007b1d */ /* 0x000fec0000010000 */
.L_x_34:
[----:B------:R-:W-:Y:S01]  /*0610*/  LDS R48, [R26+-0xe0] ;  /* 0xffff20001a307984 */ /* 0x000fe20000000800 */
[----:B------:R-:W-:-:S03]  /*0620*/  IADD3 R24, R24, 0x20, RZ ;  /* 0x0000002018187810 */ /* 0x000fc60007ffe0ff */
[----:B0-----:R-:W0:Y:S01]  /*0630*/  LDS.128 R4, [R28] ;  /* 0x000000001c047984 */ /* 0x001e220000000c00 */
[----:B------:R-:W-:-:S03]  /*0640*/  ISETP.NE.AND P0, PT, R24, 0x840, PT ;  /* 0x000008401800780c */ /* 0x000fc60003f05270 */
[----:B------:R-:W1:Y:S04]  /*0650*/  LDS.128 R12, [R28+-0x800] ;  /* 0xfff800001c0c7984 */ /* 0x000e680000000c00 */
[----:B------:R-:W2:Y:S04]  /*0660*/  LDS.128 R16, [R28+-0x400] ;  /* 0xfffc00001c107984 */ /* 0x000ea80000000c00 */
[----:B------:R-:W3:Y:S04]  /*0670*/  LDS R40, [R26+-0x150] ;  /* 0xfffeb0001a287984 */ /* 0x000ee80000000800 */
[----:B------:R-:W4:Y:S04]  /*0680*/  LDS R32, [R26+-0x1c0] ;  /* 0xfffe40001a207984 */ /* 0x000f280000000800 */
[----:B------:R-:W5:Y:S01]  /*0690*/  LDS R54, [R26+-0x70] ;  /* 0xffff90001a367984 */ /* 0x000f620000000800 */
[----:B0-----:R-:W-:-:S03]  /*06a0*/  FFMA R52, R4, R48, R9 ;  /* 0x0000003004347223 */ /* 0x001fc60000000009 */
[----:B------:R-:W0:Y:S01]  /*06b0*/  LDS.128 R8, [R28+0x400] ;  /* 0x000400001c087984 */ /* 0x000e220000000c00 */
[----:B-1----:R-:W-:-:S03]  /*06c0*/  FFMA R30, R12, R48, R49 ;  /* 0x000000300c1e7223 */ /* 0x002fc60000000031 */
[----:B------:R-:W-:Y:S01]  /*06d0*/  LDS R49, [R26+0x150] ;  /* 0x000150001a317984 */ /* 0x000fe20000000800 */
[----:B--2---:R-:W-:Y:S01]  /*06e0*/  FFMA R50, R16, R48, R37 ;  /* 0x0000003010327223 */ /* 0x004fe20000000025 */
[-C--:B---3--:R-:W-:Y:S01]  /*06f0*/  FFMA R46, R4, R40.reuse, R33 ;  /* 0x00000028042e7223 */ /* 0x088fe20000000021 */
[-C--:B------:R-:W-:Y:S01]  /*0700*/  FFMA R42, R12, R40.reuse, R51 ;  /* 0x000000280c2a7223 */ /* 0x080fe20000000033 */
[----:B------:R-:W1:Y:S01]  /*0710*/  LDS R33, [R26+0x70] ;  /* 0x000070001a217984 */ /* 0x000e620000000800 */
[----:B------:R-:W-:Y:S01]  /*0720*/  FFMA R44, R16, R40, R39 ;  /* 0x00000028102c7223 */ /* 0x000fe20000000027 */
[C---:B----4-:R-:W-:Y:S01]  /*0730*/  FFMA R36, R32.reuse, R16, R41 ;  /* 0x0000001020247223 */ /* 0x050fe20000000029 */
[C---:B------:R-:W-:Y:S01]  /*0740*/  FFMA R34, R32.reuse, R12, R53 ;  /* 0x0000000c20227223 */ /* 0x040fe20000000035 */
[----:B------:R-:W2:Y:S01]  /*0750*/  LDS R41, [R26+0xe0] ;  /* 0x0000e0001a297984 */ /* 0x000ea20000000800 */
[----:B------:R-:W-:Y:S01]  /*0760*/  FFMA R38, R32, R4, R35 ;  /* 0x0000000420267223 */ /* 0x000fe20000000023 */
[-C--:B-----5:R-:W-:Y:S01]  /*0770*/  FFMA R12, R12, R54.reuse, R47 ;  /* 0x000000360c0c7223 */ /* 0x0a0fe2000000002f */
[-C--:B------:R-:W-:Y:S01]  /*0780*/  FFMA R16, R16, R54.reuse, R45 ;  /* 0x0000003610107223 */ /* 0x080fe2000000002d */
[----:B------:R-:W-:Y:S01]  /*0790*/  FFMA R4, R4, R54, R43 ;  /* 0x0000003604047223 */ /* 0x000fe2000000002b */
[----:B------:R-:W-:Y:S04]  /*07a0*/  LDS R51, [R26+0x380] ;  /* 0x000380001a337984 */ /* 0x000fe80000000800 */
[----:B------:R-:W-:Y:S01]  /*07b0*/  LDS R53, [R26+0x460] ;  /* 0x000460001a357984 */ /* 0x000fe20000000800 */
[----:B0-----:R-:W-:Y:S01]  /*07c0*/  FFMA R48, R8, R48, R25 ;  /* 0x0000003008307223 */ /* 0x001fe20000000019 */
[----:B------:R-:W-:-:S02]  /*07d0*/  FFMA R32, R32, R8, R29 ;  /* 0x0000000820207223 */ /* 0x000fc4000000001d */
[----:B------:R-:W0:Y:S01]  /*07e0*/  LDS R25, [R26] ;  /* 0x000000001a197984 */ /* 0x000e220000000800 */
[C---:B------:R-:W-:Y:S01]  /*07f0*/  FFMA R40, R8.reuse, R40, R27 ;  /* 0x0000002808287223 */ /* 0x040fe2000000001b */
[----:B------:R-:W-:Y:S02]  /*0800*/  FFMA R8, R8, R54, R31 ;  /* 0x0000003608087223 */ /* 0x000fe4000000001f */
[----:B------:R-:W-:Y:S01]  /*0810*/  LDS R54, [R26+0x690] ;  /* 0x000690001a367984 */ /* 0x000fe20000000800 */
[C---:B-1----:R-:W-:Y:S01]  /*0820*/  FFMA R35, R33.reuse, R13, R42 ;  /* 0x0000000d21237223 */ /* 0x042fe2000000002a */
[C---:B------:R-:W-:Y:S01]  /*0830*/  FFMA R37, R33.reuse, R17, R44 ;  /* 0x0000001121257223 */ /* 0x040fe2000000002c */
[C---:B------:R-:W-:Y:S01]  /*0840*/  FFMA R39, R33.reuse, R5, R46 ;  /* 0x0000000521277223 */ /* 0x040fe2000000002e */
[----:B------:R-:W-:Y:S01]  /*0850*/  FFMA R33, R33, R9, R40 ;  /* 0x0000000921217223 */ /* 0x000fe20000000028 */
[C---:B--2---:R-:W-:Y:S01]  /*0860*/  FFMA R43, R41.reuse, R13, R30 ;  /* 0x0000000d292b7223 */ /* 0x044fe2000000001e */
[C---:B------:R-:W-:Y:S01]  /*0870*/  FFMA R45, R41.reuse, R17, R50 ;  /* 0x00000011292d7223 */ /* 0x040fe20000000032 */
[C---:B------:R-:W-:Y:S01]  /*0880*/  FFMA R47, R41.reuse, R5, R52 ;  /* 0x00000005292f7223 */ /* 0x040fe20000000034 */
[----:B------:R-:W1:Y:S01]  /*0890*/  LDS R30, [R26+0x1c0] ;  /* 0x0001c0001a1e7984 */ /* 0x000e620000000800 */
[----:B------:R-:W-:-:S03]  /*08a0*/  FFMA R41, R41, R9, R48 ;  /* 0x0000000929297223 */ /* 0x000fc60000000030 */
[----:B------:R-:W2:Y:S04]  /*08b0*/  LDS R40, [R26+0x2a0] ;  /* 0x0002a0001a287984 */ /* 0x000ea80000000800 */
[----:B------:R-:W3:Y:S01]  /*08c0*/  LDS R48, [R26+0x310] ;  /* 0x000310001a307984 */ /* 0x000ee20000000800 */
[C---:B0-----:R-:W-:Y:S01]  /*08d0*/  FFMA R27, R25.reuse, R13, R34 ;  /* 0x0000000d191b7223 */ /* 0x041fe20000000022 */
[C---:B------:R-:W-:Y:S01]  /*08e0*/  FFMA R29, R25.reuse, R17, R36 ;  /* 0x00000011191d7223 */ /* 0x040fe20000000024 */
[C---:B------:R-:W-:Y:S01]  /*08f0*/  FFMA R31, R25.reuse, R5, R38 ;  /* 0x00000005191f7223 */ /* 0x040fe20000000026 */
[----:B------:R-:W-:Y:S01]  /*0900*/  FFMA R25, R25, R9, R32 ;  /* 0x0000000919197223 */ /* 0x000fe20000000020 */
[C---:B------:R-:W-:Y:S01]  /*0910*/  FFMA R13, R49.reuse, R13, R12 ;  /* 0x0000000d310d7223 */ /* 0x040fe2000000000c */
[----:B------:R-:W0:Y:S01]  /*0920*/  LDS R32, [R26+0x230] ;  /* 0x000230001a207984 */ /* 0x000e220000000800 */
[C---:B------:R-:W-:Y:S01]  /*0930*/  FFMA R17, R49.reuse, R17, R16 ;  /* 0x0000001131117223 */ /* 0x040fe20000000010 */
[C---:B------:R-:W-:Y:S01]  /*0940*/  FFMA R5, R49.reuse, R5, R4 ;  /* 0x0000000531057223 */ /* 0x040fe20000000004 */
[----:B------:R-:W-:Y:S01]  /*0950*/  FFMA R9, R49, R9, R8 ;  /* 0x0000000931097223 */ /* 0x000fe20000000008 */
[----:B------:R-:W4:Y:S04]  /*0960*/  LDS R4, [R26+0x4d0] ;  /* 0x0004d0001a047984 */ /* 0x000f280000000800 */
[----:B------:R-:W5:Y:S01]  /*0970*/  LDS R49, [R26+0x3f0] ;  /* 0x0003f0001a317984 */ /* 0x000f620000000800 */
        /* <DEDUP_REMOVED lines=9> */
[-C--:B------:R-:W-:Y:S01]  /*0a10*/  FFMA R13, R48, R14.reuse, R13 ;  /* 0x0000000e300d7223 */ /* 0x080fe2000000000d */
[C---:B------:R-:W-:Y:S01]  /*0a20*/  FFMA R29, R51.reuse, R15, R8 ;  /* 0x0000000f331d7223 */ /* 0x040fe20000000008 */
[C---:B------:R-:W-:Y:S01]  /*0a30*/  FFMA R31, R51.reuse, R19, R12 ;  /* 0x00000013331f7223 */ /* 0x040fe2000000000c */
[----:B------:R-:W-:Y:S01]  /*0a40*/  FFMA R25, R51, R11, R30 ;  /* 0x0000000b33197223 */ /* 0x000fe2000000001e */
[C---:B------:R-:W-:Y:S01]  /*0a50*/  FFMA R43, R53.reuse, R7, R46 ;  /* 0x00000007352b7223 */ /* 0x040fe2000000002e */
[----:B------:R-:W-:Y:S01]  /*0a60*/  FFMA R41, R53, R19, R44 ;  /* 0x0000001335297223 */ /* 0x000fe2000000002c */
[C---:B0-----:R-:W-:Y:S01]  /*0a70*/  FFMA R34, R32.reuse, R14, R35 ;  /* 0x0000000e20227223 */ /* 0x041fe20000000023 */
[C---:B------:R-:W-:Y:S01]  /*0a80*/  FFMA R36, R32.reuse, R18, R37 ;  /* 0x0000001220247223 */ /* 0x040fe20000000025 */
[C---:B------:R-:W-:Y:S01]  /*0a90*/  FFMA R38, R32.reuse, R6, R39 ;  /* 0x0000000620267223 */ /* 0x040fe20000000027 */
[----:B------:R-:W-:Y:S01]  /*0aa0*/  FFMA R32, R32, R10, R33 ;  /* 0x0000000a20207223 */ /* 0x000fe20000000021 */
[C---:B------:R-:W-:Y:S01]  /*0ab0*/  FFMA R18, R48.reuse, R18, R17 ;  /* 0x0000001230127223 */ /* 0x040fe20000000011 */
[----:B------:R-:W-:Y:S01]  /*0ac0*/  FFMA R10, R48, R10, R9 ;  /* 0x0000000a300a7223 */ /* 0x000fe20000000009 */
[----:B------:R-:W-:Y:S01]  /*0ad0*/  FFMA R9, R51, R7, R16 ;  /* 0x0000000733097223 */ /* 0x000fe20000000010 */
[CC--:B----4-:R-:W-:Y:S01]  /*0ae0*/  FFMA R45, R4.reuse, R15.reuse, R13 ;  /* 0x0000000f042d7223 */ /* 0x0d0fe2000000000d */
[C---:B-----5:R-:W-:Y:S01]  /*0af0*/  FFMA R33, R49.reuse, R15, R34 ;  /* 0x0000000f31217223 */ /* 0x060fe20000000022 */
[C---:B------:R-:W-:Y:S01]  /*0b00*/  FFMA R35, R49.reuse, R19, R36 ;  /* 0x0000001331237223 */ /* 0x040fe20000000024 */
[C---:B------:R-:W-:Y:S01]  /*0b10*/  FFMA R37, R49.reuse, R7, R38 ;  /* 0x0000000731257223 */ /* 0x040fe20000000026 */
[----:B------:R-:W-:Y:S01]  /*0b20*/  FFMA R27, R49, R11, R32 ;  /* 0x0000000b311b7223 */ /* 0x000fe20000000020 */
[C---:B------:R-:W-:Y:S01]  /*0b30*/  FFMA R47, R4.reuse, R19, R18 ;  /* 0x00000013042f7223 */ /* 0x040fe20000000012 */
[C---:B------:R-:W-:Y:S01]  /*0b40*/  FFMA R49, R4.reuse, R7, R5 ;  /* 0x0000000704317223 */ /* 0x040fe20000000005 */
[----:B------:R-:W-:Y:S01]  /*0b50*/  FFMA R51, R4, R11, R10 ;  /* 0x0000000b04337223 */ /* 0x000fe2000000000a */
[----:B------:R-:W-:Y:S01]  /*0b60*/  LDS R32, [R26+0x540] ;  /* 0x000540001a207984 */ /* 0x000fe20000000800 */
[C---:B------:R-:W-:Y:S01]  /*0b70*/  FFMA R39, R53.reuse, R15, R42 ;  /* 0x0000000f35277223 */ /* 0x040fe2000000002a */
[----:B------:R-:W-:-:S02]  /*0b80*/  FFMA R53, R53, R11, R40 ;  /* 0x0000000b35357223 */ /* 0x000fc40000000028 */
[----:B------:R-:W0:Y:S04]  /*0b90*/  LDS.128 R4, [R28+0x10] ;  /* 0x000010001c047984 */ /* 0x000e280000000c00 */
[----:B------:R-:W1:Y:S04]  /*0ba0*/  LDS.128 R12, [R28+-0x7f0] ;  /* 0xfff810001c0c7984 */ /* 0x000e680000000c00 */
[----:B------:R-:W2:Y:S04]  /*0bb0*/  LDS R40, [R26+0x5b0] ;  /* 0x0005b0001a287984 */ /* 0x000ea80000000800 */
[----:B------:R-:W3:Y:S04]  /*0bc0*/  LDS.128 R16, [R28+-0x3f0] ;  /* 0xfffc10001c107984 */ /* 0x000ee80000000c00 */
[----:B------:R-:W4:Y:S01]  /*0bd0*/  LDS R48, [R26+0x620] ;  /* 0x000620001a307984 */ /* 0x000f220000000800 */
[----:B0-----:R-:W-:-:S03]  /*0be0*/  FFMA R38, R32, R4, R9 ;  /* 0x0000000420267223 */ /* 0x001fc60000000009 */
[----:B------:R0:W5:Y:S01]  /*0bf0*/  LDS.128 R8, [R28+0x410] ;  /* 0x000410001c087984 */ /* 0x0001620000000c00 */
[----:B-1----:R-:W-:-:S03]  /*0c00*/  FFMA R34, R32, R12, R29 ;  /* 0x0000000c20227223 */ /* 0x002fc6000000001d */
[----:B------:R-:W1:Y:S01]  /*0c10*/  LDS R29, [R26+0x7e0] ;  /* 0x0007e0001a1d7984 */ /* 0x000e620000000800 */
[-C--:B--2---:R-:W-:Y:S01]  /*0c20*/  FFMA R42, R12, R40.reuse, R33 ;  /* 0x000000280c2a7223 */ /* 0x084fe20000000021 */
[----:B------:R-:W-:Y:S01]  /*0c30*/  FFMA R46, R4, R40, R37 ;  /* 0x00000028042e7223 */ /* 0x000fe20000000025 */
[----:B0-----:R-:W-:Y:S01]  /*0c40*/  IADD3 R28, R28, 0x20, RZ ;  /* 0x000000201c1c7810 */ /* 0x001fe20007ffe0ff */
[----:B---3--:R-:W-:Y:S01]  /*0c50*/  FFMA R36, R32, R16, R31 ;  /* 0x0000001020247223 */ /* 0x008fe2000000001f */
[----:B------:R-:W-:Y:S01]  /*0c60*/  FFMA R44, R16, R40, R35 ;  /* 0x00000028102c7223 */ /* 0x000fe20000000023 */
[----:B------:R-:W0:Y:S01]  /*0c70*/  LDS R31, [R26+0x850] ;  /* 0x000850001a1f7984 */ /* 0x000e220000000800 */
[-C--:B----4-:R-:W-:Y:S01]  /*0c80*/  FFMA R30, R12, R48.reuse, R39 ;  /* 0x000000300c1e7223 */ /* 0x090fe20000000027 */
[-C--:B------:R-:W-:Y:S01]  /*0c90*/  FFMA R50, R16, R48.reuse, R41 ;  /* 0x0000003010327223 */ /* 0x080fe20000000029 */
[----:B------:R-:W-:Y:S01]  /*0ca0*/  FFMA R52, R4, R48, R43 ;  /* 0x0000003004347223 */ /* 0x000fe2000000002b */
[-C--:B------:R-:W-:Y:S01]  /*0cb0*/  FFMA R12, R12, R54.reuse, R45 ;  /* 0x000000360c0c7223 */ /* 0x080fe2000000002d */
[-C--:B------:R-:W-:Y:S01]  /*0cc0*/  FFMA R16, R16, R54.reuse, R47 ;  /* 0x0000003610107223 */ /* 0x080fe2000000002f */
[----:B------:R-:W-:Y:S01]  /*0cd0*/  FFMA R4, R4, R54, R49 ;  /* 0x0000003604047223 */ /* 0x000fe20000000031 */
[----:B-----5:R-:W-:Y:S01]  /*0ce0*/  FFMA R32, R32, R8, R25 ;  /* 0x0000000820207223 */ /* 0x020fe20000000019 */
[C---:B------:R-:W-:Y:S01]  /*0cf0*/  FFMA R40, R8.reuse, R40, R27 ;  /* 0x0000002808287223 */ /* 0x040fe2000000001b */
[----:B------:R-:W2:Y:S01]  /*0d00*/  LDS R25, [R26+0x700] ;  /* 0x000700001a197984 */ /* 0x000ea20000000800 */
[C---:B------:R-:W-:Y:S01]  /*0d10*/  FFMA R48, R8.reuse, R48, R53 ;  /* 0x0000003008307223 */ /* 0x040fe20000000035 */
[----:B------:R-:W-:Y:S01]  /*0d20*/  FFMA R8, R8, R54, R51 ;  /* 0x0000003608087223 */ /* 0x000fe20000000033 */
[C---:B-1----:R-:W-:Y:S01]  /*0d30*/  FFMA R45, R29.reuse, R17, R50 ;  /* 0x000000111d2d7223 */ /* 0x042fe20000000032 */
[----:B------:R-:W1:Y:S01]  /*0d40*/  LDS R27, [R26+0x770] ;  /* 0x000770001a1b7984 */ /* 0x000e620000000800 */
[C---:B------:R-:W-:Y:S01]  /*0d50*/  FFMA R49, R29.reuse, R9, R48 ;  /* 0x000000091d317223 */ /* 0x040fe20000000030 */
[----:B------:R-:W-:Y:S01]  /*0d60*/  FFMA R47, R29, R5, R52 ;  /* 0x000000051d2f7223 */ /* 0x000fe20000000034 */
[C---:B0-----:R-:W-:Y:S01]  /*0d70*/  FFMA R48, R31.reuse, R13, R12 ;  /* 0x0000000d1f307223 */ /* 0x041fe2000000000c */
[C---:B------:R-:W-:Y:S01]  /*0d80*/  FFMA R51, R31.reuse, R17, R16 ;  /* 0x000000111f337223 */ /* 0x040fe20000000010 */
[----:B------:R-:W-:-:S02]  /*0d90*/  FFMA R53, R31, R5, R4 ;  /* 0x000000051f357223 */ /* 0x000fc40000000004 */
[----:B------:R-:W-:Y:S01]  /*0da0*/  LDS R4, [R26+0xbd0] ;  /* 0x000bd0001a047984 */ /* 0x000fe20000000800 */
[C---:B--2---:R-:W-:Y:S01]  /*0db0*/  FFMA R34, R25.reuse, R13, R34 ;  /* 0x0000000d19227223 */ /* 0x044fe20000000022 */
[C---:B------:R-:W-:Y:S01]  /*0dc0*/  FFMA R33, R25.reuse, R17, R36 ;  /* 0x0000001119217223 */ /* 0x040fe20000000024 */
[C---:B------:R-:W-:Y:S01]  /*0dd0*/  FFMA R35, R25.reuse, R5, R38 ;  /* 0x0000000519237223 */ /* 0x040fe20000000026 */
[-C--:B------:R-:W-:Y:S01]  /*0de0*/  FFMA R37, R25, R9.reuse, R32 ;  /* 0x0000000919257223 */ /* 0x080fe20000000020 */
[C---:B-1----:R-:W-:Y:S01]  /*0df0*/  FFMA R43, R27.reuse, R9, R40 ;  /* 0x000000091b2b7223 */ /* 0x042fe20000000028 */
[C---:B------:R-:W-:Y:S01]  /*0e00*/  FFMA R32, R27.reuse, R13, R42 ;  /* 0x0000000d1b207223 */ /* 0x040fe2000000002a */
[C---:B------:R-:W-:Y:S01]  /*0e10*/  FFMA R39, R27.reuse, R17, R44 ;  /* 0x000000111b277223 */ /* 0x040fe2000000002c */
[----:B------:R-:W-:Y:S01]  /*0e20*/  FFMA R41, R27, R5, R46 ;  /* 0x000000051b297223 */ /* 0x000fe2000000002e */
[----:B------:R-:W-:Y:S01]  /*0e30*/  FFMA R40, R29, R13, R30 ;  /* 0x0000000d1d287223 */ /* 0x000fe2000000001e */
[----:B------:R-:W0:Y:S01]  /*0e40*/  LDS R25, [R26+0x8c0] ;  /* 0x0008c0001a197984 */ /* 0x000e220000000800 */
[----:B------:R-:W-:-:S03]  /*0e50*/  FFMA R9, R31, R9, R8 ;  /* 0x000000091f097223 */ /* 0x000fc60000000008 */
[----:B------:R-:W1:Y:S04]  /*0e60*/  LDS R27, [R26+0x930] ;  /* 0x000930001a1b7984 */ /* 0x000e680000000800 */
[----:B------:R-:W2:Y:S04]  /*0e70*/  LDS R13, [R26+0x9a0] ;  /* 0x0009a0001a0d7984 */ /* 0x000ea80000000800 */
[----:B------:R-:W3:Y:S04]  /*0e80*/  LDS R17, [R26+0xa10] ;  /* 0x000a10001a117984 */ /* 0x000ee80000000800 */
[----:B------:R-:W4:Y:S04]  /*0e90*/  LDS R29, [R26+0xa80] ;  /* 0x000a80001a1d7984 */ /* 0x000f280000000800 */
[----:B------:R-:W5:Y:S04]  /*0ea0*/  LDS R31, [R26+0xb60] ;  /* 0x000b60001a1f7984 */ /* 0x000f680000000800 */
[----:B------:R0:W5:Y:S02]  /*0eb0*/  LDS R5, [R26+0xaf0] ;  /* 0x000af0001a057984 */ /* 0x0001640000000800 */
[----:B0-----:R-:W-:Y:S01]  /*0ec0*/  IADD3 R26, R26, 0xe00, RZ ;  /* 0x00000e001a1a7810 */ /* 0x001fe20007ffe0ff */
        /* <DEDUP_REMOVED lines=32> */
[----:B------:R-:W-:Y:S05]  /*10d0*/  @P0 BRA `(.L_x_34) ;  /* 0xfffff53000000947 */ /* 0x000fea000383ffff */
[----:B------:R-:W-:-:S04]  /*10e0*/  IADD3 R22, R22, 0x1, RZ ;  /* 0x0000000116167810 */ /* 0x000fc80007ffe0ff */
[----:B------:R-:W-:-:S13]  /*10f0*/  ISETP.GE.U32.AND P0, PT, R22, 0x4, PT ;  /* 0x000000041600780c */ /* 0x000fda0003f06070 */
[----:B------:R-:W-:Y:S05]  /*1100*/  @!P0 BRA `(.L_x_35) ;  /* 0xfffff0f000008947 */ /* 0x000fea000383ffff */
[----:B------:R-:W0:Y:S01]  /*1110*/  S2R R7, SR_CTAID.Z ;  /* 0x0000000000077919 */ /* 0x000e220000002700 */
[----:B------:R-:W-:Y:S02]  /*1120*/  MOV R11, 0x4 ;  /* 0x00000004000b7802 */ /* 0x000fe40000000f00 */
[----:B0-----:R-:W-:-:S05]  /*1130*/  LEA R4, R7, R21, 0x6 ;  /* 0x0000001507047211 */ /* 0x001fca00078e30ff */
[----:B------:R-:W-:-:S05]  /*1140*/  IMAD.WIDE R4, R4, R11, c[0x0][0x178] ;  /* 0x00005e0004047625 */ /* 0x000fca00078e020b */
[----:B------:R-:W2:Y:S04]  /*1150*/  LDG.E.CONSTANT R6, [R4.64+0x40] ;  /* 0x0000400404067981 */ /* 0x000ea8000c1e9900 */
[----:B------:R-:W3:Y:S04]  /*1160*/  LDG.E.CONSTANT R8, [R4.64+0x80] ;  /* 0x0000800404087981 */ /* 0x000ee8000c1e9900 */
[----:B------:R-:W4:Y:S04]  /*1170*/  LDG.E.CONSTANT R10, [R4.64+0xc0] ;  /* 0x0000c004040a7981 */ /* 0x000f28000c1e9900 */
[----:B------:R-:W5:Y:S01]  /*1180*/  LDG.E.CONSTANT R12, [R4.64] ;  /* 0x00000004040c7981 */ /* 0x000f62000c1e9900 */
        /* <DEDUP_REMOVED lines=13> */
[--C-:B----4-:R-:W-:Y:S01]  /*1260*/  FADD R29, R29, R10.reuse ;  /* 0x0000000a1d1d7221 */ /* 0x110fe20000000000 */
[--C-:B------:R-:W-:Y:S01]  /*1270*/  FADD R27, R27, R10.reuse ;  /* 0x0000000a1b1b7221 */ /* 0x100fe20000000000 */
[--C-:B------:R-:W-:Y:S01]  /*1280*/  FADD R25, R25, R10.reuse ;  /* 0x0000000a19197221 */ /* 0x100fe20000000000 */
[----:B------:R-:W-:Y:S01]  /*1290*/  FADD R31, R31, R10 ;  /* 0x0000000a1f1f7221 */ /* 0x000fe20000000000 */
[--C-:B-----5:R-:W-:Y:S01]  /*12a0*/  FADD R53, R53, R12.reuse ;  /* 0x0000000c35357221 */ /* 0x120fe20000000000 */
[--C-:B------:R-:W-:Y:S01]  /*12b0*/  FADD R51, R51, R12.reuse ;  /* 0x0000000c33337221 */ /* 0x100fe20000000000 */
[--C-:B------:R-:W-:Y:S01]  /*12c0*/  FADD R49, R49, R12.reuse ;  /* 0x0000000c31317221 */ /* 0x100fe20000000000 */
        /* <DEDUP_REMOVED lines=18> */
.L_x_36:
        /* <DEDUP_REMOVED lines=9> */
.L_x_122:


//--------------------- .text.tvmgen_default_fused_nn_conv2d_add_nn_relu_4_kernel --------------------------
	.section	.text.tvmgen_default_fused_nn_conv2d_add_nn_relu_4_kernel,"ax",@progbits
	.sectionflags	@"SHF_BARRIERS=1"
	.sectioninfo	@"SHI_REGISTERS=56"
	.align	128
        .global         tvmgen_default_fused_nn_conv2d_add_nn_relu_4_kernel
        .type           tvmgen_default_fused_nn_conv2d_add_nn_relu_4_kernel,@function
        .size           tvmgen_default_fused_nn_conv2d_add_nn_relu_4_kernel,(.L_x_123 - tvmgen_default_fused_nn_conv2d_add_nn_relu_4_kernel)
        .other          tvmgen_default_fused_nn_conv2d_add_nn_relu_4_kernel,@"STO_CUDA_ENTRY STV_DEFAULT"
tvmgen_default_fused_nn_conv2d_add_nn_relu_4_kernel:
.text.tvmgen_default_fused_nn_conv2d_add_nn_relu_4_kernel:
[----:B------:R-:W-:Y:S02]  /*0000*/  MOV R1, c[0x0][0x28] ;  /* 0x00000a0000017a02 */ /* 0x000fe40000000f00 */
[----:B------:R-:W0:Y:S01]  /*0010*/  S2R R0, SR_TID.X ;  /* 0x0000000000007919 */ /* 0x000e220000002100 */
[----:B------:R-:W-:Y:S01]  /*0020*/  MOV R10, RZ ;  /* 0x000000ff000a7202 */ /* 0x000fe20000000f00 */
[----:B------:R-:W-:Y:S01]  /*0030*/  ULDC.64 UR4, c[0x0][0x118] ;  /* 0x0000460000047ab9 */ /* 0x000fe20000000a00 */
[----:B------:R-:W-:Y:S01]  /*0040*/  MOV R19, 0xe0 ;  /* 0x000000e000137802 */ /* 0x000fe20000000f00 */
[----:B------:R-:W1:Y:S01]  /*0050*/  S2R R3, SR_TID.Z ;  /* 0x0000000000037919 */ /* 0x000e620000002300 */
[----:B------:R-:W-:Y:S02]  /*0060*/  MOV R21, RZ ;  /* 0x000000ff00157202 */ /* 0x000fe40000000f00 */
[----:B------:R-:W-:Y:S01]  /*0070*/  MOV R41, RZ ;  /* 0x000000ff00297202 */ /* 0x000fe20000000f00 */
[----:B------:R-:W1:Y:S01]  /*0080*/  S2R R8, SR_CTAID.Z ;  /* 0x0000000000087919 */ /* 0x000e620000002700 */
[----:B------:R-:W-:Y:S02]  /*0090*/  MOV R45, RZ ;  /* 0x000000ff002d7202 */ /* 0x000fe40000000f00 */
[----:B------:R-:W-:Y:S01]  /*00a0*/  MOV R49, RZ ;  /* 0x000000ff00317202 */ /* 0x000fe20000000f00 */
[----:B------:R-:W2:Y:S01]  /*00b0*/  S2R R18, SR_CTAID.Y ;  /* 0x0000000000127919 */ /* 0x000ea20000002600 */
[----:B------:R-:W-:-:S02]  /*00c0*/  MOV R23, RZ ;  /* 0x000000ff00177202 */ /* 0x000fc40000000f00 */
[----:B------:R-:W-:Y:S02]  /*00d0*/  MOV R39, RZ ;  /* 0x000000ff00277202 */ /* 0x000fe40000000f00 */
[----:B------:R-:W-:Y:S02]  /*00e0*/  MOV R47, RZ ;  /* 0x000000ff002f7202 */ /* 0x000fe40000000f00 */
[----:B------:R-:W-:Y:S02]  /*00f0*/  MOV R53, RZ ;  /* 0x000000ff00357202 */ /* 0x000fe40000000f00 */
[----:B------:R-:W-:Y:S02]  /*0100*/  MOV R51, RZ ;  /* 0x000000ff00337202 */ /* 0x000fe40000000f00 */
[----:B0-----:R-:W-:Y:S01]  /*0110*/  SHF.R.S32.HI R2, RZ, 0x1, R0 ;  /* 0x00000001ff027819 */ /* 0x001fe20000011400 */
[C---:B------:R-:W-:Y:S01]  /*0120*/  IMAD.HI R4, R0.reuse, 0x2aaaaaab, RZ ;  /* 0x2aaaaaab00047827 */ /* 0x040fe200078e02ff */
[----:B------:R-:W-:-:S03]  /*0130*/  ISETP.GE.AND P0, PT, R0, 0xc, PT ;  /* 0x0000000c0000780c */ /* 0x000fc60003f06270 */
[----:B------:R-:W-:Y:S01]  /*0140*/  IMAD.HI R5, R0, 0x55555556, RZ ;  /* 0x5555555600057827 */ /* 0x000fe200078e02ff */
[----:B------:R-:W-:Y:S02]  /*0150*/  SHF.R.S32.HI R7, RZ, 0x1, R4 ;  /* 0x00000001ff077819 */ /* 0x000fe40000011404 */
[----:B-1----:R-:W-:Y:S01]  /*0160*/  LEA R8, R8, R3, 0x4 ;  /* 0x0000000308087211 */ /* 0x002fe200078e20ff */
[----:B------:R-:W-:Y:S01]  /*0170*/  IMAD R11, R3, 0xc, R0 ;  /* 0x0000000c030b7824 */ /* 0x000fe200078e0200 */
[----:B------:R-:W-:Y:S01]  /*0180*/  LEA.HI R9, R5, R5, RZ, 0x1 ;  /* 0x0000000505097211 */ /* 0x000fe200078f08ff */
[----:B------:R-:W-:Y:S01]  /*0190*/  IMAD R2, R3, 0x6, R2 ;  /* 0x0000000603027824 */ /* 0x000fe200078e0202 */
[----:B------:R-:W-:Y:S01]  /*01a0*/  LEA.HI R12, R4, R7, RZ, 0x1 ;  /* 0x00000007040c7211 */ /* 0x000fe200078f08ff */
[C---:B------:R-:W-:Y:S01]  /*01b0*/  IMAD.HI R6, R11.reuse, -0x53896e7b, R10 ;  /* 0xac7691850b067827 */ /* 0x040fe200078e020a */
[----:B------:R-:W-:Y:S02]  /*01c0*/  LEA R5, R11, R11, 0x1 ;  /* 0x0000000b0b057211 */ /* 0x000fe400078e08ff */
[----:B------:R-:W-:Y:S01]  /*01d0*/  ISETP.LT.AND P2, PT, R2, 0x5f, !P0 ;  /* 0x0000005f0200780c */ /* 0x000fe20004741270 */
[----:B------:R-:W-:Y:S01]  /*01e0*/  IMAD R2, R9, -0x3, R0 ;  /* 0xfffffffd09027824 */ /* 0x000fe200078e0200 */
[----:B------:R-:W-:-:S02]  /*01f0*/  LEA R7, R8, R9, 0x2 ;  /* 0x0000000908077211 */ /* 0x000fc400078e10ff */
[----:B------:R-:W-:Y:S02]  /*0200*/  MOV R4, RZ ;  /* 0x000000ff00047202 */ /* 0x000fe40000000f00 */
[----:B------:R-:W-:Y:S01]  /*0210*/  SHF.R.U32.HI R13, RZ, 0x1f, R6 ;  /* 0x0000001fff0d7819 */ /* 0x000fe20000011606 */
[----:B------:R-:W-:Y:S01]  /*0220*/  IMAD R2, R7, 0xc0, R2 ;  /* 0x000000c007027824 */ /* 0x000fe200078e0202 */
[C---:B------:R-:W-:Y:S01]  /*0230*/  IADD3 R9, R5.reuse, 0x1, RZ ;  /* 0x0000000105097810 */ /* 0x040fe20007ffe0ff */
[----:B------:R-:W-:Y:S01]  /*0240*/  IMAD.HI R4, R5, -0x7047dc11, R4 ;  /* 0x8fb823ef05047827 */ /* 0x000fe200078e0204 */
[----:B------:R-:W-:Y:S02]  /*0250*/  MOV R8, RZ ;  /* 0x000000ff00087202 */ /* 0x000fe40000000f00 */
[CC--:B------:R-:W-:Y:S02]  /*0260*/  LEA.HI.SX32 R10, R6.reuse, R13.reuse, 0x1a ;  /* 0x0000000d060a7211 */ /* 0x0c0fe400078fd2ff */
[----:B------:R-:W-:Y:S01]  /*0270*/  LEA.HI.SX32 R15, R6, R13, 0x19 ;  /* 0x0000000d060f7211 */ /* 0x000fe200078fcaff */
[----:B------:R-:W-:Y:S01]  /*0280*/  IMAD.HI R8, R9, -0x7047dc11, R8 ;  /* 0x8fb823ef09087827 */ /* 0x000fe200078e0208 */
[----:B------:R-:W-:-:S02]  /*0290*/  IADD3 R7, R5, 0x2, RZ ;  /* 0x0000000205077810 */ /* 0x000fc40007ffe0ff */
[----:B------:R-:W-:Y:S01]  /*02a0*/  MOV R6, RZ ;  /* 0x000000ff00067202 */ /* 0x000fe20000000f00 */
[--C-:B------:R-:W-:Y:S01]  /*02b0*/  IMAD R10, R10, -0x5f, R11.reuse ;  /* 0xffffffa10a0a7824 */ /* 0x100fe200078e020b */
[----:B------:R-:W-:Y:S01]  /*02c0*/  SHF.R.U32.HI R13, RZ, 0x1f, R4 ;  /* 0x0000001fff0d7819 */ /* 0x000fe20000011604 */
[----:B------:R-:W-:Y:S01]  /*02d0*/  IMAD R11, R15, -0xbe, R11 ;  /* 0xffffff420f0b7824 */ /* 0x000fe200078e020b */
[----:B------:R-:W-:Y:S01]  /*02e0*/  SHF.R.U32.HI R17, RZ, 0x1f, R8 ;  /* 0x0000001fff117819 */ /* 0x000fe20000011608 */
[----:B------:R-:W-:Y:S01]  /*02f0*/  IMAD.HI R14, R7, -0x7047dc11, R6 ;  /* 0x8fb823ef070e7827 */ /* 0x000fe200078e0206 */
[----:B------:R-:W-:Y:S02]  /*0300*/  LEA.HI.SX32 R6, R4, R13, 0x1b ;  /* 0x0000000d04067211 */ /* 0x000fe400078fdaff */
[----:B------:R-:W-:Y:S01]  /*0310*/  LEA.HI.SX32 R17, R8, R17, 0x1b ;  /* 0x0000001108117211 */ /* 0x000fe200078fdaff */
[----:B------:R-:W-:Y:S01]  /*0320*/  IMAD.HI R4, R10, 0x6bca1af3, RZ ;  /* 0x6bca1af30a047827 */ /* 0x000fe200078e02ff */
[----:B------:R-:W-:-:S02]  /*0330*/  SHF.R.U32.HI R13, RZ, 0x1f, R14 ;  /* 0x0000001fff0d7819 */ /* 0x000fc4000001160e */
[----:B------:R-:W-:Y:S01]  /*0340*/  MOV R10, RZ ;  /* 0x000000ff000a7202 */ /* 0x000fe20000000f00 */
[----:B------:R-:W-:Y:S01]  /*0350*/  IMAD R6, R6, -0x39, R5 ;  /* 0xffffffc706067824 */ /* 0x000fe200078e0205 */
[----:B------:R-:W-:Y:S01]  /*0360*/  LEA.HI.SX32 R15, R14, R13, 0x1b ;  /* 0x0000000d0e0f7211 */ /* 0x000fe200078fdaff */
[----:B------:R-:W-:Y:S01]  /*0370*/  IMAD R14, R17, -0x39, R9 ;  /* 0xffffffc7110e7824 */ /* 0x000fe200078e0209 */
[----:B------:R-:W-:Y:S01]  /*0380*/  SHF.R.U32.HI R9, RZ, 0x1f, R4 ;  /* 0x0000001fff097819 */ /* 0x000fe20000011604 */
[----:B------:R-:W-:Y:S01]  /*0390*/  IMAD.HI R10, R11, -0x53896e7b, R10 ;  /* 0xac7691850b0a7827 */ /* 0x000fe200078e020a */
[----:B------:R-:W-:Y:S02]  /*03a0*/  IADD3 R12, R12, R3, RZ ;  /* 0x000000030c0c7210 */ /* 0x000fe40007ffe0ff */
[----:B------:R-:W-:Y:S01]  /*03b0*/  LEA.HI.SX32 R9, R4, R9, 0x1d ;  /* 0x0000000904097211 */ /* 0x000fe200078feaff */
[C---:B--2---:R-:W-:Y:S01]  /*03c0*/  IMAD R13, R18.reuse, R19, -0x39 ;  /* 0xffffffc7120d7424 */ /* 0x044fe200078e0213 */
[----:B------:R-:W-:Y:S01]  /*03d0*/  SHF.R.U32.HI R11, RZ, 0x1f, R10 ;  /* 0x0000001fff0b7819 */ /* 0x000fe2000001160a */
[----:B------:R-:W-:Y:S01]  /*03e0*/  IMAD R16, R15, -0x39, R7 ;  /* 0xffffffc70f107824 */ /* 0x000fe200078e0207 */
[----:B------:R-:W-:-:S02]  /*03f0*/  LEA R4, R18, R9, 0x2 ;  /* 0x0000000912047211 */ /* 0x000fc400078e10ff */
[----:B------:R-:W-:Y:S02]  /*0400*/  LEA.HI.SX32 R11, R10, R11, 0x1a ;  /* 0x0000000b0a0b7211 */ /* 0x000fe400078fd2ff */
[----:B------:R-:W-:Y:S02]  /*0410*/  IADD3 R8, R6, R13, RZ ;  /* 0x0000000d06087210 */ /* 0x000fe40007ffe0ff */
[C---:B------:R-:W-:Y:S02]  /*0420*/  IADD3 R10, R13.reuse, R14, RZ ;  /* 0x0000000e0d0a7210 */ /* 0x040fe40007ffe0ff */
[----:B------:R-:W-:Y:S02]  /*0430*/  IADD3 R18, R13, R16, RZ ;  /* 0x000000100d127210 */ /* 0x000fe40007ffe0ff */
[----:B------:R-:W-:Y:S01]  /*0440*/  ISETP.GE.AND P1, PT, R4, 0x1, PT ;  /* 0x000000010400780c */ /* 0x000fe20003f26270 */
[C---:B------:R-:W-:Y:S01]  /*0450*/  IMAD R4, R11.reuse, 0xc40, R8 ;  /* 0x00000c400b047824 */ /* 0x040fe200078e0208 */
[----:B------:R-:W-:Y:S01]  /*0460*/  MOV R8, 0x120 ;  /* 0x0000012000087802 */ /* 0x000fe20000000f00 */
[C---:B------:R-:W-:Y:S01]  /*0470*/  IMAD R10, R11.reuse, 0xc40, R10 ;  /* 0x00000c400b0a7824 */ /* 0x040fe200078e020a */
[----:B------:R-:W-:Y:S01]  /*0480*/  ISETP.LT.OR P3, PT, R6, 0x2, !P1 ;  /* 0x000000020600780c */ /* 0x000fe20004f61670 */
[----:B------:R-:W-:Y:S01]  /*0490*/  IMAD R18, R11, 0xc40, R18 ;  /* 0x00000c400b127824 */ /* 0x000fe200078e0212 */
[----:B------:R-:W-:Y:S01]  /*04a0*/  ISETP.LT.OR P4, PT, R14, 0x1, !P1 ;  /* 0x000000010e00780c */ /* 0x000fe20004f81670 */
[C---:B------:R-:W-:Y:S01]  /*04b0*/  IMAD R4, R9.reuse, 0x38, R4 ;  /* 0x0000003809047824 */ /* 0x040fe200078e0204 */
[----:B------:R-:W-:Y:S01]  /*04c0*/  ISETP.LT.OR P1, PT, R16, 0x2, !P1 ;  /* 0x000000021000780c */ /* 0x000fe20004f21670 */
[C---:B------:R-:W-:Y:S01]  /*04d0*/  IMAD R6, R9.reuse, 0x38, R10 ;  /* 0x0000003809067824 */ /* 0x040fe200078e020a */
[----:B------:R-:W-:Y:S01]  /*04e0*/  ISETP.LT.AND P0, PT, R12, 0x10, !P0 ;  /* 0x000000100c00780c */ /* 0x000fe20004701270 */
[----:B------:R-:W-:Y:S01]  /*04f0*/  IMAD R7, R9, 0x38, R18 ;  /* 0x0000003809077824 */ /* 0x000fe200078e0212 */
[----:B------:R-:W-:Y:S01]  /*0500*/  MOV R19, RZ ;  /* 0x000000ff00137202 */ /* 0x000fe20000000f00 */
[----:B------:R-:W-:Y:S01]  /*0510*/  CS2R R16, SRZ ;  /* 0x0000000000107805 */ /* 0x000fe2000001ff00 */
[----:B------:R-:W-:Y:S01]  /*0520*/  MOV R9, RZ ;  /* 0x000000ff00097202 */ /* 0x000fe20000000f00 */
[----:B------:R-:W-:Y:S01]  /*0530*/  IMAD R8, R3, R8, 0x8e8 ;  /* 0x000008e803087424 */ /* 0x000fe200078e0208 */
[----:B------:R-:W-:-:S02]  /*0540*/  MOV R13, RZ ;  /* 0x000000ff000d7202 */ /* 0x000fc40000000f00 */
[----:B------:R-:W-:Y:S02]  /*0550*/  MOV R11, RZ ;  /* 0x000000ff000b7202 */ /* 0x000fe40000000f00 */
[----:B------:R-:W-:Y:S02]  /*0560*/  MOV R10, RZ ;  /* 0x000000ff000a7202 */ /* 0x000fe40000000f00 */
[----:B------:R-:W-:Y:S02]  /*0570*/  MOV R15, RZ ;  /* 0x000000ff000f7202 */ /* 0x000fe40000000f00 */
.L_x_42:
[----:B------:R-:W-:Y:S06]  /*0580*/  BAR.SYNC.DEFER_BLOCKING 0x0 ;  /* 0x0000000000007b1d */ /* 0x000fec0000010000 */
[----:B------:R-:W-:Y:S01]  /*0590*/  BSSY B0, `(.L_x_37) ;  /* 0x0000014000007945 */ /* 0x000fe20003800000 */
[----:B------:R-:W-:Y:S05]  /*05a0*/  @!P2 BRA `(.L_x_38) ;  /* 0x000001200000a947 */ /* 0x000fea0003800000 */
[----:B------:R-:W-:Y:S01]  /*05b0*/  @!P3 MOV R29, 0x4 ;  /* 0x00000004001db802 */ /* 0x000fe20000000f00 */
[C---:B------:R-:W-:Y:S01]  /*05c0*/  @!P3 IMAD R28, R9.reuse, 0x1880, R4 ;  /* 0x00001880091cb824 */ /* 0x040fe200078e0204 */
[----:B------:R-:W-:Y:S01]  /*05d0*/  @!P4 MOV R27, 0x4 ;  /* 0x00000004001bc802 */ /* 0x000fe20000000f00 */
[C---:B------:R-:W-:Y:S01]  /*05e0*/  @!P4 IMAD R26, R9.reuse, 0x1880, R6 ;  /* 0x00001880091ac824 */ /* 0x040fe200078e0206 */
[----:B------:R-:W-:Y:S01]  /*05f0*/  @!P1 MOV R25, 0x4 ;  /* 0x0000000400199802 */ /* 0x000fe20000000f00 */
[----:B------:R-:W-:Y:S01]  /*0600*/  @!P1 IMAD R24, R9, 0x1880, R7 ;  /* 0x0000188009189824 */ /* 0x000fe200078e0207 */
[----:B------:R-:W-:Y:S01]  /*0610*/  MOV R14, RZ ;  /* 0x000000ff000e7202 */ /* 0x000fe20000000f00 */
[----:B------:R-:W-:Y:S01]  /*0620*/  @!P3 IMAD.WIDE R28, R28, R29, c[0x0][0x168] ;  /* 0x00005a001c1cb625 */ /* 0x000fe200078e021d */
[----:B------:R-:W-:-:S02]  /*0630*/  MOV R12, RZ ;  /* 0x000000ff000c7202 */ /* 0x000fc40000000f00 */
[----:B------:R-:W-:Y:S01]  /*0640*/  MOV R18, RZ ;  /* 0x000000ff00127202 */ /* 0x000fe20000000f00 */
[----:B------:R-:W-:Y:S01]  /*0650*/  @!P4 IMAD.WIDE R26, R26, R27, c[0x0][0x168] ;  /* 0x00005a001a1ac625 */ /* 0x000fe200078e021b */
[----:B------:R-:W2:Y:S03]  /*0660*/  @!P3 LDG.E.CONSTANT R14, [R28.64] ;  /* 0x000000041c0eb981 */ /* 0x000ea6000c1e9900 */
[----:B------:R-:W-:Y:S01]  /*0670*/  @!P1 IMAD.WIDE R24, R24, R25, c[0x0][0x168] ;  /* 0x00005a0018189625 */ /* 0x000fe200078e0219 */
[----:B------:R-:W3:Y:S04]  /*0680*/  @!P4 LDG.E.CONSTANT R12, [R26.64] ;  /* 0x000000041a0cc981 */ /* 0x000ee8000c1e9900 */
[----:B------:R-:W4:Y:S04]  /*0690*/  @!P1 LDG.E.CONSTANT R18, [R24.64] ;  /* 0x0000000418129981 */ /* 0x000f28000c1e9900 */
[----:B--2---:R0:W-:Y:S04]  /*06a0*/  STS [R5.X4], R14 ;  /* 0x0000000e05007388 */ /* 0x0041e80000004800 */
[----:B---3--:R0:W-:Y:S04]  /*06b0*/  STS [R5.X4+0x4], R12 ;  /* 0x0000040c05007388 */ /* 0x0081e80000004800 */
[----:B----4-:R0:W-:Y:S02]  /*06c0*/  STS [R5.X4+0x8], R18 ;  /* 0x0000081205007388 */ /* 0x0101e40000004800 */
.L_x_38:
[----:B------:R-:W-:Y:S05]  /*06d0*/  BSYNC B0 ;  /* 0x0000000000007941 */ /* 0x000fea0003800000 */
.L_x_37:
[----:B------:R-:W-:Y:S01]  /*06e0*/  BSSY B0, `(.L_x_39) ;  /* 0x0000011000007945 */ /* 0x000fe20003800000 */
[----:B------:R-:W-:Y:S05]  /*06f0*/  @!P0 BRA `(.L_x_40) ;  /* 0x000000f000008947 */ /* 0x000fea0003800000 */
[----:B------:R-:W-:Y:S01]  /*0700*/  IMAD R30, R9, 0x3, R2 ;  /* 0x00000003091e7824 */ /* 0x000fe200078e0202 */
[----:B------:R-:W-:-:S03]  /*0710*/  MOV R31, 0x4 ;  /* 0x00000004001f7802 */ /* 0x000fc60000000f00 */
[----:B------:R-:W-:-:S04]  /*0720*/  IMAD R30, R30, 0x6, RZ ;  /* 0x000000061e1e7824 */ /* 0x000fc800078e02ff */
[----:B------:R-:W-:-:S05]  /*0730*/  IMAD.WIDE R30, R30, R31, c[0x0][0x170] ;  /* 0x00005c001e1e7625 */ /* 0x000fca00078e021f */
[----:B------:R-:W2:Y:S04]  /*0740*/  LDG.E.CONSTANT R24, [R30.64] ;  /* 0x000000041e187981 */ /* 0x000ea8000c1e9900 */
[----:B------:R-:W2:Y:S04]  /*0750*/  LDG.E.CONSTANT R25, [R30.64+0x4] ;  /* 0x000004041e197981 */ /* 0x000ea8000c1e9900 */
[----:B------:R-:W3:Y:S04]  /*0760*/  LDG.E.CONSTANT R26, [R30.64+0x8] ;  /* 0x000008041e1a7981 */ /* 0x000ee8000c1e9900 */
[----:B------:R-:W3:Y:S04]  /*0770*/  LDG.E.CONSTANT R27, [R30.64+0xc] ;  /* 0x00000c041e1b7981 */ /* 0x000ee8000c1e9900 */
[----:B------:R-:W4:Y:S04]  /*0780*/  LDG.E.CONSTANT R28, [R30.64+0x10] ;  /* 0x000010041e1c7981 */ /* 0x000f28000c1e9900 */
[----:B------:R-:W4:Y:S01]  /*0790*/  LDG.E.CONSTANT R29, [R30.64+0x14] ;  /* 0x000014041e1d7981 */ /* 0x000f22000c1e9900 */
[----:B0-----:R-:W-:-:S04]  /*07a0*/  IMAD R12, R3, 0xc, R0 ;  /* 0x0000000c030c7824 */ /* 0x001fc800078e0200 */
[----:B------:R-:W-:-:S05]  /*07b0*/  IMAD R12, R12, 0x6, RZ ;  /* 0x000000060c0c7824 */ /* 0x000fca00078e02ff */
[----:B--2---:R0:W-:Y:S04]  /*07c0*/  STS.64 [R12.X4+0x8e8], R24 ;  /* 0x0008e8180c007388 */ /* 0x0041e80000004a00 */
[----:B---3--:R0:W-:Y:S04]  /*07d0*/  STS.64 [R12.X4+0x8f0], R26 ;  /* 0x0008f01a0c007388 */ /* 0x0081e80000004a00 */
[----:B----4-:R0:W-:Y:S02]  /*07e0*/  STS.64 [R12.X4+0x8f8], R28 ;  /* 0x0008f81c0c007388 */ /* 0x0101e40000004a00 */
.L_x_40:
[----:B------:R-:W-:Y:S05]  /*07f0*/  BSYNC B0 ;  /* 0x0000000000007941 */ /* 0x000fea0003800000 */
.L_x_39:
[----:B------:R-:W-:Y:S01]  /*0800*/  BAR.SYNC.DEFER_BLOCKING 0x0 ;  /* 0x0000000000007b1d */ /* 0x000fe20000010000 */
[----:B------:R-:W-:-:S04]  /*0810*/  IADD3 R9, R9, 0x1, RZ ;  /* 0x0000000109097810 */ /* 0x000fc80007ffe0ff */
[----:B------:R-:W-:Y:S01]  /*0820*/  ISETP.NE.AND P5, PT, R9, 0x40, PT ;  /* 0x000000400900780c */ /* 0x000fe20003fa5270 */
[----:B0-----:R-:W-:Y:S04]  /*0830*/  LDS.64 R28, [R8] ;  /* 0x00000000081c7984 */ /* 0x001fe80000000a00 */
[----:B------:R-:W0:Y:S04]  /*0840*/  LDS.64 R30, [R0.X8] ;  /* 0x00000000001e7984 */ /* 0x000e280000008a00 */
[----:B------:R-:W1:Y:S04]  /*0850*/  LDS.64 R24, [R0.X8+0x238] ;  /* 0x0002380000187984 */ /* 0x000e680000008a00 */
[----:B------:R-:W2:Y:S04]  /*0860*/  LDS.64 R32, [R0.X8+0x70] ;  /* 0x0000700000207984 */ /* 0x000ea80000008a00 */
[----:B------:R-:W3:Y:S04]  /*0870*/  LDS.64 R26, [R0.X8+0x1c8] ;  /* 0x0001c800001a7984 */ /* 0x000ee80000008a00 */
[----:B------:R-:W4:Y:S04]  /*0880*/  LDS.64 R42, [R8+0x48] ;  /* 0x00004800082a7984 */ /* 0x000f280000000a00 */
[----:B------:R-:W5:Y:S04]  /*0890*/  LDS.64 R36, [R8+0x90] ;  /* 0x0000900008247984 */ /* 0x000f680000000a00 */
[----:B------:R-:W5:Y:S04]  /*08a0*/  LDS.64 R34, [R8+0xd8] ;  /* 0x0000d80008227984 */ /* 0x000f680000000a00 */
[----:B------:R-:W-:Y:S01]  /*08b0*/  LDS R50, [R0.X8+0xe4] ;  /* 0x0000e40000327984 */ /* 0x000fe20000008800 */
[----:B0-----:R-:W-:-:S03]  /*08c0*/  FFMA R12, R28, R30, R19 ;  /* 0x0000001e1c0c7223 */ /* 0x001fc60000000013 */
[----:B------:R-:W-:Y:S01]  /*08d0*/  LDS.64 R18, [R8+0x8] ;  /* 0x0000080008127984 */ /* 0x000fe20000000a00 */
[C---:B-1----:R-:W-:Y:S01]  /*08e0*/  FFMA R40, R28.reuse, R24, R39 ;  /* 0x000000181c287223 */ /* 0x042fe20000000027 */
[C---:B------:R-:W-:Y:S01]  /*08f0*/  FFMA R39, R29.reuse, R31, R12 ;  /* 0x0000001f1d277223 */ /* 0x040fe2000000000c */
[C---:B--2---:R-:W-:Y:S02]  /*0900*/  FFMA R38, R28.reuse, R32, R23 ;  /* 0x000000201c267223 */ /* 0x044fe40000000017 */
[C---:B------:R-:W-:Y:S01]  /*0910*/  FFMA R40, R29.reuse, R25, R40 ;  /* 0x000000191d287223 */ /* 0x040fe20000000028 */
[----:B------:R-:W0:Y:S01]  /*0920*/  LDS R23, [R0.X8+0x240] ;  /* 0x0002400000177984 */ /* 0x000e220000008800 */
[----:B---3--:R-:W-:Y:S01]  /*0930*/  FFMA R22, R28, R26, R21 ;  /* 0x0000001a1c167223 */ /* 0x008fe20000000015 */
[----:B------:R-:W-:Y:S02]  /*0940*/  FFMA R38, R29, R33, R38 ;  /* 0x000000211d267223 */ /* 0x000fe40000000026 */
[----:B------:R-:W1:Y:S01]  /*0950*/  LDS R21, [R0.X8+0x1d0] ;  /* 0x0001d00000157984 */ /* 0x000e620000008800 */
[-C--:B----4-:R-:W-:Y:S01]  /*0960*/  FFMA R12, R30, R42.reuse, R41 ;  /* 0x0000002a1e0c7223 */ /* 0x090fe20000000029 */
[-C--:B------:R-:W-:Y:S01]  /*0970*/  FFMA R46, R32, R42.reuse, R47 ;  /* 0x0000002a202e7223 */ /* 0x080fe2000000002f */
[-C--:B------:R-:W-:Y:S01]  /*0980*/  FFMA R44, R26, R42.reuse, R45 ;  /* 0x0000002a1a2c7223 */ /* 0x080fe2000000002d */
[----:B------:R-:W-:Y:S01]  /*0990*/  FFMA R48, R24, R42, R53 ;  /* 0x0000002a18307223 */ /* 0x000fe20000000035 */
[-C--:B-----5:R-:W-:Y:S01]  /*09a0*/  FFMA R14, R30, R36.reuse, R13 ;  /* 0x000000241e0e7223 */ /* 0x0a0fe2000000000d */
[-C--:B------:R-:W-:Y:S01]  /*09b0*/  FFMA R52, R32, R36.reuse, R15 ;  /* 0x0000002420347223 */ /* 0x080fe2000000000f */
[-C--:B------:R-:W-:Y:S01]  /*09c0*/  FFMA R20, R26, R36.reuse, R11 ;  /* 0x000000241a147223 */ /* 0x080fe2000000000b */
[-C--:B------:R-:W-:Y:S01]  /*09d0*/  FFMA R42, R31, R43.reuse, R12 ;  /* 0x0000002b1f2a7223 */ /* 0x080fe2000000000c */
[-C--:B------:R-:W-:Y:S01]  /*09e0*/  FFMA R46, R33, R43.reuse, R46 ;  /* 0x0000002b212e7223 */ /* 0x080fe2000000002e */
[-C--:B------:R-:W-:Y:S01]  /*09f0*/  FFMA R44, R27, R43.reuse, R44 ;  /* 0x0000002b1b2c7223 */ /* 0x080fe2000000002c */
[----:B------:R-:W-:Y:S01]  /*0a00*/  FFMA R48, R25, R43, R48 ;  /* 0x0000002b19307223 */ /* 0x000fe20000000030 */
[----:B------:R-:W-:Y:S01]  /*0a10*/  FFMA R36, R24, R36, R17 ;  /* 0x0000002418247223 */ /* 0x000fe20000000011 */
[----:B------:R-:W-:Y:S01]  /*0a20*/  FFMA R22, R29, R27, R22 ;  /* 0x0000001b1d167223 */ /* 0x000fe20000000016 */
[----:B------:R-:W2:Y:S01]  /*0a30*/  LDS R43, [R0.X8+0x78] ;  /* 0x00007800002b7984 */ /* 0x000ea20000008800 */
[-C--:B------:R-:W-:Y:S01]  /*0a40*/  FFMA R17, R31, R37.reuse, R14 ;  /* 0x000000251f117223 */ /* 0x080fe2000000000e */
[-C--:B------:R-:W-:Y:S01]  /*0a50*/  FFMA R52, R33, R37.reuse, R52 ;  /* 0x0000002521347223 */ /* 0x080fe20000000034 */
[-C--:B------:R-:W-:Y:S01]  /*0a60*/  FFMA R11, R27, R37.reuse, R20 ;  /* 0x000000251b0b7223 */ /* 0x080fe20000000014 */
[----:B------:R-:W3:Y:S01]  /*0a70*/  LDS R41, [R0.X8+0x8] ;  /* 0x0000080000297984 */ /* 0x000ee20000008800 */
[-C--:B------:R-:W-:Y:S01]  /*0a80*/  FFMA R49, R30, R34.reuse, R49 ;  /* 0x000000221e317223 */ /* 0x080fe20000000031 */
[----:B------:R-:W-:Y:S01]  /*0a90*/  FFMA R37, R25, R37, R36 ;  /* 0x0000002519257223 */ /* 0x000fe20000000024 */
[-C--:B------:R-:W-:Y:S01]  /*0aa0*/  FFMA R32, R32, R34.reuse, R51 ;  /* 0x0000002220207223 */ /* 0x080fe20000000033 */
[----:B------:R-:W4:Y:S01]  /*0ab0*/  LDS.64 R28, [R8+0x50] ;  /* 0x00005000081c7984 */ /* 0x000f220000000a00 */
[-C--:B------:R-:W-:Y:S01]  /*0ac0*/  FFMA R45, R26, R34.reuse, R10 ;  /* 0x000000221a2d7223 */ /* 0x080fe2000000000a */
[----:B------:R-:W-:Y:S01]  /*0ad0*/  FFMA R34, R24, R34, R16 ;  /* 0x0000002218227223 */ /* 0x000fe20000000010 */
[-C--:B------:R-:W-:Y:S01]  /*0ae0*/  FFMA R10, R31, R35.reuse, R49 ;  /* 0x000000231f0a7223 */ /* 0x080fe20000000031 */
[----:B------:R-:W5:Y:S01]  /*0af0*/  LDS.64 R14, [R8+0xe0] ;  /* 0x0000e000080e7984 */ /* 0x000f620000000a00 */
[-C--:B------:R-:W-:Y:S01]  /*0b00*/  FFMA R32, R33, R35.reuse, R32 ;  /* 0x0000002321207223 */ /* 0x080fe20000000020 */
[-C--:B------:R-:W-:Y:S01]  /*0b10*/  FFMA R16, R27, R35.reuse, R45 ;  /* 0x000000231b107223 */ /* 0x080fe2000000002d */
[----:B------:R-:W-:Y:S01]  /*0b20*/  FFMA R34, R25, R35, R34 ;  /* 0x0000002319227223 */ /* 0x000fe20000000022 */
[----:B------:R-:W5:Y:S04]  /*0b30*/  LDS.64 R12, [R8+0x98] ;  /* 0x00009800080c7984 */ /* 0x000f680000000a00 */
[----:B------:R-:W5:Y:S01]  /*0b40*/  LDS R30, [R0.X8+0x2ac] ;  /* 0x0002ac00001e7984 */ /* 0x000f620000008800 */
[----:B0-----:R-:W-:-:S03]  /*0b50*/  FFMA R31, R18, R23, R40 ;  /* 0x00000017121f7223 */ /* 0x001fc60000000028 */
[----:B------:R-:W0:Y:S01]  /*0b60*/  LDS R36, [R0.X8+0x154] ;  /* 0x0001540000247984 */ /* 0x000e220000008800 */
[----:B-1----:R-:W-:-:S03]  /*0b70*/  FFMA R47, R18, R21, R22 ;  /* 0x00000015122f7223 */ /* 0x002fc60000000016 */
[----:B------:R-:W1:Y:S01]  /*0b80*/  LDS R20, [R0.X8+0x31c] ;  /* 0x00031c0000147984 */ /* 0x000e620000008800 */
[C---:B--2---:R-:W-:Y:S01]  /*0b90*/  FFMA R33, R18.reuse, R43, R38 ;  /* 0x0000002b12217223 */ /* 0x044fe20000000026 */
[----:B---3--:R-:W-:Y:S01]  /*0ba0*/  FFMA R35, R18, R41, R39 ;  /* 0x0000002912237223 */ /* 0x008fe20000000027 */
        /* <DEDUP_REMOVED lines=12> */
[----:B------:R-:W-:Y:S01]  /*0c70*/  FFMA R17, R30, R15, R16 ;  /* 0x0000000f1e117223 */ /* 0x000fe20000000010 */
        /* <DEDUP_REMOVED lines=9> */
[----:B------:R-:W-:Y:S01]  /*0d10*/  FFMA R51, R30, R13, R18 ;  /* 0x0000000d1e337223 */ /* 0x000fe20000000012 */
[C---:B-1----:R-:W-:Y:S01]  /*0d20*/  FFMA R16, R20.reuse, R19, R31 ;  /* 0x0000001314107223 */ /* 0x042fe2000000001f */
[----:B------:R-:W-:Y:S01]  /*0d30*/  LDS.64 R10, [R0.X8+0xe8] ;  /* 0x0000e800000a7984 */ /* 0x000fe20000008a00 */
[----:B------:R-:W-:Y:S01]  /*0d40*/  FFMA R29, R20, R29, R39 ;  /* 0x0000001d141d7223 */ /* 0x000fe20000000027 */
[-C--:B------:R-:W-:Y:S01]  /*0d50*/  FFMA R12, R50, R13.reuse, R40 ;  /* 0x0000000d320c7223 */ /* 0x080fe20000000028 */
[C---:B------:R-:W-:Y:S01]  /*0d60*/  FFMA R13, R20.reuse, R13, R28 ;  /* 0x0000000d140d7223 */ /* 0x040fe2000000001c */
[----:B------:R-:W-:Y:S01]  /*0d70*/  LDS.64 R30, [R0.X8+0x158] ;  /* 0x00015800001e7984 */ /* 0x000fe20000008a00 */
[----:B------:R-:W-:-:S03]  /*0d80*/  FFMA R45, R20, R15, R44 ;  /* 0x0000000f142d7223 */ /* 0x000fc6000000002c */
[----:B------:R-:W-:Y:S04]  /*0d90*/  LDS.64 R32, [R0.X8+0x2b0] ;  /* 0x0002b00000207984 */ /* 0x000fe80000008a00 */
[----:B------:R-:W-:Y:S04]  /*0da0*/  LDS.64 R34, [R0.X8+0x320] ;  /* 0x0003200000227984 */ /* 0x000fe80000008a00 */
[----:B------:R-:W0:Y:S04]  /*0db0*/  LDS.64 R36, [R8+0x58] ;  /* 0x0000580008247984 */ /* 0x000e280000000a00 */
[----:B------:R-:W1:Y:S04]  /*0dc0*/  LDS.64 R38, [R8+0xa0] ;  /* 0x0000a00008267984 */ /* 0x000e680000000a00 */
[----:B------:R-:W2:Y:S04]  /*0dd0*/  LDS.64 R18, [R8+0x10] ;  /* 0x0000100008127984 */ /* 0x000ea80000000a00 */
[----:B------:R-:W3:Y:S01]  /*0de0*/  LDS.64 R40, [R8+0xe8] ;  /* 0x0000e80008287984 */ /* 0x000ee20000000a00 */
[-C--:B0-----:R-:W-:Y:S01]  /*0df0*/  FFMA R20, R10, R36.reuse, R14 ;  /* 0x000000240a147223 */ /* 0x081fe2000000000e */
[-C--:B------:R-:W-:Y:S01]  /*0e00*/  FFMA R22, R30, R36.reuse, R22 ;  /* 0x000000241e167223 */ /* 0x080fe20000000016 */
[-C--:B------:R-:W-:Y:S01]  /*0e10*/  FFMA R42, R32, R36.reuse, R42 ;  /* 0x00000024202a7223 */ /* 0x080fe2000000002a */
[----:B------:R-:W-:Y:S01]  /*0e20*/  FFMA R52, R34, R36, R29 ;  /* 0x0000002422347223 */ /* 0x000fe2000000001d */
[-C--:B-1----:R-:W-:Y:S01]  /*0e30*/  FFMA R36, R10, R38.reuse, R12 ;  /* 0x000000260a247223 */ /* 0x082fe2000000000c */
[-C--:B------:R-:W-:Y:S01]  /*0e40*/  FFMA R44, R30, R38.reuse, R53 ;  /* 0x000000261e2c7223 */ /* 0x080fe20000000035 */
[-C--:B------:R-:W-:Y:S01]  /*0e50*/  FFMA R50, R32, R38.reuse, R51 ;  /* 0x0000002620327223 */ /* 0x080fe20000000033 */
[----:B------:R-:W-:Y:S01]  /*0e60*/  FFMA R38, R34, R38, R13 ;  /* 0x0000002622267223 */ /* 0x000fe2000000000d */
[----:B------:R-:W0:Y:S01]  /*0e70*/  LDS.64 R28, [R8+0x18] ;  /* 0x00001800081c7984 */ /* 0x000e220000000a00 */
[C---:B--2---:R-:W-:Y:S01]  /*0e80*/  FFMA R46, R18.reuse, R10, R46 ;  /* 0x0000000a122e7223 */ /* 0x044fe2000000002e */
[C---:B------:R-:W-:Y:S01]  /*0e90*/  FFMA R48, R18.reuse, R30, R48 ;  /* 0x0000001e12307223 */ /* 0x040fe20000000030 */
[C---:B------:R-:W-:Y:S01]  /*0ea0*/  FFMA R47, R18.reuse, R32, R47 ;  /* 0x00000020122f7223 */ /* 0x040fe2000000002f */
[----:B------:R-:W1:Y:S01]  /*0eb0*/  LDS.64 R12, [R0.X8+0x390] ;  /* 0x00039000000c7984 */ /* 0x000e620000008a00 */
[----:B------:R-:W-:Y:S01]  /*0ec0*/  FFMA R18, R18, R34, R16 ;  /* 0x0000002212127223 */ /* 0x000fe20000000010 */
[-C--:B---3--:R-:W-:Y:S01]  /*0ed0*/  FFMA R32, R32, R40.reuse, R17 ;  /* 0x0000002820207223 */ /* 0x088fe20000000011 */
[-C--:B------:R-:W-:Y:S01]  /*0ee0*/  FFMA R30, R30, R40.reuse, R43 ;  /* 0x000000281e1e7223 */ /* 0x080fe2000000002b */
[----:B------:R-:W2:Y:S01]  /*0ef0*/  LDS.64 R14, [R0.X8+0x400] ;  /* 0x00040000000e7984 */ /* 0x000ea20000008a00 */
[-C--:B------:R-:W-:Y:S01]  /*0f00*/  FFMA R10, R10, R40.reuse, R49 ;  /* 0x000000280a0a7223 */ /* 0x080fe20000000031 */
[----:B------:R-:W-:Y:S01]  /*0f10*/  FFMA R34, R34, R40, R45 ;  /* 0x0000002822227223 */ /* 0x000fe2000000002d */
[C---:B------:R-:W-:Y:S01]  /*0f20*/  FFMA R43, R19.reuse, R11, R46 ;  /* 0x0000000b132b7223 */ /* 0x040fe2000000002e */
[----:B------:R-:W3:Y:S01]  /*0f30*/  LDS.64 R16, [R8+0x60] ;  /* 0x0000600008107984 */ /* 0x000ee20000000a00 */
[C---:B------:R-:W-:Y:S01]  /*0f40*/  FFMA R45, R19.reuse, R31, R48 ;  /* 0x0000001f132d7223 */ /* 0x040fe20000000030 */
[C---:B------:R-:W-:Y:S01]  /*0f50*/  FFMA R47, R19.reuse, R33, R47 ;  /* 0x00000021132f7223 */ /* 0x040fe2000000002f */
[----:B------:R-:W-:Y:S01]  /*0f60*/  FFMA R40, R19, R35, R18 ;  /* 0x0000002313287223 */ /* 0x000fe20000000012 */
[-C--:B------:R-:W-:Y:S01]  /*0f70*/  FFMA R51, R11, R37.reuse, R20 ;  /* 0x000000250b337223 */ /* 0x080fe20000000014 */
[----:B------:R-:W4:Y:S01]  /*0f80*/  LDS.64 R18, [R8+0xa8] ;  /* 0x0000a80008127984 */ /* 0x000f220000000a00 */
[C---:B------:R-:W-:Y:S01]  /*0f90*/  FFMA R49, R31.reuse, R37, R22 ;  /* 0x000000251f317223 */ /* 0x040fe20000000016 */
[C---:B------:R-:W-:Y:S01]  /*0fa0*/  FFMA R44, R31.reuse, R39, R44 ;  /* 0x000000271f2c7223 */ /* 0x040fe2000000002c */
[----:B------:R-:W-:Y:S01]  /*0fb0*/  FFMA R20, R31, R41, R30 ;  /* 0x000000291f147223 */ /* 0x000fe2000000001e */
[-C--:B------:R-:W-:Y:S01]  /*0fc0*/  FFMA R53, R33, R37.reuse, R42 ;  /* 0x0000002521357223 */ /* 0x080fe2000000002a */
[----:B------:R-:W5:Y:S01]  /*0fd0*/  LDS.64 R30, [R8+0xf0] ;  /* 0x0000f000081e7984 */ /* 0x000f620000000a00 */
[----:B------:R-:W-:Y:S01]  /*0fe0*/  FFMA R52, R35, R37, R52 ;  /* 0x0000002523347223 */ /* 0x000fe20000000034 */
[----:B------:R-:W-:Y:S01]  /*0ff0*/  FFMA R37, R11, R39, R36 ;  /* 0x000000270b257223 */ /* 0x000fe20000000024 */
[----:B------:R-:W-:Y:S01]  /*1000*/  FFMA R36, R35, R41, R34 ;  /* 0x0000002923247223 */ /* 0x000fe20000000022 */
[-C--:B------:R-:W-:Y:S01]  /*1010*/  FFMA R50, R33, R39.reuse, R50 ;  /* 0x0000002721327223 */ /* 0x080fe20000000032 */
[----:B------:R-:W-:Y:S01]  /*1020*/  FFMA R38, R35, R39, R38 ;  /* 0x0000002723267223 */ /* 0x000fe20000000026 */
[-C--:B------:R-:W-:Y:S01]  /*1030*/  FFMA R22, R33, R41.reuse, R32 ;  /* 0x0000002921167223 */ /* 0x080fe20000000020 */
[----:B------:R-:W-:-:S02]  /*1040*/  FFMA R39, R11, R41, R10 ;  /* 0x000000290b277223 */ /* 0x000fc4000000000a */
[----:B------:R-:W-:Y:S04]  /*1050*/  LDS.64 R10, [R8+0x20] ;  /* 0x00002000080a7984 */ /* 0x000fe80000000a00 */
[----:B------:R-:W5:Y:S01]  /*1060*/  LDS R41, [R0.X8+0x408] ;  /* 0x0004080000297984 */ /* 0x000f620000008800 */
[-C--:B0-----:R-:W-:Y:S01]  /*1070*/  FFMA R34, R24, R28.reuse, R45 ;  /* 0x0000001c18227223 */ /* 0x081fe2000000002d */
[----:B------:R-:W-:Y:S02]  /*1080*/  FFMA R32, R26, R28, R43 ;  /* 0x0000001c1a207223 */ /* 0x000fe4000000002b */
[----:B------:R-:W0:Y:S01]  /*1090*/  LDS R43, [R0.X8+0x398] ;  /* 0x00039800002b7984 */ /* 0x000e220000008800 */
[C---:B-1----:R-:W-:Y:S01]  /*10a0*/  FFMA R42, R28.reuse, R12, R47 ;  /* 0x0000000c1c2a7223 */ /* 0x042fe2000000002f */
[----:B--2---:R-:W-:-:S03]  /*10b0*/  FFMA R46, R28, R14, R40 ;  /* 0x0000000e1c2e7223 */ /* 0x004fc60000000028 */
[----:B------:R-:W-:Y:S01]  /*10c0*/  FFMA R45, R29, R13, R42 ;  /* 0x0000000d1d2d7223 */ /* 0x000fe2000000002a */
[-C--:B------:R-:W-:Y:S01]  /*10d0*/  FFMA R40, R25, R29.reuse, R34 ;  /* 0x0000001d19287223 */ /* 0x080fe20000000022 */
[----:B------:R-:W-:Y:S01]  /*10e0*/  FFMA R28, R27, R29, R32 ;  /* 0x0000001d1b1c7223 */ /* 0x000fe20000000020 */
[----:B------:R-:W-:Y:S01]  /*10f0*/  FFMA R42, R29, R15, R46 ;  /* 0x0000000f1d2a7223 */ /* 0x000fe2000000002e */
[-C--:B---3--:R-:W-:Y:S01]  /*1100*/  FFMA R46, R26, R16.reuse, R51 ;  /* 0x000000101a2e7223 */ /* 0x088fe20000000033 */
[-C--:B------:R-:W-:Y:S01]  /*1110*/  FFMA R48, R24, R16.reuse, R49 ;  /* 0x0000001018307223 */ /* 0x080fe20000000031 */
[-C--:B------:R-:W-:Y:S01]  /*1120*/  FFMA R53, R12, R16.reuse, R53 ;  /* 0x000000100c357223 */ /* 0x080fe20000000035 */
[----:B------:R-:W-:Y:S01]  /*1130*/  FFMA R16, R14, R16, R52 ;  /* 0x000000100e107223 */ /* 0x000fe20000000034 */
[-C--:B------:R-:W-:Y:S01]  /*1140*/  FFMA R52, R27, R17.reuse, R46 ;  /* 0x000000111b347223 */ /* 0x080fe2000000002e */
[----:B------:R-:W1:Y:S01]  /*1150*/  LDS.64 R34, [R8+0xb0] ;  /* 0x0000b00008227984 */ /* 0x000e620000000a00 */
[-C--:B------:R-:W-:Y:S01]  /*1160*/  FFMA R46, R25, R17.reuse, R48 ;  /* 0x00000011192e7223 */ /* 0x080fe20000000030 */
[-C--:B------:R-:W-:Y:S01]  /*1170*/  FFMA R48, R13, R17.reuse, R53 ;  /* 0x000000110d307223 */ /* 0x080fe20000000035 */
[----:B------:R-:W-:Y:S01]  /*1180*/  FFMA R29, R15, R17, R16 ;  /* 0x000000110f1d7223 */ /* 0x000fe20000000010 */
[----:B------:R-:W2:Y:S01]  /*1190*/  LDS.64 R32, [R8+0x68] ;  /* 0x0000680008207984 */ /* 0x000ea20000000a00 */
[C---:B----4-:R-:W-:Y:S01]  /*11a0*/  FFMA R47, R24.reuse, R18, R44 ;  /* 0x00000012182f7223 */ /* 0x050fe2000000002c */
[----:B-----5:R-:W-:Y:S01]  /*11b0*/  FFMA R24, R24, R30, R20 ;  /* 0x0000001e18187223 */ /* 0x020fe20000000014 */
[-C--:B------:R-:W-:Y:S01]  /*11c0*/  FFMA R37, R26, R18.reuse, R37 ;  /* 0x000000121a257223 */ /* 0x080fe20000000025 */
[----:B------:R-:W3:Y:S01]  /*11d0*/  LDS.64 R16, [R8+0xf8] ;  /* 0x0000f80008107984 */ /* 0x000ee20000000a00 */
[-C--:B------:R-:W-:Y:S01]  /*11e0*/  FFMA R50, R12, R18.reuse, R50 ;  /* 0x000000120c327223 */ /* 0x080fe20000000032 */
[----:B------:R-:W-:Y:S01]  /*11f0*/  FFMA R49, R14, R18, R38 ;  /* 0x000000120e317223 */ /* 0x000fe20000000026 */
[-C--:B------:R-:W-:Y:S01]  /*1200*/  FFMA R26, R26, R30.reuse, R39 ;  /* 0x0000001e1a1a7223 */ /* 0x080fe20000000027 */
[----:B------:R-:W4:Y:S01]  /*1210*/  LDS R20, [R0.X8+0x474] ;  /* 0x0004740000147984 */ /* 0x000f220000008800 */
[-C--:B------:R-:W-:Y:S01]  /*1220*/  FFMA R12, R12, R30.reuse, R22 ;  /* 0x0000001e0c0c7223 */ /* 0x080fe20000000016 */
[-C--:B------:R-:W-:Y:S01]  /*1230*/  FFMA R44, R27, R19.reuse, R37 ;  /* 0x000000131b2c7223 */ /* 0x080fe20000000025 */
[-C--:B------:R-:W-:Y:S01]  /*1240*/  FFMA R18, R25, R19.reuse, R47 ;  /* 0x0000001319127223 */ /* 0x080fe2000000002f */
[-C--:B------:R-:W-:Y:S01]  /*1250*/  FFMA R38, R13, R19.reuse, R50 ;  /* 0x000000130d267223 */ /* 0x080fe20000000032 */
[----:B------:R-:W-:Y:S01]  /*1260*/  FFMA R14, R14, R30, R36 ;  /* 0x0000001e0e0e7223 */ /* 0x000fe20000000024 */
[----:B------:R-:W-:Y:S01]  /*1270*/  FFMA R50, R15, R19, R49 ;  /* 0x000000130f327223 */ /* 0x000fe20000000031 */
[----:B------:R-:W-:Y:S01]  /*1280*/  FFMA R22, R27, R31, R26 ;  /* 0x0000001f1b167223 */ /* 0x000fe2000000001a */
[C---:B------:R-:W-:Y:S01]  /*1290*/  FFMA R37, R10.reuse, R41, R42 ;  /* 0x000000290a257223 */ /* 0x040fe2000000002a */
[-C--:B------:R-:W-:Y:S01]  /*12a0*/  FFMA R36, R25, R31.reuse, R24 ;  /* 0x0000001f19247223 */ /* 0x080fe20000000018 */
[----:B------:R-:W5:Y:S01]  /*12b0*/  LDS R42, [R0.X8+0x4e4] ;  /* 0x0004e400002a7984 */ /* 0x000f620000008800 */
[----:B------:R-:W-:Y:S01]  /*12c0*/  FFMA R26, R13, R31, R12 ;  /* 0x0000001f0d1a7223 */ /* 0x000fe2000000000c */
[-C--:B------:R-:W-:Y:S01]  /*12d0*/  FFMA R13, R21, R10.reuse, R28 ;  /* 0x0000000a150d7223 */ /* 0x080fe2000000001c */
[----:B------:R-:W-:Y:S01]  /*12e0*/  FFMA R40, R23, R10, R40 ;  /* 0x0000000a17287223 */ /* 0x000fe20000000028 */
[----:B0-----:R-:W-:Y:S01]  /*12f0*/  FFMA R45, R10, R43, R45 ;  /* 0x0000002b0a2d7223 */ /* 0x001fe2000000002d */
[----:B------:R-:W-:Y:S01]  /*1300*/  FFMA R27, R15, R31, R14 ;  /* 0x0000001f0f1b7223 */ /* 0x000fe2000000000e */
[----:B------:R-:W0:Y:S04]  /*1310*/  LDS R10, [R0.X8+0x6ac] ;  /* 0x0006ac00000a7984 */ /* 0x000e280000008800 */
[----:B------:R-:W0:Y:S04]  /*1320*/  LDS R12, [R0.X8+0x63c] ;  /* 0x00063c00000c7984 */ /* 0x000e280000008800 */
[----:B------:R-:W-:Y:S01]  /*1330*/  LDS.64 R24, [R8+0x28] ;  /* 0x0000280008187984 */ /* 0x000fe20000000a00 */
[-C--:B-1----:R-:W-:Y:S01]  /*1340*/  FFMA R39, R21, R34.reuse, R44 ;  /* 0x0000002215277223 */ /* 0x082fe2000000002c */
[-C--:B------:R-:W-:Y:S01]  /*1350*/  FFMA R44, R23, R34.reuse, R18 ;  /* 0x00000022172c7223 */ /* 0x080fe20000000012 */
[-C--:B------:R-:W-:Y:S01]  /*1360*/  FFMA R38, R43, R34.reuse, R38 ;  /* 0x000000222b267223 */ /* 0x080fe20000000026 */
[----:B------:R-:W-:Y:S01]  /*1370*/  FFMA R50, R41, R34, R50 ;  /* 0x0000002229327223 */ /* 0x000fe20000000032 */
[-C--:B--2---:R-:W-:Y:S01]  /*1380*/  FFMA R46, R23, R32.reuse, R46 ;  /* 0x00000020172e7223 */ /* 0x084fe2000000002e */
[----:B------:R-:W1:Y:S01]  /*1390*/  LDS.64 R14, [R0.X8+0x478] ;  /* 0x00047800000e7984 */ /* 0x000e620000008a00 */
[-C--:B------:R-:W-:Y:S01]  /*13a0*/  FFMA R48, R43, R32.reuse, R48 ;  /* 0x000000202b307223 */ /* 0x080fe20000000030 */
[C---:B------:R-:W-:Y:S01]  /*13b0*/  FFMA R52, R21.reuse, R32, R52 ;  /* 0x0000002015347223 */ /* 0x040fe20000000034 */
[-C--:B---3--:R-:W-:Y:S01]  /*13c0*/  FFMA R34, R21, R16.reuse, R22 ;  /* 0x0000001015227223 */ /* 0x088fe20000000016 */
[----:B------:R-:W2:Y:S01]  /*13d0*/  LDS.64 R18, [R0.X8+0x4e8] ;  /* 0x0004e80000127984 */ /* 0x000ea20000008a00 */
[-C--:B------:R-:W-:Y:S01]  /*13e0*/  FFMA R36, R23, R16.reuse, R36 ;  /* 0x0000001017247223 */ /* 0x080fe20000000024 */
[-C--:B------:R-:W-:Y:S01]  /*13f0*/  FFMA R43, R43, R16.reuse, R26 ;  /* 0x000000102b2b7223 */ /* 0x080fe2000000001a */
[C---:B------:R-:W-:Y:S01]  /*1400*/  FFMA R16, R41.reuse, R16, R27 ;  /* 0x0000001029107223 */ /* 0x040fe2000000001b */
[----:B------:R-:W3:Y:S01]  /*1410*/  LDS.64 R22, [R8+0x70] ;  /* 0x0000700008167984 */ /* 0x000ee20000000a00 */
[----:B------:R-:W-:Y:S01]  /*1420*/  FFMA R32, R41, R32, R29 ;  /* 0x0000002029207223 */ /* 0x000fe2000000001d */
[C---:B----4-:R-:W-:Y:S01]  /*1430*/  FFMA R13, R20.reuse, R11, R13 ;  /* 0x0000000b140d7223 */ /* 0x050fe2000000000d */
[C---:B------:R-:W-:Y:S01]  /*1440*/  FFMA R41, R20.reuse, R33, R52 ;  /* 0x0000002114297223 */ /* 0x040fe20000000034 */
[----:B------:R-:W4:Y:S01]  /*1450*/  LDS.64 R30, [R0.X8+0x640] ;  /* 0x00064000001e7984 */ /* 0x000f220000008a00 */
[C---:B------:R-:W-:Y:S01]  /*1460*/  FFMA R39, R20.reuse, R35, R39 ;  /* 0x0000002314277223 */ /* 0x040fe20000000027 */
[----:B------:R-:W-:-:S02]  /*1470*/  FFMA R47, R20, R17, R34 ;  /* 0x00000011142f7223 */ /* 0x000fc40000000022 */
[----:B------:R-:W4:Y:S01]  /*1480*/  LDS.64 R26, [R8+0xb8] ;  /* 0x0000b800081a7984 */ /* 0x000f220000000a00 */
[C---:B-----5:R-:W-:Y:S01]  /*1490*/  FFMA R40, R42.reuse, R11, R40 ;  /* 0x0000000b2a287223 */ /* 0x060fe20000000028 */
[C---:B------:R-:W-:Y:S01]  /*14a0*/  FFMA R46, R42.reuse, R33, R46 ;  /* 0x000000212a2e7223 */ /* 0x040fe2000000002e */
[C---:B------:R-:W-:Y:S01]  /*14b0*/  FFMA R49, R42.reuse, R35, R44 ;  /* 0x000000232a317223 */ /* 0x040fe2000000002c */
[----:B------:R-:W5:Y:S01]  /*14c0*/  LDS.64 R28, [R0.X8+0x6b0] ;  /* 0x0006b000001c7984 */ /* 0x000f620000008a00 */
[-C--:B------:R-:W-:Y:S01]  /*14d0*/  FFMA R53, R42, R17.reuse, R36 ;  /* 0x000000112a357223 */ /* 0x080fe20000000024 */
[C---:B0-----:R-:W-:Y:S02]  /*14e0*/  FFMA R51, R10.reuse, R17, R16 ;  /* 0x000000110a337223 */ /* 0x041fe40000000010 */
[----:B------:R-:W0:Y:S01]  /*14f0*/  LDS.64 R20, [R8+0x100] ;  /* 0x0001000008147984 */ /* 0x000e220000000a00 */
[-C--:B------:R-:W-:Y:S01]  /*1500*/  FFMA R32, R10, R33.reuse, R32 ;  /* 0x000000210a207223 */ /* 0x080fe20000000020 */
[C---:B------:R-:W-:Y:S01]  /*1510*/  FFMA R48, R12.reuse, R33, R48 ;  /* 0x000000210c307223 */ /* 0x040fe20000000030 */
[C---:B------:R-:W-:Y:S01]  /*1520*/  FFMA R45, R12.reuse, R11, R45 ;  /* 0x0000000b0c2d7223 */ /* 0x040fe2000000002d */
[----:B------:R-:W-:Y:S01]  /*1530*/  FFMA R33, R12, R35, R38 ;  /* 0x000000230c217223 */ /* 0x000fe20000000026 */
[C---:B------:R-:W-:Y:S01]  /*1540*/  FFMA R11, R10.reuse, R11, R37 ;  /* 0x0000000b0a0b7223 */ /* 0x040fe20000000025 */
[----:B------:R-:W-:Y:S01]  /*1550*/  FFMA R35, R10, R35, R50 ;  /* 0x000000230a237223 */ /* 0x000fe20000000032 */
[----:B------:R-:W-:Y:S01]  /*1560*/  FFMA R37, R12, R17, R43 ;  /* 0x000000110c257223 */ /* 0x000fe2000000002b */
[C---:B-1----:R-:W-:Y:S01]  /*1570*/  FFMA R16, R24.reuse, R14, R13 ;  /* 0x0000000e18107223 */ /* 0x042fe2000000000d */
[----:B--2---:R-:W-:-:S03]  /*1580*/  FFMA R40, R24, R18, R40 ;  /* 0x0000001218287223 */ /* 0x004fc60000000028 */
[C---:B------:R-:W-:Y:S01]  /*1590*/  FFMA R43, R25.reuse, R15, R16 ;  /* 0x0000000f192b7223 */ /* 0x040fe20000000010 */
[-C--:B---3--:R-:W-:Y:S01]  /*15a0*/  FFMA R46, R18, R22.reuse, R46 ;  /* 0x00000016122e7223 */ /* 0x088fe2000000002e */
[----:B------:R-:W-:Y:S01]  /*15b0*/  FFMA R13, R25, R19, R40 ;  /* 0x00000013190d7223 */ /* 0x000fe20000000028 */
[----:B------:R-:W-:Y:S01]  /*15c0*/  FFMA R42, R14, R22, R41 ;  /* 0x000000160e2a7223 */ /* 0x000fe20000000029 */
[----:B----4-:R-:W-:Y:S01]  /*15d0*/  FFMA R34, R24, R30, R45 ;  /* 0x0000001e18227223 */ /* 0x010fe2000000002d */
[----:B------:R-:W-:Y:S01]  /*15e0*/  FFMA R40, R30, R22, R48 ;  /* 0x000000161e287223 */ /* 0x000fe20000000030 */
[-C--:B------:R-:W-:Y:S01]  /*15f0*/  FFMA R41, R19, R23.reuse, R46 ;  /* 0x0000001713297223 */ /* 0x080fe2000000002e */
[-C--:B------:R-:W-:Y:S01]  /*1600*/  FFMA R42, R15, R23.reuse, R42 ;  /* 0x000000170f2a7223 */ /* 0x080fe2000000002a */
[-C--:B------:R-:W-:Y:S01]  /*1610*/  FFMA R16, R18, R26.reuse, R49 ;  /* 0x0000001a12107223 */ /* 0x080fe20000000031 */
[-C--:B------:R-:W-:Y:S01]  /*1620*/  FFMA R46, R14, R26.reuse, R39 ;  /* 0x0000001a0e2e7223 */ /* 0x080fe20000000027 */
[----:B------:R-:W-:Y:S01]  /*1630*/  FFMA R48, R30, R26, R33 ;  /* 0x0000001a1e307223 */ /* 0x000fe20000000021 */
[----:B------:R-:W-:Y:S01]  /*1640*/  FFMA R40, R31, R23, R40 ;  /* 0x000000171f287223 */ /* 0x000fe20000000028 */
[----:B-----5:R-:W-:Y:S01]  /*1650*/  FFMA R24, R24, R28, R11 ;  /* 0x0000001c18187223 */ /* 0x020fe2000000000b */
[C---:B------:R-:W-:Y:S01]  /*1660*/  FFMA R32, R28.reuse, R22, R32 ;  /* 0x000000161c207223 */ /* 0x040fe20000000020 */
[----:B------:R-:W-:Y:S01]  /*1670*/  FFMA R50, R28, R26, R35 ;  /* 0x0000001a1c327223 */ /* 0x000fe20000000023 */
[----:B------:R-:W-:Y:S01]  /*1680*/  FFMA R11, R25, R31, R34 ;  /* 0x0000001f190b7223 */ /* 0x000fe20000000022 */
[-C--:B0-----:R-:W-:Y:S01]  /*1690*/  FFMA R52, R18, R20.reuse, R53 ;  /* 0x0000001412347223 */ /* 0x081fe20000000035 */
[----:B------:R-:W-:Y:S01]  /*16a0*/  FFMA R44, R29, R23, R32 ;  /* 0x000000171d2c7223 */ /* 0x000fe20000000020 */
[-C--:B------:R-:W-:Y:S01]  /*16b0*/  FFMA R46, R15, R27.reuse, R46 ;  /* 0x0000001b0f2e7223 */ /* 0x080fe2000000002e */
[-C--:B------:R-:W-:Y:S01]  /*16c0*/  FFMA R49, R19, R27.reuse, R16 ;  /* 0x0000001b13317223 */ /* 0x080fe20000000010 */
[-C--:B------:R-:W-:Y:S01]  /*16d0*/  FFMA R48, R31, R27.reuse, R48 ;  /* 0x0000001b1f307223 */ /* 0x080fe20000000030 */
[----:B------:R-:W-:Y:S01]  /*16e0*/  FFMA R50, R29, R27, R50 ;  /* 0x0000001b1d327223 */ /* 0x000fe20000000032 */
[-C--:B------:R-:W-:Y:S01]  /*16f0*/  FFMA R18, R30, R20.reuse, R37 ;  /* 0x000000141e127223 */ /* 0x080fe20000000025 */
[----:B------:R-:W-:Y:S01]  /*1700*/  FFMA R45, R25, R29, R24 ;  /* 0x0000001d192d7223 */ /* 0x000fe20000000018 */
[----:B------:R-:W-:Y:S01]  /*1710*/  LDS.64 R22, [R8+0x30] ;  /* 0x0000300008167984 */ /* 0x000fe20000000a00 */
[-C--:B------:R-:W-:Y:S01]  /*1720*/  FFMA R14, R14, R20.reuse, R47 ;  /* 0x000000140e0e7223 */ /* 0x080fe2000000002f */
[-C--:B------:R-:W-:Y:S01]  /*1730*/  FFMA R47, R31, R21.reuse, R18 ;  /* 0x000000151f2f7223 */ /* 0x080fe20000000012 */
[----:B------:R-:W-:Y:S01]  /*1740*/  FFMA R20, R28, R20, R51 ;  /* 0x000000141c147223 */ /* 0x000fe20000000033 */
[----:B------:R-:W0:Y:S01]  /*1750*/  LDS.64 R16, [R0.X8+0x558] ;  /* 0x0005580000107984 */ /* 0x000e220000008a00 */
[-C--:B------:R-:W-:Y:S01]  /*1760*/  FFMA R15, R15, R21.reuse, R14 ;  /* 0x000000150f0f7223 */ /* 0x080fe2000000000e */
[-C--:B------:R-:W-:Y:S01]  /*1770*/  FFMA R19, R19, R21.reuse, R52 ;  /* 0x0000001513137223 */ /* 0x080fe20000000034 */
[----:B------:R-:W-:Y:S01]  /*1780*/  FFMA R21, R29, R21, R20 ;  /* 0x000000151d157223 */ /* 0x000fe20000000014 */
[----:B------:R-:W1:Y:S04]  /*1790*/  LDS.64 R26, [R0.X8+0x720] ;  /* 0x00072000001a7984 */ /* 0x000e680000008a00 */
[----:B------:R-:W2:Y:S04]  /*17a0*/  LDS.64 R34, [R8+0x78] ;  /* 0x0000780008227984 */ /* 0x000ea80000000a00 */
[----:B------:R-:W3:Y:S04]  /*17b0*/  LDS.64 R36, [R8+0xc0] ;  /* 0x0000c00008247984 */ /* 0x000ee80000000a00 */
[----:B------:R-:W4:Y:S04]  /*17c0*/  LDS.64 R24, [R0.X8+0x5c8] ;  /* 0x0005c80000187984 */ /* 0x000f280000008a00 */
[----:B------:R-:W5:Y:S04]  /*17d0*/  LDS.64 R32, [R0.X8+0x790] ;  /* 0x0007900000207984 */ /* 0x000f680000008a00 */
[----:B------:R-:W5:Y:S01]  /*17e0*/  LDS.64 R38, [R8+0x108] ;  /* 0x0001080008267984 */ /* 0x000f620000000a00 */
[----:B0-----:R-:W-:-:S03]  /*17f0*/  FFMA R52, R22, R16, R43 ;  /* 0x0000001016347223 */ /* 0x001fc6000000002b */
[----:B------:R-:W-:Y:S01]  /*1800*/  LDS R43, [R0.X8+0x728] ;  /* 0x00072800002b7984 */ /* 0x000fe20000008800 */
[----:B-1----:R-:W-:Y:S01]  /*1810*/  FFMA R11, R22, R26, R11 ;  /* 0x0000001a160b7223 */ /* 0x002fe2000000000b */
[----:B------:R-:W-:Y:S01]  /*1820*/  FFMA R51, R23, R17, R52 ;  /* 0x0000001117337223 */ /* 0x000fe20000000034 */
[-C--:B--2---:R-:W-:Y:S01]  /*1830*/  FFMA R42, R16, R34.reuse, R42 ;  /* 0x00000022102a7223 */ /* 0x084fe2000000002a */
[----:B------:R-:W-:Y:S01]  /*1840*/  FFMA R40, R26, R34, R40 ;  /* 0x000000221a287223 */ /* 0x000fe20000000028 */
[-C--:B---3--:R-:W-:Y:S01]  /*1850*/  FFMA R46, R16, R36.reuse, R46 ;  /* 0x00000024102e7223 */ /* 0x088fe2000000002e */
[----:B------:R-:W-:Y:S01]  /*1860*/  FFMA R48, R26, R36, R48 ;  /* 0x000000241a307223 */ /* 0x000fe20000000030 */
[-C--:B------:R-:W-:Y:S01]  /*1870*/  FFMA R42, R17, R35.reuse, R42 ;  /* 0x00000023112a7223 */ /* 0x080fe2000000002a */
[----:B------:R-:W-:Y:S01]  /*1880*/  FFMA R40, R27, R35, R40 ;  /* 0x000000231b287223 */ /* 0x000fe20000000028 */
[----:B----4-:R-:W-:Y:S01]  /*1890*/  FFMA R41, R24, R34, R41 ;  /* 0x0000002218297223 */ /* 0x010fe20000000029 */
[----:B------:R-:W-:Y:S01]  /*18a0*/  FFMA R13, R22, R24, R13 ;  /* 0x00000018160d7223 */ /* 0x000fe2000000000d */
[-C--:B------:R-:W-:Y:S01]  /*18b0*/  FFMA R46, R17, R37.reuse, R46 ;  /* 0x00000025112e7223 */ /* 0x080fe2000000002e */
[----:B------:R-:W-:Y:S01]  /*18c0*/  FFMA R48, R27, R37, R48 ;  /* 0x000000251b307223 */ /* 0x000fe20000000030 */
[----:B-----5:R-:W-:Y:S01]  /*18d0*/  FFMA R44, R32, R34, R44 ;  /* 0x00000022202c7223 */ /* 0x020fe2000000002c */
[----:B------:R-:W-:Y:S01]  /*18e0*/  FFMA R34, R24, R36, R49 ;  /* 0x0000002418227223 */ /* 0x000fe20000000031 */
[----:B------:R-:W-:Y:S01]  /*18f0*/  FFMA R22, R22, R32, R45 ;  /* 0x0000002016167223 */ /* 0x000fe2000000002d */
[----:B------:R-:W-:Y:S01]  /*1900*/  LDS R49, [R0.X8+0x560] ;  /* 0x0005600000317984 */ /* 0x000fe20000008800 */
[-C--:B------:R-:W-:Y:S01]  /*1910*/  FFMA R16, R16, R38.reuse, R15 ;  /* 0x0000002610107223 */ /* 0x080fe2000000000f */
[-C--:B------:R-:W-:Y:S01]  /*1920*/  FFMA R26, R26, R38.reuse, R47 ;  /* 0x000000261a1a7223 */ /* 0x080fe2000000002f */
[----:B------:R-:W-:Y:S01]  /*1930*/  FFMA R24, R24, R38, R19 ;  /* 0x0000002618187223 */ /* 0x000fe20000000013 */
[----:B------:R-:W0:Y:S01]  /*1940*/  LDS.64 R14, [R8+0x38] ;  /* 0x00003800080e7984 */ /* 0x000e220000000a00 */
[C---:B------:R-:W-:Y:S01]  /*1950*/  FFMA R50, R32.reuse, R36, R50 ;  /* 0x0000002420327223 */ /* 0x040fe20000000032 */
[----:B------:R-:W-:Y:S01]  /*1960*/  FFMA R32, R32, R38, R21 ;  /* 0x0000002620207223 */ /* 0x000fe20000000015 */
[C---:B------:R-:W-:Y:S01]  /*1970*/  FFMA R36, R23.reuse, R25, R13 ;  /* 0x0000001917247223 */ /* 0x040fe2000000000d */
[----:B------:R-:W1:Y:S01]  /*1980*/  LDS R47, [R0.X8+0x5d0] ;  /* 0x0005d000002f7984 */ /* 0x000e620000008800 */
[C---:B------:R-:W-:Y:S01]  /*1990*/  FFMA R38, R23.reuse, R27, R11 ;  /* 0x0000001b17267223 */ /* 0x040fe2000000000b */
[----:B------:R-:W-:Y:S01]  /*19a0*/  FFMA R52, R23, R33, R22 ;  /* 0x0000002117347223 */ /* 0x000fe20000000016 */
[-C--:B------:R-:W-:Y:S01]  /*19b0*/  FFMA R41, R25, R35.reuse, R41 ;  /* 0x0000002319297223 */ /* 0x080fe20000000029 */
[----:B------:R-:W2:Y:S01]  /*19c0*/  LDS.64 R18, [R8+0x80] ;  /* 0x0000800008127984 */ /* 0x000ea20000000a00 */
[----:B------:R-:W-:Y:S01]  /*19d0*/  FFMA R44, R33, R35, R44 ;  /* 0x00000023212c7223 */ /* 0x000fe2000000002c */
[-C--:B------:R-:W-:Y:S01]  /*19e0*/  FFMA R34, R25, R37.reuse, R34 ;  /* 0x0000002519227223 */ /* 0x080fe20000000022 */
[----:B------:R-:W-:Y:S01]  /*19f0*/  FFMA R50, R33, R37, R50 ;  /* 0x0000002521327223 */ /* 0x000fe20000000032 */
[----:B------:R-:W3:Y:S01]  /*1a00*/  LDS R45, [R0.X8+0x798] ;  /* 0x00079800002d7984 */ /* 0x000ee20000008800 */
[-C--:B------:R-:W-:Y:S01]  /*1a10*/  FFMA R16, R17, R39.reuse, R16 ;  /* 0x0000002711107223 */ /* 0x080fe20000000010 */
[-C--:B------:R-:W-:Y:S01]  /*1a20*/  FFMA R11, R25, R39.reuse, R24 ;  /* 0x00000027190b7223 */ /* 0x080fe20000000018 */
[-C--:B------:R-:W-:Y:S01]  /*1a30*/  FFMA R13, R27, R39.reuse, R26 ;  /* 0x000000271b0d7223 */ /* 0x080fe2000000001a */
[----:B------:R-:W4:Y:S01]  /*1a40*/  LDS.64 R20, [R8+0xc8] ;  /* 0x0000c80008147984 */ /* 0x000f220000000a00 */
[----:B------:R-:W-:-:S03]  /*1a50*/  FFMA R32, R33, R39, R32 ;  /* 0x0000002721207223 */ /* 0x000fc60000000020 */
[----:B------:R-:W5:Y:S04]  /*1a60*/  LDS.64 R22, [R8+0x110] ;  /* 0x0001100008167984 */ /* 0x000f680000000a00 */
[----:B------:R-:W-:Y:S04]  /*1a70*/  LDS.64 R24, [R0.X8+0x808] ;  /* 0x0008080000187984 */ /* 0x000fe80000008a00 */
[----:B------:R-:W-:Y:S01]  /*1a80*/  LDS.64 R26, [R0.X8+0x878] ;  /* 0x00087800001a7984 */ /* 0x000fe20000008a00 */
[C---:B0-----:R-:W-:Y:S01]  /*1a90*/  FFMA R51, R14.reuse, R49, R51 ;  /* 0x000000310e337223 */ /* 0x041fe20000000033 */
[C---:B-1----:R-:W-:Y:S01]  /*1aa0*/  FFMA R37, R14.reuse, R47, R36 ;  /* 0x0000002f0e257223 */ /* 0x042fe20000000024 */
[----:B------:R-:W-:-:S02]  /*1ab0*/  FFMA R36, R14, R43, R38 ;  /* 0x0000002b0e247223 */ /* 0x000fc40000000026 */
[----:B------:R-:W-:Y:S01]  /*1ac0*/  FFMA R51, R12, R15, R51 ;  /* 0x0000000f0c337223 */ /* 0x000fe20000000033 */
[----:B------:R-:W0:Y:S01]  /*1ad0*/  LDS.64 R38, [R8+0x40] ;  /* 0x0000400008267984 */ /* 0x000e220000000a00 */
[-C--:B--2---:R-:W-:Y:S01]  /*1ae0*/  FFMA R33, R49, R18.reuse, R42 ;  /* 0x0000001231217223 */ /* 0x084fe2000000002a */
[-C--:B------:R-:W-:Y:S01]  /*1af0*/  FFMA R42, R47, R18.reuse, R41 ;  /* 0x000000122f2a7223 */ /* 0x080fe20000000029 */
[-C--:B------:R-:W-:Y:S01]  /*1b00*/  FFMA R40, R43, R18.reuse, R40 ;  /* 0x000000122b287223 */ /* 0x080fe20000000028 */
[----:B---3--:R-:W-:Y:S01]  /*1b10*/  FFMA R52, R14, R45, R52 ;  /* 0x0000002d0e347223 */ /* 0x008fe20000000034 */
[----:B------:R-:W-:Y:S01]  /*1b20*/  FFMA R44, R45, R18, R44 ;  /* 0x000000122d2c7223 */ /* 0x000fe2000000002c */
[----:B------:R-:W1:Y:S01]  /*1b30*/  LDS R14, [R0.X8+0x804] ;  /* 0x00080400000e7984 */ /* 0x000e620000008800 */
[-C--:B----4-:R-:W-:Y:S01]  /*1b40*/  FFMA R41, R49, R20.reuse, R46 ;  /* 0x0000001431297223 */ /* 0x090fe2000000002e */
[-C--:B------:R-:W-:Y:S02]  /*1b50*/  FFMA R46, R47, R20.reuse, R34 ;  /* 0x000000142f2e7223 */ /* 0x080fe40000000022 */
[----:B------:R-:W2:Y:S01]  /*1b60*/  LDS R18, [R0.X8+0x874] ;  /* 0x0008740000127984 */ /* 0x000ea20000008800 */
[-C--:B------:R-:W-:Y:S01]  /*1b70*/  FFMA R48, R43, R20.reuse, R48 ;  /* 0x000000142b307223 */ /* 0x080fe20000000030 */
[----:B------:R-:W-:Y:S01]  /*1b80*/  FFMA R50, R45, R20, R50 ;  /* 0x000000142d327223 */ /* 0x000fe20000000032 */
[-C--:B-----5:R-:W-:Y:S01]  /*1b90*/  FFMA R49, R49, R22.reuse, R16 ;  /* 0x0000001631317223 */ /* 0x0a0fe20000000010 */
[----:B------:R-:W3:Y:S01]  /*1ba0*/  LDS.64 R34, [R8+0x88] ;  /* 0x0000880008227984 */ /* 0x000ee20000000a00 */
[-C--:B------:R-:W-:Y:S01]  /*1bb0*/  FFMA R20, R47, R22.reuse, R11 ;  /* 0x000000162f147223 */ /* 0x080fe2000000000b */
[-C--:B------:R-:W-:Y:S01]  /*1bc0*/  FFMA R13, R43, R22.reuse, R13 ;  /* 0x000000162b0d7223 */ /* 0x080fe2000000000d */
[----:B------:R-:W-:Y:S01]  /*1bd0*/  FFMA R22, R45, R22, R32 ;  /* 0x000000162d167223 */ /* 0x000fe20000000020 */
[----:B------:R-:W4:Y:S01]  /*1be0*/  LDS.64 R16, [R8+0xd0] ;  /* 0x0000d00008107984 */ /* 0x000f220000000a00 */
[----:B------:R-:W-:Y:S01]  /*1bf0*/  FFMA R45, R12, R19, R33 ;  /* 0x000000130c2d7223 */ /* 0x000fe20000000021 */
[----:B------:R-:W-:Y:S01]  /*1c00*/  FFMA R47, R10, R15, R37 ;  /* 0x0000000f0a2f7223 */ /* 0x000fe20000000025 */
[C---:B------:R-:W-:Y:S01]  /*1c10*/  FFMA R11, R12.reuse, R21, R41 ;  /* 0x000000150c0b7223 */ /* 0x040fe20000000029 */
[----:B------:R-:W5:Y:S01]  /*1c20*/  LDS.64 R32, [R8+0x118] ;  /* 0x0001180008207984 */ /* 0x000f620000000a00 */
[----:B------:R-:W-:Y:S01]  /*1c30*/  FFMA R43, R12, R23, R49 ;  /* 0x000000170c2b7223 */ /* 0x000fe20000000031 */
[C---:B------:R-:W-:Y:S01]  /*1c40*/  FFMA R41, R10.reuse, R19, R42 ;  /* 0x000000130a297223 */ /* 0x040fe2000000002a */
[C---:B------:R-:W-:Y:S01]  /*1c50*/  FFMA R49, R10.reuse, R21, R46 ;  /* 0x000000150a317223 */ /* 0x040fe2000000002e */
[----:B------:R-:W-:Y:S01]  /*1c60*/  FFMA R37, R10, R23, R20 ;  /* 0x000000170a257223 */ /* 0x000fe20000000014 */
[-C--:B0-----:R-:W-:Y:S01]  /*1c70*/  FFMA R10, R30, R38.reuse, R51 ;  /* 0x000000261e0a7223 */ /* 0x081fe20000000033 */
[----:B------:R-:W-:Y:S01]  /*1c80*/  FFMA R12, R28, R38, R47 ;  /* 0x000000261c0c7223 */ /* 0x000fe2000000002f */
[C---:B-1----:R-:W-:Y:S01]  /*1c90*/  FFMA R36, R14.reuse, R15, R36 ;  /* 0x0000000f0e247223 */ /* 0x042fe20000000024 */
[C---:B------:R-:W-:Y:S01]  /*1ca0*/  FFMA R53, R14.reuse, R19, R40 ;  /* 0x000000130e357223 */ /* 0x040fe20000000028 */
[C---:B------:R-:W-:Y:S01]  /*1cb0*/  FFMA R48, R14.reuse, R21, R48 ;  /* 0x000000150e307223 */ /* 0x040fe20000000030 */
[----:B------:R-:W-:Y:S01]  /*1cc0*/  FFMA R14, R14, R23, R13 ;  /* 0x000000170e0e7223 */ /* 0x000fe2000000000d */
[C---:B--2---:R-:W-:Y:S01]  /*1cd0*/  FFMA R52, R18.reuse, R15, R52 ;  /* 0x0000000f12347223 */ /* 0x044fe20000000034 */
[C---:B------:R-:W-:Y:S01]  /*1ce0*/  FFMA R15, R18.reuse, R19, R44 ;  /* 0x00000013120f7223 */ /* 0x040fe2000000002c */
[----:B------:R-:W-:Y:S01]  /*1cf0*/  FFMA R22, R18, R23, R22 ;  /* 0x0000001712167223 */ /* 0x000fe20000000016 */
[-C--:B------:R-:W-:Y:S01]  /*1d00*/  FFMA R19, R31, R39.reuse, R10 ;  /* 0x000000271f137223 */ /* 0x080fe2000000000a */
[----:B------:R-:W-:Y:S01]  /*1d10*/  FFMA R23, R29, R39, R12 ;  /* 0x000000271d177223 */ /* 0x000fe2000000000c */
[-C--:B---3--:R-:W-:Y:S01]  /*1d20*/  FFMA R10, R30, R34.reuse, R45 ;  /* 0x000000221e0a7223 */ /* 0x088fe2000000002d */
[----:B------:R-:W-:Y:S01]  /*1d30*/  FFMA R12, R28, R34, R41 ;  /* 0x000000221c0c7223 */ /* 0x000fe20000000029 */
[----:B------:R-:W-:Y:S01]  /*1d40*/  FFMA R13, R18, R21, R50 ;  /* 0x00000015120d7223 */ /* 0x000fe20000000032 */
[-C--:B----4-:R-:W-:Y:S01]  /*1d50*/  FFMA R48, R24, R16.reuse, R48 ;  /* 0x0000001018307223 */ /* 0x090fe20000000030 */
[-C--:B------:R-:W-:Y:S01]  /*1d60*/  FFMA R41, R31, R35.reuse, R10 ;  /* 0x000000231f297223 */ /* 0x080fe2000000000a */
[----:B------:R-:W-:Y:S01]  /*1d70*/  FFMA R47, R29, R35, R12 ;  /* 0x000000231d2f7223 */ /* 0x000fe2000000000c */
[-C--:B------:R-:W-:Y:S01]  /*1d80*/  FFMA R10, R30, R16.reuse, R11 ;  /* 0x000000101e0a7223 */ /* 0x080fe2000000000b */
[----:B------:R-:W-:Y:S01]  /*1d90*/  FFMA R12, R28, R16, R49 ;  /* 0x000000101c0c7223 */ /* 0x000fe20000000031 */
[----:B------:R-:W-:Y:S01]  /*1da0*/  FFMA R36, R38, R24, R36 ;  /* 0x0000001826247223 */ /* 0x000fe20000000024 */
[----:B------:R-:W-:Y:S01]  /*1db0*/  FFMA R18, R24, R34, R53 ;  /* 0x0000002218127223 */ /* 0x000fe20000000035 */
[----:B------:R-:W-:Y:S01]  /*1dc0*/  FFMA R16, R26, R16, R13 ;  /* 0x000000101a107223 */ /* 0x000fe2000000000d */
[----:B------:R-:W-:Y:S01]  /*1dd0*/  FFMA R52, R38, R26, R52 ;  /* 0x0000001a26347223 */ /* 0x000fe20000000034 */
[----:B------:R-:W-:Y:S01]  /*1de0*/  FFMA R34, R26, R34, R15 ;  /* 0x000000221a227223 */ /* 0x000fe2000000000f */
[-C--:B-----5:R-:W-:Y:S01]  /*1df0*/  FFMA R30, R30, R32.reuse, R43 ;  /* 0x000000201e1e7223 */ /* 0x0a0fe2000000002b */
[-C--:B------:R-:W-:Y:S01]  /*1e00*/  FFMA R28, R28, R32.reuse, R37 ;  /* 0x000000201c1c7223 */ /* 0x080fe20000000025 */
[-C--:B------:R-:W-:Y:S01]  /*1e10*/  FFMA R14, R24, R32.reuse, R14 ;  /* 0x00000020180e7223 */ /* 0x080fe2000000000e */
[----:B------:R-:W-:Y:S01]  /*1e20*/  FFMA R22, R26, R32, R22 ;  /* 0x000000201a167223 */ /* 0x000fe20000000016 */
[-C--:B------:R-:W-:Y:S01]  /*1e30*/  FFMA R13, R31, R17.reuse, R10 ;  /* 0x000000111f0d7223 */ /* 0x080fe2000000000a */
[-C--:B------:R-:W-:Y:S01]  /*1e40*/  FFMA R15, R29, R17.reuse, R12 ;  /* 0x000000111d0f7223 */ /* 0x080fe2000000000c */
[----:B------:R-:W-:Y:S01]  /*1e50*/  FFMA R11, R25, R17, R48 ;  /* 0x00000011190b7223 */ /* 0x000fe20000000030 */
[----:B------:R-:W-:Y:S01]  /*1e60*/  FFMA R21, R39, R25, R36 ;  /* 0x0000001927157223 */ /* 0x000fe20000000024 */
[----:B------:R-:W-:Y:S01]  /*1e70*/  FFMA R17, R27, R17, R16 ;  /* 0x000000111b117223 */ /* 0x000fe20000000010 */
[----:B------:R-:W-:Y:S01]  /*1e80*/  FFMA R39, R39, R27, R52 ;  /* 0x0000001b27277223 */ /* 0x000fe20000000034 */
[-C--:B------:R-:W-:Y:S01]  /*1e90*/  FFMA R45, R25, R35.reuse, R18 ;  /* 0x00000023192d7223 */ /* 0x080fe20000000012 */
[----:B------:R-:W-:Y:S01]  /*1ea0*/  FFMA R53, R27, R35, R34 ;  /* 0x000000231b357223 */ /* 0x000fe20000000022 */
[-C--:B------:R-:W-:Y:S01]  /*1eb0*/  FFMA R49, R31, R33.reuse, R30 ;  /* 0x000000211f317223 */ /* 0x080fe2000000001e */
[-C--:B------:R-:W-:Y:S01]  /*1ec0*/  FFMA R51, R29, R33.reuse, R28 ;  /* 0x000000211d337223 */ /* 0x080fe2000000001c */
[-C--:B------:R-:W-:Y:S01]  /*1ed0*/  FFMA R10, R25, R33.reuse, R14 ;  /* 0x00000021190a7223 */ /* 0x080fe2000000000e */
[----:B------:R-:W-:Y:S01]  /*1ee0*/  FFMA R16, R27, R33, R22 ;  /* 0x000000211b107223 */ /* 0x000fe20000000016 */
[----:B------:R-:W-:Y:S01]  /*1ef0*/  @!P5 CALL.REL.NOINC `(.L_x_41) ;  /* 0x000000100000d944 */ /* 0x000fe20003c00000 */
[----:B------:R-:W-:Y:S05]  /*1f00*/  BRA `(.L_x_42) ;  /* 0xffffe67000007947 */ /* 0x000fea000383ffff */
.L_x_41:
[----:B------:R-:W0:Y:S01]  /*1f10*/  S2R R2, SR_CTAID.Z ;  /* 0x0000000000027919 */ /* 0x000e220000002700 */
[----:B------:R-:W-:-:S02]  /*1f20*/  MOV R7, 0x4 ;  /* 0x0000000400077802 */ /* 0x000fc40000000f00 */
[----:B0-----:R-:W-:-:S04]  /*1f30*/  LEA R8, R2, R3, 0x4 ;  /* 0x0000000302087211 */ /* 0x001fc800078e20ff */
[----:B------:R-:W-:-:S05]  /*1f40*/  SHF.L.U32 R8, R8, 0x2, RZ ;  /* 0x0000000208087819 */ /* 0x000fca00000006ff */
[----:B------:R-:W-:-:S05]  /*1f50*/  IMAD.WIDE R8, R8, R7, c[0x0][0x178] ;  /* 0x00005e0008087625 */ /* 0x000fca00078e0207 */
[----:B------:R-:W2:Y:S04]  /*1f60*/  LDG.E.CONSTANT R12, [R8.64] ;  /* 0x00000004080c7981 */ /* 0x000ea8000c1e9900 */
[----:B------:R-:W3:Y:S04]  /*1f70*/  LDG.E.CONSTANT R14, [R8.64+0x4] ;  /* 0x00000404080e7981 */ /* 0x000ee8000c1e9900 */
[----:B------:R-:W4:Y:S04]  /*1f80*/  LDG.E.CONSTANT R6, [R8.64+0x8] ;  /* 0x0000080408067981 */ /* 0x000f28000c1e9900 */
[----:B------:R-:W5:Y:S01]  /*1f90*/  LDG.E.CONSTANT R4, [R8.64+0xc] ;  /* 0x00000c0408047981 */ /* 0x000f62000c1e9900 */
[----:B------:R-:W-:-:S03]  /*1fa0*/  IMAD R0, R3, 0xc40, R0 ;  /* 0x00000c4003007824 */ /* 0x000fc600078e0200 */
[----:B------:R-:W0:Y:S01]  /*1fb0*/  S2R R5, SR_CTAID.Y ;  /* 0x0000000000057919 */ /* 0x000e220000002600 */
[----:B------:R-:W-:-:S04]  /*1fc0*/  IMAD R0, R2, 0xc400, R0 ;  /* 0x0000c40002007824 */ /* 0x000fc800078e0200 */
[----:B0-----:R-:W-:-:S04]  /*1fd0*/  IMAD R0, R5, 0x38, R0 ;  /* 0x0000003805007824 */ /* 0x001fc800078e0200 */
        /* <DEDUP_REMOVED lines=9> */
[----:B------:R-:W-:Y:S01]  /*2070*/  FMNMX R5, RZ, R12, !PT ;  /* 0x0000000cff057209 */ /* 0x000fe20007800000 */
[--C-:B----4-:R-:W-:Y:S01]  /*2080*/  FADD R13, R13, R6.reuse ;  /* 0x000000060d0d7221 */ /* 0x110fe20000000000 */
[--C-:B------:R-:W-:Y:S01]  /*2090*/  FADD R15, R15, R6.reuse ;  /* 0x000000060f0f7221 */ /* 0x100fe20000000000 */
[----:B------:R-:W-:Y:S01]  /*20a0*/  FADD R11, R11, R6 ;  /* 0x000000060b0b7221 */ /* 0x000fe20000000000 */
[----:B------:R-:W-:Y:S01]  /*20b0*/  FMNMX R7, RZ, R14, !PT ;  /* 0x0000000eff077209 */ /* 0x000fe20007800000 */
[--C-:B-----5:R-:W-:Y:S01]  /*20c0*/  FADD R49, R49, R4.reuse ;  /* 0x0000000431317221 */ /* 0x120fe20000000000 */
[--C-:B------:R-:W-:Y:S01]  /*20d0*/  FADD R51, R51, R4.reuse ;  /* 0x0000000433337221 */ /* 0x100fe20000000000 */
[----:B------:R-:W-:Y:S01]  /*20e0*/  FADD R10, R10, R4 ;  /* 0x000000040a0a7221 */ /* 0x000fe20000000000 */
[----:B------:R-:W-:Y:S01]  /*20f0*/  FADD R6, R17, R6 ;  /* 0x0000000611067221 */ /* 0x000fe20000000000 */
[----:B------:R-:W-:Y:S01]  /*2100*/  FADD R4, R16, R4 ;  /* 0x0000000410047221 */ /* 0x000fe20000000000 */
[----:B------:R0:W-:Y:S01]  /*2110*/  STG.E [R2.64+0xa8], R5 ;  /* 0x0000a80502007986 */ /* 0x0001e2000c101904 */
[----:B------:R-:W-:-:S02]  /*2120*/  FMNMX R19, RZ, R19, !PT ;  /* 0x00000013ff137209 */ /* 0x000fc40007800000 */
[----:B------:R-:W-:Y:S01]  /*2130*/  FMNMX R23, RZ, R23, !PT ;  /* 0x00000017ff177209 */ /* 0x000fe20007800000 */
[----:B------:R1:W-:Y:S01]  /*2140*/  STG.E [R2.64+0xce8], R7 ;  /* 0x000ce80702007986 */ /* 0x0003e2000c101904 */
[----:B------:R-:W-:Y:S02]  /*2150*/  FMNMX R21, RZ, R21, !PT ;  /* 0x00000015ff157209 */ /* 0x000fe40007800000 */
[----:B------:R-:W-:Y:S01]  /*2160*/  FMNMX R41, RZ, R41, !PT ;  /* 0x00000029ff297209 */ /* 0x000fe20007800000 */
[----:B------:R-:W-:Y:S01]  /*2170*/  STG.E [R2.64], R19 ;  /* 0x0000001302007986 */ /* 0x000fe2000c101904 */
[----:B------:R-:W-:Y:S02]  /*2180*/  FMNMX R47, RZ, R47, !PT ;  /* 0x0000002fff2f7209 */ /* 0x000fe40007800000 */
[----:B------:R-:W-:Y:S01]  /*2190*/  FMNMX R45, RZ, R45, !PT ;  /* 0x0000002dff2d7209 */ /* 0x000fe20007800000 */
[----:B------:R-:W-:Y:S01]  /*21a0*/  STG.E [R2.64+0x38], R23 ;  /* 0x0000381702007986 */ /* 0x000fe2000c101904 */
[----:B------:R-:W-:-:S02]  /*21b0*/  FMNMX R13, RZ, R13, !PT ;  /* 0x0000000dff0d7209 */ /* 0x000fc40007800000 */
[----:B------:R-:W-:Y:S01]  /*21c0*/  FMNMX R15, RZ, R15, !PT ;  /* 0x0000000fff0f7209 */ /* 0x000fe20007800000 */
[----:B------:R-:W-:Y:S01]  /*21d0*/  STG.E [R2.64+0x70], R21 ;  /* 0x0000701502007986 */ /* 0x000fe2000c101904 */
[----:B------:R-:W-:Y:S02]  /*21e0*/  FMNMX R11, RZ, R11, !PT ;  /* 0x0000000bff0b7209 */ /* 0x000fe40007800000 */
[----:B0-----:R-:W-:Y:S01]  /*21f0*/  FMNMX R5, RZ, R6, !PT ;  /* 0x00000006ff057209 */ /* 0x001fe20007800000 */
[----:B------:R-:W-:Y:S01]  /*2200*/  STG.E [R2.64+0xc40], R41 ;  /* 0x000c402902007986 */ /* 0x000fe2000c101904 */
[----:B------:R-:W-:Y:S02]  /*2210*/  FMNMX R49, RZ, R49, !PT ;  /* 0x00000031ff317209 */ /* 0x000fe40007800000 */
[----:B------:R-:W-:Y:S01]  /*2220*/  FMNMX R51, RZ, R51, !PT ;  /* 0x00000033ff337209 */ /* 0x000fe20007800000 */
        /* <DEDUP_REMOVED lines=13> */
.L_x_43:
        /* <DEDUP_REMOVED lines=16> */
.L_x_123:


//--------------------- .text.tvmgen_default_fused_nn_conv2d_add_nn_relu_11_kernel --------------------------
	.section	.text.tvmgen_default_fused_nn_conv2d_add_nn_relu_11_kernel,"ax",@progbits
	.sectionflags	@"SHF_BARRIERS=1"
	.sectioninfo	@"SHI_REGISTERS=40"
	.align	128
        .global         tvmgen_default_fused_nn_conv2d_add_nn_relu_11_kernel
        .type           tvmgen_default_fused_nn_conv2d_add_nn_relu_11_kernel,@function
        .size           tvmgen_default_fused_nn_conv2d_add_nn_relu_11_kernel,(.L_x_124 - tvmgen_default_fused_nn_conv2d_add_nn_relu_11_kernel)
        .other          tvmgen_default_fused_nn_conv2d_add_nn_relu_11_kernel,@"STO_CUDA_ENTRY STV_DEFAULT"
tvmgen_default_fused_nn_conv2d_add_nn_relu_11_kernel:
.text.tvmgen_default_fused_nn_conv2d_add_nn_relu_11_kernel:
[----:B------:R-:W-:Y:S02]  /*0000*/  MOV R1, c[0x0][0x28] ;  /* 0x00000a0000017a02 */ /* 0x000fe40000000f00 */
[----:B------:R-:W0:Y:S01]  /*0010*/  S2R R4, SR_TID.X ;  /* 0x0000000000047919 */ /* 0x000e220000002100 */
[----:B------:R-:W-:Y:S01]  /*0020*/  MOV R20, RZ ;  /* 0x000000ff00147202 */ /* 0x000fe20000000f00 */
[----:B------:R-:W-:Y:S01]  /*0030*/  ULDC.64 UR4, c[0x0][0x118] ;  /* 0x0000460000047ab9 */ /* 0x000fe20000000a00 */
[----:B------:R-:W-:Y:S01]  /*0040*/  MOV R10, 0x4 ;  /* 0x00000004000a7802 */ /* 0x000fe20000000f00 */
[----:B------:R-:W1:Y:S01]  /*0050*/  S2R R5, SR_TID.Z ;  /* 0x0000000000057919 */ /* 0x000e620000002300 */
[----:B------:R-:W-:Y:S01]  /*0060*/  MOV R17, RZ ;  /* 0x000000ff00117202 */ /* 0x000fe20000000f00 */
[----:B------:R-:W-:Y:S02]  /*0070*/  ULDC.64 UR6, c[0x0][0x170] ;  /* 0x00005c0000067ab9 */ /* 0x000fe40000000a00 */
[----:B------:R-:W2:Y:S04]  /*0080*/  S2R R3, SR_CTAID.Y ;  /* 0x0000000000037919 */ /* 0x000ea80000002600 */
[----:B------:R-:W3:Y:S01]  /*0090*/  S2R R2, SR_CTAID.Z ;  /* 0x0000000000027919 */ /* 0x000ee20000002700 */
[----:B0-----:R-:W-:-:S02]  /*00a0*/  ISETP.GE.AND P0, PT, R4, 0x5, PT ;  /* 0x000000050400780c */ /* 0x001fc40003f06270 */
[----:B-1----:R-:W-:Y:S02]  /*00b0*/  LEA R21, R5, R4, 0x2 ;  /* 0x0000000405157211 */ /* 0x002fe400078e10ff */
[----:B------:R-:W-:-:S03]  /*00c0*/  LEA.HI.SX32 R9, R4, R5, 0x1e ;  /* 0x0000000504097211 */ /* 0x000fc600078ff2ff */
[----:B------:R-:W-:Y:S01]  /*00d0*/  IMAD.HI R0, R21, -0x6db6db6d, R20 ;  /* 0x9249249315007827 */ /* 0x000fe200078e0214 */
[----:B------:R-:W-:Y:S02]  /*00e0*/  LEA R20, R4, R4, 0x1 ;  /* 0x0000000404147211 */ /* 0x000fe400078e08ff */
[----:B------:R-:W-:Y:S02]  /*00f0*/  ISETP.GE.AND P1, PT, R9, 0x1c, PT ;  /* 0x0000001c0900780c */ /* 0x000fe40003f26270 */
[----:B------:R-:W-:Y:S02]  /*0100*/  SHF.R.U32.HI R7, RZ, 0x1f, R0 ;  /* 0x0000001fff077819 */ /* 0x000fe40000011600 */
[----:B------:R-:W-:Y:S02]  /*0110*/  IADD3 R6, R20, 0x2, RZ ;  /* 0x0000000214067810 */ /* 0x000fe40007ffe0ff */
[----:B------:R-:W-:Y:S02]  /*0120*/  LEA.HI.SX32 R0, R0, R7, 0x1e ;  /* 0x0000000700007211 */ /* 0x000fe400078ff2ff */
[----:B------:R-:W-:-:S02]  /*0130*/  LEA.HI.SX32 R11, R20, R5, 0x1c ;  /* 0x00000005140b7211 */ /* 0x000fc400078fe2ff */
[-C--:B---3--:R-:W-:Y:S01]  /*0140*/  LEA R9, R2, R5.reuse, 0x5 ;  /* 0x0000000502097211 */ /* 0x088fe200078e28ff */
[----:B------:R-:W-:Y:S01]  /*0150*/  IMAD R7, R0, -0x7, R21 ;  /* 0xfffffff900077824 */ /* 0x000fe200078e0215 */
[----:B------:R-:W-:Y:S02]  /*0160*/  ISETP.GE.AND P2, PT, R11, 0x20, PT ;  /* 0x000000200b00780c */ /* 0x000fe40003f46270 */
[----:B------:R-:W-:Y:S01]  /*0170*/  ISETP.LT.AND P1, PT, R4, 0x4, !P1 ;  /* 0x000000040400780c */ /* 0x000fe20004f21270 */
[----:B------:R-:W-:Y:S01]  /*0180*/  IMAD R8, R0, 0x31, R7 ;  /* 0x0000003100087824 */ /* 0x000fe200078e0207 */
[----:B------:R-:W-:Y:S02]  /*0190*/  IADD3 R0, R20, 0x1, RZ ;  /* 0x0000000114007810 */ /* 0x000fe40007ffe0ff */
[----:B------:R-:W-:Y:S01]  /*01a0*/  ISETP.LT.AND P2, PT, R4, 0x6, !P2 ;  /* 0x000000060400780c */ /* 0x000fe20005741270 */
[----:B--2---:R-:W-:Y:S01]  /*01b0*/  IMAD R7, R3, 0x7, R8 ;  /* 0x0000000703077824 */ /* 0x004fe200078e0208 */
[----:B------:R-:W-:-:S02]  /*01c0*/  LEA.HI.SX32 R8, R6, R5, 0x1c ;  /* 0x0000000506087211 */ /* 0x000fc400078fe2ff */
[----:B------:R-:W-:Y:S01]  /*01d0*/  LEA.HI.SX32 R0, R0, R5, 0x1c ;  /* 0x0000000500007211 */ /* 0x000fe200078fe2ff */
[----:B------:R-:W-:-:S03]  /*01e0*/  IMAD.WIDE R6, R7, R10, c[0x0][0x168] ;  /* 0x00005a0007067625 */ /* 0x000fc600078e020a */
[----:B------:R-:W-:Y:S02]  /*01f0*/  ISETP.LT.AND P3, PT, R0, 0x20, !P0 ;  /* 0x000000200000780c */ /* 0x000fe40004761270 */
[----:B------:R-:W-:Y:S02]  /*0200*/  MOV R22, R6 ;  /* 0x0000000600167202 */ /* 0x000fe40000000f00 */
[----:B------:R-:W-:Y:S02]  /*0210*/  MOV R23, R7 ;  /* 0x0000000700177202 */ /* 0x000fe40000000f00 */
[----:B------:R-:W-:Y:S02]  /*0220*/  LEA R6, R9, R20, 0xb ;  /* 0x0000001409067211 */ /* 0x000fe400078e58ff */
[----:B------:R-:W-:Y:S02]  /*0230*/  ISETP.LT.AND P0, PT, R8, 0x20, !P0 ;  /* 0x000000200800780c */ /* 0x000fe40004701270 */
[----:B------:R-:W-:-:S02]  /*0240*/  MOV R0, RZ ;  /* 0x000000ff00007202 */ /* 0x000fc40000000f00 */
[C---:B------:R-:W-:Y:S02]  /*0250*/  LEA R7, R5.reuse, 0x1c0, 0x6 ;  /* 0x000001c005077811 */ /* 0x040fe400078e30ff */
[----:B------:R-:W-:Y:S02]  /*0260*/  LEA R20, R5, R20, 0x4 ;  /* 0x0000001405147211 */ /* 0x000fe400078e20ff */
.L_x_44:
[----:B------:R-:W-:Y:S01]  /*0270*/  MOV R12, UR6 ;  /* 0x00000006000c7c02 */ /* 0x000fe20008000f00 */
[----:B------:R0:W2:Y:S01]  /*0280*/  @P1 LDG.E.CONSTANT R14, [R22.64] ;  /* 0x00000004160e1981 */ /* 0x0000a2000c1e9900 */
[----:B------:R-:W-:-:S03]  /*0290*/  MOV R13, UR7 ;  /* 0x00000007000d7c02 */ /* 0x000fc60008000f00 */
[----:B------:R0:W3:Y:S02]  /*02a0*/  @P1 LDG.E.CONSTANT R36, [R22.64+0xc40] ;  /* 0x000c400416241981 */ /* 0x0000e4000c1e9900 */
[----:B------:R-:W-:Y:S02]  /*02b0*/  IMAD.WIDE R12, R6, 0x4, R12 ;  /* 0x00000004060c7825 */ /* 0x000fe400078e020c */
[----:B------:R-:W-:Y:S06]  /*02c0*/  BAR.SYNC.DEFER_BLOCKING 0x0 ;  /* 0x0000000000007b1d */ /* 0x000fec0000010000 */
[----:B------:R-:W4:Y:S04]  /*02d0*/  @P2 LDG.E.CONSTANT R19, [R12.64] ;  /* 0x000000040c132981 */ /* 0x000f28000c1e9900 */
[----:B------:R-:W5:Y:S04]  /*02e0*/  @P3 LDG.E.CONSTANT R27, [R12.64+0x4] ;  /* 0x000004040c1b3981 */ /* 0x000f68000c1e9900 */
[----:B------:R-:W3:Y:S04]  /*02f0*/  @P0 LDG.E.CONSTANT R33, [R12.64+0x8] ;  /* 0x000008040c210981 */ /* 0x000ee8000c1e9900 */
[----:B------:R1:W3:Y:S04]  /*0300*/  @P2 LDG.E.CONSTANT R35, [R12.64+0x40] ;  /* 0x000040040c232981 */ /* 0x0002e8000c1e9900 */
[----:B------:R1:W3:Y:S04]  /*0310*/  @P3 LDG.E.CONSTANT R37, [R12.64+0x44] ;  /* 0x000044040c253981 */ /* 0x0002e8000c1e9900 */
[----:B------:R1:W3:Y:S01]  /*0320*/  @P0 LDG.E.CONSTANT R34, [R12.64+0x48] ;  /* 0x000048040c220981 */ /* 0x0002e2000c1e9900 */
[----:B------:R-:W-:-:S04]  /*0330*/  IADD3 R0, R0, 0x2, RZ ;  /* 0x0000000200007810 */ /* 0x000fc80007ffe0ff */
[----:B------:R-:W-:Y:S01]  /*0340*/  ISETP.NE.AND P4, PT, R0, 0x80, PT ;  /* 0x000000800000780c */ /* 0x000fe20003f85270 */
[----:B------:R-:W-:Y:S01]  /*0350*/  UIADD3 UR6, UP0, UR6, 0x80, URZ ;  /* 0x0000008006067890 */ /* 0x000fe2000ff1e03f */
[----:B0-----:R-:W-:-:S03]  /*0360*/  IADD3 R22, P5, R22, 0x1880, RZ ;  /* 0x0000188016167810 */ /* 0x001fc60007fbe0ff */
[----:B------:R-:W-:Y:S01]  /*0370*/  UIADD3.X UR7, URZ, UR7, URZ, UP0, !UPT ;  /* 0x000000073f077290 */ /* 0x000fe200087fe43f */
[----:B--2---:R-:W-:Y:S04]  /*0380*/  @P1 STS [R21.X4], R14 ;  /* 0x0000000e15001388 */ /* 0x004fe80000004800 */
[----:B----4-:R-:W-:Y:S04]  /*0390*/  @P2 STS [R20.X4+0x1c0], R19 ;  /* 0x0001c01314002388 */ /* 0x010fe80000004800 */
[----:B-----5:R-:W-:Y:S04]  /*03a0*/  @P3 STS [R20.X4+0x1c4], R27 ;  /* 0x0001c41b14003388 */ /* 0x020fe80000004800 */
[----:B---3--:R-:W-:Y:S04]  /*03b0*/  @P0 STS [R20.X4+0x1c8], R33 ;  /* 0x0001c82114000388 */ /* 0x008fe80000004800 */
[----:B------:R-:W-:Y:S06]  /*03c0*/  BAR.SYNC.DEFER_BLOCKING 0x0 ;  /* 0x0000000000007b1d */ /* 0x000fec0000010000 */
[----:B------:R-:W-:Y:S04]  /*03d0*/  LDS R16, [R4.X4] ;  /* 0x0000000004107984 */ /* 0x000fe80000004800 */
[----:B------:R-:W0:Y:S04]  /*03e0*/  LDS.128 R8, [R7] ;  /* 0x0000000007087984 */ /* 0x000e280000000c00 */
[----:B------:R-:W2:Y:S04]  /*03f0*/  LDS R18, [R4.X4+0x1c] ;  /* 0x00001c0004127984 */ /* 0x000ea80000004800 */
[----:B------:R-:W3:Y:S04]  /*0400*/  LDS R25, [R4.X4+0x38] ;  /* 0x0000380004197984 */ /* 0x000ee80000004800 */
[----:B------:R-:W4:Y:S04]  /*0410*/  LDS R30, [R4.X4+0x54] ;  /* 0x00005400041e7984 */ /* 0x000f280000004800 */
[----:B------:R-:W-:Y:S04]  /*0420*/  LDS R31, [R4.X4+0x70] ;  /* 0x00007000041f7984 */ /* 0x000fe80000004800 */
[----:B-1----:R-:W1:Y:S04]  /*0430*/  LDS.128 R12, [R7+0x10] ;  /* 0x00001000070c7984 */ /* 0x002e680000000c00 */
[----:B------:R-:W5:Y:S04]  /*0440*/  LDS R28, [R4.X4+0x8c] ;  /* 0x00008c00041c7984 */ /* 0x000f680000004800 */
[----:B------:R-:W5:Y:S04]  /*0450*/  LDS R29, [R4.X4+0xa8] ;  /* 0x0000a800041d7984 */ /* 0x000f680000004800 */
[----:B------:R-:W5:Y:S04]  /*0460*/  LDS R26, [R4.X4+0xc4] ;  /* 0x0000c400041a7984 */ /* 0x000f680000004800 */
[----:B------:R-:W-:Y:S01]  /*0470*/  LDS R27, [R4.X4+0xe0] ;  /* 0x0000e000041b7984 */ /* 0x000fe20000004800 */
[----:B0-----:R-:W-:-:S03]  /*0480*/  FFMA R8, R8, R16, R17 ;  /* 0x0000001008087223 */ /* 0x001fc60000000011 */
[----:B------:R-:W-:Y:S01]  /*0490*/  LDS R24, [R4.X4+0xfc] ;  /* 0x0000fc0004187984 */ /* 0x000fe20000004800 */
[----:B--2---:R-:W-:-:S03]  /*04a0*/  FFMA R8, R18, R9, R8 ;  /* 0x0000000912087223 */ /* 0x004fc60000000008 */
[----:B------:R-:W-:Y:S01]  /*04b0*/  LDS R32, [R4.X4+0x134] ;  /* 0x0001340004207984 */ /* 0x000fe20000004800 */
[----:B---3--:R-:W-:-:S03]  /*04c0*/  FFMA R25, R25, R10, R8 ;  /* 0x0000000a19197223 */ /* 0x008fc60000000008 */
[----:B------:R-:W0:Y:S01]  /*04d0*/  LDS.128 R16, [R7+0x20] ;  /* 0x0000200007107984 */ /* 0x000e220000000c00 */
[----:B----4-:R-:W-:-:S03]  /*04e0*/  FFMA R11, R30, R11, R25 ;  /* 0x0000000b1e0b7223 */ /* 0x010fc60000000019 */
[----:B------:R-:W-:Y:S04]  /*04f0*/  LDS R33, [R4.X4+0x150] ;  /* 0x0001500004217984 */ /* 0x000fe80000004800 */
[----:B------:R-:W2:Y:S01]  /*0500*/  LDS R25, [R4.X4+0x118] ;  /* 0x0001180004197984 */ /* 0x000ea20000004800 */
[----:B-1----:R-:W-:-:S03]  /*0510*/  FFMA R11, R12, R31, R11 ;  /* 0x0000001f0c0b7223 */ /* 0x002fc6000000000b */
[----:B------:R-:W-:Y:S01]  /*0520*/  LDS R30, [R4.X4+0x1a4] ;  /* 0x0001a400041e7984 */ /* 0x000fe20000004800 */
[----:B-----5:R-:W-:-:S03]  /*0530*/  FFMA R28, R28, R13, R11 ;  /* 0x0000000d1c1c7223 */ /* 0x020fc6000000000b */
[----:B------:R-:W1:Y:S01]  /*0540*/  LDS.128 R8, [R7+0x30] ;  /* 0x0000300007087984 */ /* 0x000e620000000c00 */
[----:B------:R-:W-:-:S03]  /*0550*/  FFMA R29, R29, R14, R28 ;  /* 0x0000000e1d1d7223 */ /* 0x000fc6000000001c */
[----:B------:R-:W3:Y:S01]  /*0560*/  LDS R28, [R4.X4+0x16c] ;  /* 0x00016c00041c7984 */ /* 0x000ee20000004800 */
[----:B------:R-:W-:-:S03]  /*0570*/  FFMA R15, R26, R15, R29 ;  /* 0x0000000f1a0f7223 */ /* 0x000fc6000000001d */
[----:B------:R-:W4:Y:S04]  /*0580*/  LDS R29, [R4.X4+0x188] ;  /* 0x00018800041d7984 */ /* 0x000f280000004800 */
[----:B------:R-:W-:Y:S06]  /*0590*/  BAR.SYNC.DEFER_BLOCKING 0x0 ;  /* 0x0000000000007b1d */ /* 0x000fec0000010000 */
[----:B------:R-:W-:Y:S04]  /*05a0*/  @P1 STS [R21.X4], R36 ;  /* 0x0000002415001388 */ /* 0x000fe80000004800 */
[----:B------:R-:W-:Y:S04]  /*05b0*/  @P2 STS [R20.X4+0x1c0], R35 ;  /* 0x0001c02314002388 */ /* 0x000fe80000004800 */
[----:B------:R-:W-:Y:S04]  /*05c0*/  @P3 STS [R20.X4+0x1c4], R37 ;  /* 0x0001c42514003388 */ /* 0x000fe80000004800 */
[----:B------:R-:W-:Y:S04]  /*05d0*/  @P0 STS [R20.X4+0x1c8], R34 ;  /* 0x0001c82214000388 */ /* 0x000fe80000004800 */
[----:B------:R-:W-:Y:S01]  /*05e0*/  BAR.SYNC.DEFER_BLOCKING 0x0 ;  /* 0x0000000000007b1d */ /* 0x000fe20000010000 */
[----:B0-----:R-:W-:-:S04]  /*05f0*/  FFMA R27, R16, R27, R15 ;  /* 0x0000001b101b7223 */ /* 0x001fc8000000000f */
[----:B------:R-:W-:-:S04]  /*0600*/  FFMA R24, R24, R17, R27 ;  /* 0x0000001118187223 */ /* 0x000fc8000000001b */
[----:B--2---:R-:W-:Y:S01]  /*0610*/  FFMA R25, R25, R18, R24 ;  /* 0x0000001219197223 */ /* 0x004fe20000000018 */
[----:B------:R-:W-:Y:S04]  /*0620*/  LDS R31, [R4.X4] ;  /* 0x00000000041f7984 */ /* 0x000fe80000004800 */
[----:B------:R-:W0:Y:S04]  /*0630*/  LDS.128 R12, [R7] ;  /* 0x00000000070c7984 */ /* 0x000e280000000c00 */
[----:B------:R-:W2:Y:S01]  /*0640*/  LDS R26, [R4.X4+0x1c] ;  /* 0x00001c00041a7984 */ /* 0x000ea20000004800 */
[----:B------:R-:W-:-:S03]  /*0650*/  FFMA R19, R32, R19, R25 ;  /* 0x0000001320137223 */ /* 0x000fc60000000019 */
[----:B------:R-:W5:Y:S01]  /*0660*/  LDS R27, [R4.X4+0x38] ;  /* 0x00003800041b7984 */ /* 0x000f620000004800 */
[----:B-1----:R-:W-:-:S03]  /*0670*/  FFMA R33, R8, R33, R19 ;  /* 0x0000002108217223 */ /* 0x002fc60000000013 */
[----:B------:R-:W1:Y:S04]  /*0680*/  LDS R32, [R4.X4+0x54] ;  /* 0x0000540004207984 */ /* 0x000e680000004800 */
[----:B------:R-:W-:Y:S04]  /*0690*/  LDS R25, [R4.X4+0x70] ;  /* 0x0000700004197984 */ /* 0x000fe80000004800 */
[----:B------:R-:W1:Y:S01]  /*06a0*/  LDS.128 R16, [R7+0x10] ;  /* 0x0000100007107984 */ /* 0x000e620000000c00 */
[----:B---3--:R-:W-:-:S03]  /*06b0*/  FFMA R28, R28, R9, R33 ;  /* 0x000000091c1c7223 */ /* 0x008fc60000000021 */
[----:B------:R-:W3:Y:S01]  /*06c0*/  LDS R24, [R4.X4+0x8c] ;  /* 0x00008c0004187984 */ /* 0x000ee20000004800 */
[----:B----4-:R-:W-:-:S03]  /*06d0*/  FFMA R9, R29, R10, R28 ;  /* 0x0000000a1d097223 */ /* 0x010fc6000000001c */
[----:B------:R-:W4:Y:S01]  /*06e0*/  LDS R29, [R4.X4+0xa8] ;  /* 0x0000a800041d7984 */ /* 0x000f220000004800 */
[----:B------:R-:W-:-:S03]  /*06f0*/  FFMA R9, R30, R11, R9 ;  /* 0x0000000b1e097223 */ /* 0x000fc60000000009 */
[----:B------:R-:W4:Y:S04]  /*0700*/  LDS R28, [R4.X4+0xc4] ;  /* 0x0000c400041c7984 */ /* 0x000f280000004800 */
[----:B------:R-:W-:Y:S01]  /*0710*/  LDS R30, [R4.X4+0xfc] ;  /* 0x0000fc00041e7984 */ /* 0x000fe20000004800 */
[----:B0-----:R-:W-:-:S03]  /*0720*/  FFMA R33, R12, R31, R9 ;  /* 0x0000001f0c217223 */ /* 0x001fc60000000009 */
[----:B------:R-:W-:Y:S04]  /*0730*/  LDS R31, [R4.X4+0xe0] ;  /* 0x0000e000041f7984 */ /* 0x000fe80000004800 */
[----:B------:R-:W0:Y:S01]  /*0740*/  LDS.128 R8, [R7+0x20] ;  /* 0x0000200007087984 */ /* 0x000e220000000c00 */
[----:B--2---:R-:W-:-:S03]  /*0750*/  FFMA R26, R26, R13, R33 ;  /* 0x0000000d1a1a7223 */ /* 0x004fc60000000021 */
[----:B------:R-:W2:Y:S01]  /*0760*/  LDS R33, [R4.X4+0x118] ;  /* 0x0001180004217984 */ /* 0x000ea20000004800 */
[----:B-----5:R-:W-:-:S03]  /*0770*/  FFMA R27, R27, R14, R26 ;  /* 0x0000000e1b1b7223 */ /* 0x020fc6000000001a */
[----:B------:R-:W5:Y:S01]  /*0780*/  LDS R26, [R4.X4+0x134] ;  /* 0x00013400041a7984 */ /* 0x000f620000004800 */
[----:B-1----:R-:W-:-:S03]  /*0790*/  FFMA R35, R32, R15, R27 ;  /* 0x0000000f20237223 */ /* 0x002fc6000000001b */
[----:B------:R-:W-:Y:S04]  /*07a0*/  LDS R27, [R4.X4+0x150] ;  /* 0x00015000041b7984 */ /* 0x000fe80000004800 */
[----:B------:R-:W1:Y:S01]  /*07b0*/  LDS.128 R12, [R7+0x30] ;  /* 0x00003000070c7984 */ /* 0x000e620000000c00 */
[----:B------:R-:W-:-:S03]  /*07c0*/  FFMA R25, R16, R25, R35 ;  /* 0x0000001910197223 */ /* 0x000fc60000000023 */
[----:B------:R-:W1:Y:S01]  /*07d0*/  LDS R16, [R4.X4+0x16c] ;  /* 0x00016c0004107984 */ /* 0x000e620000004800 */
[----:B---3--:R-:W-:-:S03]  /*07e0*/  FFMA R32, R24, R17, R25 ;  /* 0x0000001118207223 */ /* 0x008fc60000000019 */
[----:B------:R-:W3:Y:S04]  /*07f0*/  LDS R17, [R4.X4+0x188] ;  /* 0x0001880004117984 */ /* 0x000ee80000004800 */
[----:B------:R-:W3:Y:S01]  /*0800*/  LDS R24, [R4.X4+0x1a4] ;  /* 0x0001a40004187984 */ /* 0x000ee20000004800 */
[----:B----4-:R-:W-:-:S04]  /*0810*/  FFMA R29, R29, R18, R32 ;  /* 0x000000121d1d7223 */ /* 0x010fc80000000020 */
[----:B------:R-:W-:-:S04]  /*0820*/  FFMA R19, R28, R19, R29 ;  /* 0x000000131c137223 */ /* 0x000fc8000000001d */
[----:B0-----:R-:W-:-:S04]  /*0830*/  FFMA R19, R8, R31, R19 ;  /* 0x0000001f08137223 */ /* 0x001fc80000000013 */
[----:B------:R-:W-:-:S04]  /*0840*/  FFMA R30, R30, R9, R19 ;  /* 0x000000091e1e7223 */ /* 0x000fc80000000013 */
[----:B--2---:R-:W-:-:S04]  /*0850*/  FFMA R33, R33, R10, R30 ;  /* 0x0000000a21217223 */ /* 0x004fc8000000001e */
[----:B-----5:R-:W-:-:S04]  /*0860*/  FFMA R11, R26, R11, R33 ;  /* 0x0000000b1a0b7223 */ /* 0x020fc80000000021 */
[----:B-1----:R-:W-:-:S04]  /*0870*/  FFMA R11, R12, R27, R11 ;  /* 0x0000001b0c0b7223 */ /* 0x002fc8000000000b */
[----:B------:R-:W-:-:S04]  /*0880*/  FFMA R16, R16, R13, R11 ;  /* 0x0000000d10107223 */ /* 0x000fc8000000000b */
[----:B---3--:R-:W-:Y:S01]  /*0890*/  FFMA R17, R17, R14, R16 ;  /* 0x0000000e11117223 */ /* 0x008fe20000000010 */
[----:B------:R-:W-:-:S03]  /*08a0*/  IADD3.X R23, RZ, R23, RZ, P5, !PT ;  /* 0x00000017ff177210 */ /* 0x000fc60002ffe4ff */
[----:B------:R-:W-:Y:S01]  /*08b0*/  FFMA R17, R24, R15, R17 ;  /* 0x0000000f18117223 */ /* 0x000fe20000000011 */
[----:B------:R-:W-:Y:S05]  /*08c0*/  @P4 BRA `(.L_x_44) ;  /* 0xfffff9a000004947 */ /* 0x000fea000383ffff */
[----:B------:R-:W-:Y:S02]  /*08d0*/  LEA R6, R2, R5, 0x5 ;  /* 0x0000000502067211 */ /* 0x000fe400078e28ff */
[----:B------:R-:W-:-:S05]  /*08e0*/  MOV R9, 0x4 ;  /* 0x0000000400097802 */ /* 0x000fca0000000f00 */
[----:B------:R-:W-:-:S06]  /*08f0*/  IMAD.WIDE R6, R6, R9, c[0x0][0x178] ;  /* 0x00005e0006067625 */ /* 0x000fcc00078e0209 */
[----:B------:R-:W2:Y:S01]  /*0900*/  LDG.E.CONSTANT R6, [R6.64] ;  /* 0x0000000406067981 */ /* 0x000ea2000c1e9900 */
[----:B------:R-:W-:-:S04]  /*0910*/  IMAD R5, R5, 0x31, R4 ;  /* 0x0000003105057824 */ /* 0x000fc800078e0204 */
[----:B------:R-:W-:-:S04]  /*0920*/  IMAD R2, R2, 0x620, R5 ;  /* 0x0000062002027824 */ /* 0x000fc800078e0205 */
[----:B------:R-:W-:-:S04]  /*0930*/  IMAD R2, R3, 0x7, R2 ;  /* 0x0000000703027824 */ /* 0x000fc800078e0202 */
[----:B------:R-:W-:Y:S01]  /*0940*/  IMAD.WIDE R2, R2, R9, c[0x0][0x160] ;  /* 0x0000580002027625 */ /* 0x000fe200078e0209 */
[----:B--2---:R-:W-:-:S05]  /*0950*/  FADD R17, R17, R6 ;  /* 0x0000000611117221 */ /* 0x004fca0000000000 */
[----:B------:R-:W-:-:S05]  /*0960*/  FMNMX R17, RZ, R17, !PT ;  /* 0x00000011ff117209 */ /* 0x000fca0007800000 */
[----:B------:R-:W-:Y:S01]  /*0970*/  STG.E [R2.64], R17 ;  /* 0x0000001102007986 */ /* 0x000fe2000c101904 */
[----:B------:R-:W-:Y:S05]  /*0980*/  EXIT ;  /* 0x000000000000794d */ /* 0x000fea0003800000 */
.L_x_45:
        /* <DEDUP_REMOVED lines=15> */
.L_x_124:


//--------------------- .text.tvmgen_default_fused_nn_conv2d_add_1_kernel --------------------------
	.section	.text.tvmgen_default_fused_nn_conv2d_add_1_kernel,"ax",@progbits
	.sectionflags	@"SHF_BARRIERS=1"
	.sectioninfo	@"SHI_REGISTERS=71"
	.align	128
        .global         tvmgen_default_fused_nn_conv2d_add_1_kernel
        .type           tvmgen_default_fused_nn_conv2d_add_1_kernel,@function
        .size           tvmgen_default_fused_nn_conv2d_add_1_kernel,(.L_x_125 - tvmgen_default_fused_nn_conv2d_add_1_kernel)
        .other          tvmgen_default_fused_nn_conv2d_add_1_kernel,@"STO_CUDA_ENTRY STV_DEFAULT"
tvmgen_default_fused_nn_conv2d_add_1_kernel:
.text.tvmgen_default_fused_nn_conv2d_add_1_kernel:
[----:B------:R-:W-:Y:S02]  /*0000*/  MOV R1, c[0x0][0x28] ;  /* 0x00000a0000017a02 */ /* 0x000fe40000000f00 */
[----:B------:R-:W0:Y:S01]  /*0010*/  S2R R7, SR_TID.X ;  /* 0x0000000000077919 */ /* 0x000e220000002100 */
[----:B------:R-:W-:Y:S01]  /*0020*/  CS2R R40, SRZ ;  /* 0x0000000000287805 */ /* 0x000fe2000001ff00 */
[----:B------:R-:W-:Y:S01]  /*0030*/  CS2R R38, SRZ ;  /* 0x0000000000267805 */ /* 0x000fe2000001ff00 */
[----:B------:R-:W-:Y:S01]  /*0040*/  CS2R R28, SRZ ;  /* 0x00000000001c7805 */ /* 0x000fe2000001ff00 */
[----:B------:R-:W1:Y:S01]  /*0050*/  S2R R6, SR_TID.Z ;  /* 0x0000000000067919 */ /* 0x000e620000002300 */
[----:B------:R-:W-:Y:S01]  /*0060*/  CS2R R30, SRZ ;  /* 0x00000000001e7805 */ /* 0x000fe2000001ff00 */
[----:B------:R-:W-:Y:S01]  /*0070*/  CS2R R32, SRZ ;  /* 0x0000000000207805 */ /* 0x000fe2000001ff00 */
[----:B------:R-:W-:Y:S01]  /*0080*/  CS2R R34, SRZ ;  /* 0x0000000000227805 */ /* 0x000fe2000001ff00 */
[----:B------:R-:W-:Y:S01]  /*0090*/  CS2R R42, SRZ ;  /* 0x00000000002a7805 */ /* 0x000fe2000001ff00 */
[----:B------:R-:W-:Y:S01]  /*00a0*/  CS2R R36, SRZ ;  /* 0x0000000000247805 */ /* 0x000fe2000001ff00 */
[----:B------:R-:W-:-:S02]  /*00b0*/  MOV R45, RZ ;  /* 0x000000ff002d7202 */ /* 0x000fc40000000f00 */
[----:B------:R-:W-:Y:S02]  /*00c0*/  MOV R47, RZ ;  /* 0x000000ff002f7202 */ /* 0x000fe40000000f00 */
[----:B------:R-:W-:Y:S02]  /*00d0*/  MOV R49, RZ ;  /* 0x000000ff00317202 */ /* 0x000fe40000000f00 */
[----:B------:R-:W-:Y:S02]  /*00e0*/  MOV R51, RZ ;  /* 0x000000ff00337202 */ /* 0x000fe40000000f00 */
[----:B------:R-:W-:Y:S02]  /*00f0*/  MOV R53, RZ ;  /* 0x000000ff00357202 */ /* 0x000fe40000000f00 */
[----:B------:R-:W-:Y:S02]  /*0100*/  MOV R55, RZ ;  /* 0x000000ff00377202 */ /* 0x000fe40000000f00 */
[----:B------:R-:W-:-:S02]  /*0110*/  MOV R57, RZ ;  /* 0x000000ff00397202 */ /* 0x000fc40000000f00 */
[C---:B0-----:R-:W-:Y:S02]  /*0120*/  SHF.L.U32 R3, R7.reuse, 0x2, RZ ;  /* 0x0000000207037819 */ /* 0x041fe400000006ff */
[C---:B------:R-:W-:Y:S02]  /*0130*/  SHF.L.U32 R9, R7.reuse, 0x1, RZ ;  /* 0x0000000107097819 */ /* 0x040fe400000006ff */
[----:B------:R-:W-:Y:S01]  /*0140*/  ISETP.GT.AND P0, PT, R7, 0x3, PT ;  /* 0x000000030700780c */ /* 0x000fe20003f04270 */
[C---:B-1----:R-:W-:Y:S01]  /*0150*/  IMAD R3, R6.reuse, 0xe, R3 ;  /* 0x0000000e06037824 */ /* 0x042fe200078e0203 */
[----:B------:R-:W-:Y:S01]  /*0160*/  MOV R59, RZ ;  /* 0x000000ff003b7202 */ /* 0x000fe20000000f00 */
[----:B------:R-:W-:Y:S01]  /*0170*/  IMAD R9, R6, 0x7, R9 ;  /* 0x0000000706097824 */ /* 0x000fe200078e0209 */
[----:B------:R-:W-:Y:S02]  /*0180*/  MOV R61, RZ ;  /* 0x000000ff003d7202 */ /* 0x000fe40000000f00 */
[----:B------:R-:W-:-:S02]  /*0190*/  IADD3 R2, R3, 0x2, RZ ;  /* 0x0000000203027810 */ /* 0x000fc40007ffe0ff */
[C---:B------:R-:W-:Y:S02]  /*01a0*/  IADD3 R5, R3.reuse, 0x3, RZ ;  /* 0x0000000303057810 */ /* 0x040fe40007ffe0ff */
[C---:B------:R-:W-:Y:S01]  /*01b0*/  IADD3 R0, R3.reuse, 0x1, RZ ;  /* 0x0000000103007810 */ /* 0x040fe20007ffe0ff */
[----:B------:R-:W-:Y:S01]  /*01c0*/  IMAD.HI R3, R3, 0x94f2095, RZ ;  /* 0x094f209503037827 */ /* 0x000fe200078e02ff */
[----:B------:R-:W-:-:S03]  /*01d0*/  ISETP.GT.OR P0, PT, R9, 0xdb, P0 ;  /* 0x000000db0900780c */ /* 0x000fc60000704670 */
[----:B------:R-:W-:-:S04]  /*01e0*/  IMAD.HI R2, R2, 0x94f2095, RZ ;  /* 0x094f209502027827 */ /* 0x000fc800078e02ff */
[----:B------:R-:W-:Y:S01]  /*01f0*/  IMAD.HI R8, R5, 0x94f2095, RZ ;  /* 0x094f209505087827 */ /* 0x000fe200078e02ff */
[----:B------:R-:W-:-:S03]  /*0200*/  SHF.R.S32.HI R11, RZ, 0x1, R2 ;  /* 0x00000001ff0b7819 */ /* 0x000fc60000011402 */
[----:B------:R-:W-:Y:S01]  /*0210*/  IMAD.HI R4, R0, 0x94f2095, RZ ;  /* 0x094f209500047827 */ /* 0x000fe200078e02ff */
[----:B------:R-:W-:Y:S02]  /*0220*/  SHF.R.S32.HI R0, RZ, 0x1, R3 ;  /* 0x00000001ff007819 */ /* 0x000fe40000011403 */
[----:B------:R-:W-:Y:S02]  /*0230*/  SHF.R.S32.HI R13, RZ, 0x1, R8 ;  /* 0x00000001ff0d7819 */ /* 0x000fe40000011408 */
[----:B------:R-:W-:Y:S02]  /*0240*/  SHF.R.S32.HI R9, RZ, 0x1, R4 ;  /* 0x00000001ff097819 */ /* 0x000fe40000011404 */
[----:B------:R-:W-:Y:S02]  /*0250*/  LEA.HI R5, R3, R0, RZ, 0x1 ;  /* 0x0000000003057211 */ /* 0x000fe400078f08ff */
[----:B------:R-:W-:Y:S02]  /*0260*/  LEA.HI R3, R2, R11, RZ, 0x1 ;  /* 0x0000000b02037211 */ /* 0x000fe400078f08ff */
[----:B------:R-:W-:Y:S01]  /*0270*/  LEA.HI R2, R8, R13, RZ, 0x1 ;  /* 0x0000000d08027211 */ /* 0x000fe200078f08ff */
[----:B------:R-:W-:Y:S01]  /*0280*/  CS2R R10, SRZ ;  /* 0x00000000000a7805 */ /* 0x000fe2000001ff00 */
[----:B------:R-:W-:-:S02]  /*0290*/  LEA.HI R4, R4, R9, RZ, 0x1 ;  /* 0x0000000904047211 */ /* 0x000fc400078f08ff */
[----:B------:R-:W-:Y:S02]  /*02a0*/  MOV R0, RZ ;  /* 0x000000ff00007202 */ /* 0x000fe40000000f00 */
[----:B------:R-:W-:Y:S02]  /*02b0*/  MOV R8, RZ ;  /* 0x000000ff00087202 */ /* 0x000fe40000000f00 */
.L_x_47:
[C---:B------:R-:W-:Y:S01]  /*02c0*/  SHF.L.U32 R9, R7.reuse, 0x1, RZ ;  /* 0x0000000107097819 */ /* 0x040fe200000006ff */
[----:B------:R-:W0:Y:S04]  /*02d0*/  @!P0 S2R R13, SR_CTAID.Y ;  /* 0x00000000000d8919 */ /* 0x000e280000002600 */
[----:B------:R-:W-:Y:S01]  /*02e0*/  BAR.SYNC.DEFER_BLOCKING 0x0 ;  /* 0x0000000000007b1d */ /* 0x000fe20000010000 */
[----:B------:R-:W-:Y:S01]  /*02f0*/  IMAD R9, R6, 0x7, R9 ;  /* 0x0000000706097824 */ /* 0x000fe200078e0209 */
[C---:B------:R-:W-:Y:S02]  /*0300*/  ISETP.GT.AND P1, PT, R7.reuse, 0x2, PT ;  /* 0x000000020700780c */ /* 0x040fe40003f24270 */
[----:B------:R-:W-:-:S02]  /*0310*/  SHF.L.U32 R17, R7, 0x2, RZ ;  /* 0x0000000207117819 */ /* 0x000fc400000006ff */
[----:B------:R-:W-:Y:S01]  /*0320*/  ISETP.GT.OR P1, PT, R9, 0xda, P1 ;  /* 0x000000da0900780c */ /* 0x000fe20000f24670 */
[----:B------:R-:W-:Y:S01]  /*0330*/  ULDC.64 UR4, c[0x0][0x118] ;  /* 0x0000460000047ab9 */ /* 0x000fe20000000a00 */
[----:B------:R-:W1:Y:S01]  /*0340*/  S2R R9, SR_CTAID.Z ;  /* 0x0000000000097919 */ /* 0x000e620000002700 */
[----:B------:R-:W-:-:S05]  /*0350*/  IMAD R44, R6, 0xe, R17 ;  /* 0x0000000e062c7824 */ /* 0x000fca00078e0211 */
[C---:B------:R-:W-:Y:S02]  /*0360*/  IADD3 R17, R44.reuse, 0x1, RZ ;  /* 0x000000012c117810 */ /* 0x040fe40007ffe0ff */
[C---:B------:R-:W-:Y:S02]  /*0370*/  IADD3 R16, R44.reuse, 0x2, RZ ;  /* 0x000000022c107810 */ /* 0x040fe40007ffe0ff */
[----:B------:R-:W-:Y:S01]  /*0380*/  IADD3 R21, R44, 0x3, RZ ;  /* 0x000000032c157810 */ /* 0x000fe20007ffe0ff */
[----:B------:R-:W2:Y:S01]  /*0390*/  @!P1 S2R R15, SR_CTAID.Y ;  /* 0x00000000000f9919 */ /* 0x000ea20000002600 */
[----:B0-----:R-:W-:Y:S02]  /*03a0*/  @!P0 IMAD R12, R0, 0xe0, R13 ;  /* 0x000000e0000c8824 */ /* 0x001fe400078e020d */
[----:B------:R-:W-:Y:S02]  /*03b0*/  IMAD R13, R5, -0x37, R44 ;  /* 0xffffffc9050d7824 */ /* 0x000fe400078e022c */
[----:B------:R-:W-:-:S02]  /*03c0*/  @!P0 IMAD R12, R12, 0x70, RZ ;  /* 0x000000700c0c8824 */ /* 0x000fc400078e02ff */
[----:B------:R-:W-:Y:S02]  /*03d0*/  IMAD R19, R4, -0x37, R17 ;  /* 0xffffffc904137824 */ /* 0x000fe400078e0211 */
[----:B------:R-:W-:Y:S02]  /*03e0*/  IMAD R16, R3, -0x37, R16 ;  /* 0xffffffc903107824 */ /* 0x000fe400078e0210 */
[----:B------:R-:W-:Y:S01]  /*03f0*/  IMAD R18, R2, -0x37, R21 ;  /* 0xffffffc902127824 */ /* 0x000fe200078e0215 */
[----:B-1----:R-:W-:-:S04]  /*0400*/  LEA R14, R9, R6, 0x5 ;  /* 0x00000006090e7211 */ /* 0x002fc800078e28ff */
[----:B------:R-:W-:Y:S02]  /*0410*/  LEA R17, R14, R7, 0x2 ;  /* 0x000000070e117211 */ /* 0x000fe400078e10ff */
[-C--:B------:R-:W-:Y:S02]  /*0420*/  @!P0 IADD3 R14, R13, R12.reuse, RZ ;  /* 0x0000000c0d0e8210 */ /* 0x080fe40007ffe0ff */
[----:B------:R-:W-:Y:S01]  /*0430*/  @!P0 IADD3 R13, R19, R12, RZ ;  /* 0x0000000c130d8210 */ /* 0x000fe20007ffe0ff */
[----:B--2---:R-:W-:Y:S02]  /*0440*/  @!P1 IMAD R15, R0, 0xe0, R15 ;  /* 0x000000e0000f9824 */ /* 0x004fe400078e020f */
[----:B------:R-:W-:Y:S02]  /*0450*/  @!P0 IMAD R14, R5, 0xc40, R14 ;  /* 0x00000c40050e8824 */ /* 0x000fe400078e020e */
[----:B------:R-:W-:Y:S02]  /*0460*/  @!P1 IMAD R15, R15, 0x70, RZ ;  /* 0x000000700f0f9824 */ /* 0x000fe400078e02ff */
[----:B------:R-:W-:-:S03]  /*0470*/  @!P0 IMAD R13, R4, 0xc40, R13 ;  /* 0x00000c40040d8824 */ /* 0x000fc600078e020d */
[-C--:B------:R-:W-:Y:S02]  /*0480*/  @!P1 IADD3 R12, R16, R15.reuse, RZ ;  /* 0x0000000f100c9210 */ /* 0x080fe40007ffe0ff */
[----:B------:R-:W-:Y:S02]  /*0490*/  @!P1 IADD3 R15, R18, R15, RZ ;  /* 0x0000000f120f9210 */ /* 0x000fe40007ffe0ff */
[----:B------:R-:W-:Y:S01]  /*04a0*/  LEA R16, R17, R0, 0x5 ;  /* 0x0000000011107211 */ /* 0x000fe200078e28ff */
[----:B------:R-:W-:Y:S01]  /*04b0*/  @!P1 IMAD R12, R3, 0xc40, R12 ;  /* 0x00000c40030c9824 */ /* 0x000fe200078e020c */
[----:B------:R-:W-:Y:S01]  /*04c0*/  MOV R17, 0x4 ;  /* 0x0000000400117802 */ /* 0x000fe20000000f00 */
[----:B------:R-:W-:Y:S01]  /*04d0*/  @!P1 IMAD R15, R2, 0xc40, R15 ;  /* 0x00000c40020f9824 */ /* 0x000fe200078e020f */
[----:B------:R-:W-:-:S03]  /*04e0*/  SHF.L.U32 R16, R16, 0x3, RZ ;  /* 0x0000000310107819 */ /* 0x000fc600000006ff */
[----:B------:R-:W-:-:S04]  /*04f0*/  @!P0 IMAD.WIDE R66, R14, R17, c[0x0][0x168] ;  /* 0x00005a000e428625 */ /* 0x000fc800078e0211 */
[-C--:B------:R-:W-:Y:S01]  /*0500*/  @!P0 IMAD.WIDE R64, R13, R17.reuse, c[0x0][0x168] ;  /* 0x00005a000d408625 */ /* 0x080fe200078e0211 */
[----:B------:R-:W2:Y:S03]  /*0510*/  @!P0 LDG.E.CONSTANT R24, [R66.64] ;  /* 0x0000000442188981 */ /* 0x000ea6000c1e9900 */
[-C--:B------:R-:W-:Y:S01]  /*0520*/  @!P1 IMAD.WIDE R62, R12, R17.reuse, c[0x0][0x168] ;  /* 0x00005a000c3e9625 */ /* 0x080fe200078e0211 */
[----:B------:R-:W2:Y:S03]  /*0530*/  @!P0 LDG.E.CONSTANT R25, [R64.64] ;  /* 0x0000000440198981 */ /* 0x000ea6000c1e9900 */
[-C--:B------:R-:W-:Y:S01]  /*0540*/  @!P1 IMAD.WIDE R14, R15, R17.reuse, c[0x0][0x168] ;  /* 0x00005a000f0e9625 */ /* 0x080fe200078e0211 */
[----:B------:R0:W3:Y:S03]  /*0550*/  @!P1 LDG.E.CONSTANT R26, [R62.64] ;  /* 0x000000043e1a9981 */ /* 0x0000e6000c1e9900 */
[----:B------:R-:W-:Y:S01]  /*0560*/  IMAD.WIDE R12, R16, R17, c[0x0][0x170] ;  /* 0x00005c00100c7625 */ /* 0x000fe200078e0211 */
[----:B------:R-:W3:Y:S04]  /*0570*/  @!P1 LDG.E.CONSTANT R27, [R14.64] ;  /* 0x000000040e1b9981 */ /* 0x000ee8000c1e9900 */
[----:B------:R-:W4:Y:S04]  /*0580*/  LDG.E.CONSTANT R16, [R12.64] ;  /* 0x000000040c107981 */ /* 0x000f28000c1e9900 */
[----:B------:R-:W4:Y:S04]  /*0590*/  LDG.E.CONSTANT R17, [R12.64+0x4] ;  /* 0x000004040c117981 */ /* 0x000f28000c1e9900 */
[----:B------:R-:W4:Y:S04]  /*05a0*/  LDG.E.CONSTANT R18, [R12.64+0x8] ;  /* 0x000008040c127981 */ /* 0x000f28000c1e9900 */
[----:B------:R-:W4:Y:S04]  /*05b0*/  LDG.E.CONSTANT R19, [R12.64+0xc] ;  /* 0x00000c040c137981 */ /* 0x000f28000c1e9900 */
[----:B------:R-:W5:Y:S04]  /*05c0*/  LDG.E.CONSTANT R20, [R12.64+0x10] ;  /* 0x000010040c147981 */ /* 0x000f68000c1e9900 */
[----:B------:R-:W5:Y:S04]  /*05d0*/  LDG.E.CONSTANT R21, [R12.64+0x14] ;  /* 0x000014040c157981 */ /* 0x000f68000c1e9900 */
[----:B------:R-:W5:Y:S04]  /*05e0*/  LDG.E.CONSTANT R22, [R12.64+0x18] ;  /* 0x000018040c167981 */ /* 0x000f68000c1e9900 */
[----:B------:R-:W5:Y:S01]  /*05f0*/  LDG.E.CONSTANT R23, [R12.64+0x1c] ;  /* 0x00001c040c177981 */ /* 0x000f62000c1e9900 */
[----:B------:R-:W-:-:S02]  /*0600*/  SHF.L.U32 R46, R7, 0x3, RZ ;  /* 0x00000003072e7819 */ /* 0x000fc400000006ff */
[----:B0-----:R-:W-:-:S04]  /*0610*/  SHF.L.U32 R63, R6, 0x5, RZ ;  /* 0x00000005063f7819 */ /* 0x001fc800000006ff */
[----:B------:R-:W-:Y:S02]  /*0620*/  IADD3 R63, R46, R63, RZ ;  /* 0x0000003f2e3f7210 */ /* 0x000fe40007ffe0ff */
[----:B------:R-:W-:Y:S01]  /*0630*/  SHF.L.U32 R60, R6, 0x5, RZ ;  /* 0x00000005063c7819 */ /* 0x000fe200000006ff */
[----:B--2---:R-:W-:Y:S04]  /*0640*/  @!P0 STS.64 [R44.X4], R24 ;  /* 0x000000182c008388 */ /* 0x004fe80000004a00 */
[----:B---3--:R-:W-:Y:S04]  /*0650*/  @!P1 STS.64 [R44.X4+0x8], R26 ;  /* 0x0000081a2c009388 */ /* 0x008fe80000004a00 */
[----:B----4-:R-:W-:Y:S04]  /*0660*/  STS.128 [R63.X4+0x6e0], R16 ;  /* 0x0006e0103f007388 */ /* 0x010fe80000004c00 */
[----:B-----5:R-:W-:Y:S04]  /*0670*/  STS.128 [R63.X4+0x6f0], R20 ;  /* 0x0006f0143f007388 */ /* 0x020fe80000004c00 */
[----:B------:R-:W-:Y:S06]  /*0680*/  BAR.SYNC.DEFER_BLOCKING 0x0 ;  /* 0x0000000000007b1d */ /* 0x000fec0000010000 */
[----:B------:R-:W-:Y:S04]  /*0690*/  LDS R52, [R7.X8] ;  /* 0x0000000007347984 */ /* 0x000fe80000008800 */
[----:B------:R-:W0:Y:S04]  /*06a0*/  LDS.128 R12, [R60+0x6e0] ;  /* 0x0006e0003c0c7984 */ /* 0x000e280000000c00 */
[----:B------:R-:W1:Y:S04]  /*06b0*/  LDS R46, [R7.X8+0x20] ;  /* 0x00002000072e7984 */ /* 0x000e680000008800 */
[----:B------:R-:W2:Y:S04]  /*06c0*/  LDS R48, [R7.X8+0x40] ;  /* 0x0000400007307984 */ /* 0x000ea80000008800 */
[----:B------:R-:W3:Y:S04]  /*06d0*/  LDS R54, [R7.X8+0x60] ;  /* 0x0000600007367984 */ /* 0x000ee80000008800 */
[----:B------:R-:W4:Y:S04]  /*06e0*/  LDS R50, [R7.X8+0x80] ;  /* 0x0000800007327984 */ /* 0x000f280000008800 */
[----:B------:R-:W5:Y:S04]  /*06f0*/  LDS R44, [R7.X8+0xa0] ;  /* 0x0000a000072c7984 */ /* 0x000f680000008800 */
[----:B------:R-:W5:Y:S04]  /*0700*/  LDS R56, [R7.X8+0xc0] ;  /* 0x0000c00007387984 */ /* 0x000f680000008800 */
[----:B------:R-:W5:Y:S04]  /*0710*/  LDS.128 R16, [R60+0xae0] ;  /* 0x000ae0003c107984 */ /* 0x000f680000000c00 */
[----:B------:R-:W5:Y:S04]  /*0720*/  LDS.128 R20, [R60+0xee0] ;  /* 0x000ee0003c147984 */ /* 0x000f680000000c00 */
[----:B------:R1:W5:Y:S01]  /*0730*/  LDS.128 R24, [R60+0x12e0] ;  /* 0x0012e0003c187984 */ /* 0x0003620000000c00 */
[----:B0-----:R-:W-:-:S03]  /*0740*/  FFMA R40, R12, R52, R40 ;  /* 0x000000340c287223 */ /* 0x001fc60000000028 */
[----:B------:R-:W-:Y:S01]  /*0750*/  LDS R63, [R7.X8+0x19c] ;  /* 0x00019c00073f7984 */ /* 0x000fe20000008800 */
[C---:B-1----:R-:W-:Y:S01]  /*0760*/  FFMA R38, R12.reuse, R46, R38 ;  /* 0x0000002e0c267223 */ /* 0x042fe20000000026 */
[C---:B--2---:R-:W-:Y:S01]  /*0770*/  FFMA R28, R12.reuse, R48, R28 ;  /* 0x000000300c1c7223 */ /* 0x044fe2000000001c */
[C---:B---3--:R-:W-:Y:S01]  /*0780*/  FFMA R30, R12.reuse, R54, R30 ;  /* 0x000000360c1e7223 */ /* 0x048fe2000000001e */
[C---:B----4-:R-:W-:Y:S01]  /*0790*/  FFMA R32, R12.reuse, R50, R32 ;  /* 0x000000320c207223 */ /* 0x050fe20000000020 */
[C---:B-----5:R-:W-:Y:S01]  /*07a0*/  FFMA R34, R12.reuse, R44, R34 ;  /* 0x0000002c0c227223 */ /* 0x060fe20000000022 */
[----:B------:R-:W-:Y:S01]  /*07b0*/  FFMA R12, R12, R56, R42 ;  /* 0x000000380c0c7223 */ /* 0x000fe2000000002a */
[C---:B------:R-:W-:Y:S01]  /*07c0*/  FFMA R64, R16.reuse, R46, R29 ;  /* 0x0000002e10407223 */ /* 0x040fe2000000001d */
[----:B------:R-:W-:Y:S01]  /*07d0*/  FFMA R42, R16, R56, R31 ;  /* 0x00000038102a7223 */ /* 0x000fe2000000001f */
[----:B------:R-:W-:Y:S01]  /*07e0*/  FFMA R65, R52, R16, R11 ;  /* 0x0000001034417223 */ /* 0x000fe2000000000b */
[----:B------:R-:W0:Y:S01]  /*07f0*/  LDS R31, [R7.X8+0x11c] ;  /* 0x00011c00071f7984 */ /* 0x000e220000008800 */
[C---:B------:R-:W-:Y:S01]  /*0800*/  FFMA R68, R20.reuse, R48, R45 ;  /* 0x0000003014447223 */ /* 0x040fe2000000002d */
[C---:B------:R-:W-:Y:S01]  /*0810*/  FFMA R29, R20.reuse, R50, R49 ;  /* 0x00000032141d7223 */ /* 0x040fe20000000031 */
[----:B------:R-:W-:Y:S01]  /*0820*/  FFMA R60, R20, R56, R10 ;  /* 0x00000038143c7223 */ /* 0x000fe2000000000a */
[----:B------:R-:W1:Y:S01]  /*0830*/  LDS R45, [R7.X8+0xdc] ;  /* 0x0000dc00072d7984 */ /* 0x000e620000008800 */
[C---:B------:R-:W-:Y:S01]  /*0840*/  FFMA R33, R16.reuse, R48, R33 ;  /* 0x0000003010217223 */ /* 0x040fe20000000021 */
[----:B------:R-:W-:-:S02]  /*0850*/  FFMA R11, R16, R54, R35 ;  /* 0x00000036100b7223 */ /* 0x000fc40000000023 */
[----:B------:R-:W2:Y:S01]  /*0860*/  LDS R49, [R7.X8+0xfc] ;  /* 0x0000fc0007317984 */ /* 0x000ea20000008800 */
[C---:B------:R-:W-:Y:S01]  /*0870*/  FFMA R37, R16.reuse, R50, R37 ;  /* 0x0000003210257223 */ /* 0x040fe20000000025 */
[----:B------:R-:W-:Y:S02]  /*0880*/  FFMA R58, R16, R44, R39 ;  /* 0x0000002c103a7223 */ /* 0x000fe40000000027 */
[----:B------:R-:W3:Y:S01]  /*0890*/  LDS R10, [R7.X8+0x13c] ;  /* 0x00013c00070a7984 */ /* 0x000ee20000008800 */
[----:B------:R-:W-:Y:S01]  /*08a0*/  FFMA R35, R52, R20, R41 ;  /* 0x0000001434237223 */ /* 0x000fe20000000029 */
[C---:B------:R-:W-:Y:S01]  /*08b0*/  FFMA R43, R20.reuse, R46, R43 ;  /* 0x0000002e142b7223 */ /* 0x040fe2000000002b */
[C---:B------:R-:W-:Y:S01]  /*08c0*/  FFMA R47, R20.reuse, R54, R47 ;  /* 0x00000036142f7223 */ /* 0x040fe2000000002f */
[----:B------:R-:W-:Y:S01]  /*08d0*/  FFMA R16, R20, R44, R51 ;  /* 0x0000002c14107223 */ /* 0x000fe20000000033 */
[----:B------:R-:W-:Y:S01]  /*08e0*/  FFMA R53, R52, R24, R53 ;  /* 0x0000001834357223 */ /* 0x000fe20000000035 */
[----:B------:R-:W4:Y:S01]  /*08f0*/  LDS R20, [R7.X8+0x15c] ;  /* 0x00015c0007147984 */ /* 0x000f220000008800 */
[C---:B------:R-:W-:Y:S01]  /*0900*/  FFMA R39, R24.reuse, R54, R59 ;  /* 0x0000003618277223 */ /* 0x040fe2000000003b */
[C---:B------:R-:W-:Y:S01]  /*0910*/  FFMA R46, R24.reuse, R46, R55 ;  /* 0x0000002e182e7223 */ /* 0x040fe20000000037 */
[C---:B------:R-:W-:Y:S01]  /*0920*/  FFMA R62, R24.reuse, R56, R36 ;  /* 0x00000038183e7223 */ /* 0x040fe20000000024 */
[C---:B------:R-:W-:Y:S01]  /*0930*/  FFMA R48, R24.reuse, R48, R57 ;  /* 0x0000003018307223 */ /* 0x040fe20000000039 */
[C---:B------:R-:W-:Y:S01]  /*0940*/  FFMA R59, R24.reuse, R50, R61 ;  /* 0x00000032183b7223 */ /* 0x040fe2000000003d */
[----:B------:R-:W-:Y:S01]  /*0950*/  FFMA R66, R24, R44, R8 ;  /* 0x0000002c18427223 */ /* 0x000fe20000000008 */
[----:B------:R-:W5:Y:S04]  /*0960*/  LDS R41, [R7.X8+0x17c] ;  /* 0x00017c0007297984 */ /* 0x000f680000008800 */
[----:B------:R-:W5:Y:S01]  /*0970*/  LDS R50, [R7.X8+0x218] ;  /* 0x0002180007327984 */ /* 0x000f620000008800 */
[-C--:B0-----:R-:W-:Y:S01]  /*0980*/  FFMA R8, R31, R13.reuse, R28 ;  /* 0x0000000d1f087223 */ /* 0x081fe2000000001c */
[C---:B-1----:R-:W-:Y:S01]  /*0990*/  FFMA R56, R45.reuse, R13, R40 ;  /* 0x0000000d2d387223 */ /* 0x042fe20000000028 */
[C---:B------:R-:W-:Y:S01]  /*09a0*/  FFMA R40, R45.reuse, R25, R53 ;  /* 0x000000192d287223 */ /* 0x040fe20000000035 */
[----:B------:R-:W-:Y:S01]  /*09b0*/  FFMA R55, R45, R21, R35 ;  /* 0x000000152d377223 */ /* 0x000fe20000000023 */
[----:B------:R-:W0:Y:S01]  /*09c0*/  LDS R53, [R7.X8+0x1d8] ;  /* 0x0001d80007357984 */ /* 0x000e220000008800 */
[C---:B--2---:R-:W-:Y:S01]  /*09d0*/  FFMA R24, R49.reuse, R13, R38 ;  /* 0x0000000d31187223 */ /* 0x044fe20000000026 */
[C---:B------:R-:W-:Y:S01]  /*09e0*/  FFMA R57, R49.reuse, R17, R64 ;  /* 0x0000001131397223 */ /* 0x040fe20000000040 */
[C---:B------:R-:W-:Y:S01]  /*09f0*/  FFMA R51, R49.reuse, R21, R43 ;  /* 0x0000001531337223 */ /* 0x040fe2000000002b */
[----:B------:R-:W1:Y:S01]  /*0a00*/  LDS R38, [R7.X8+0x1b8] ;  /* 0x0001b80007267984 */ /* 0x000e620000008800 */
[CC--:B---3--:R-:W-:Y:S01]  /*0a10*/  FFMA R28, R10.reuse, R25.reuse, R39 ;  /* 0x000000190a1c7223 */ /* 0x0c8fe20000000027 */
[----:B------:R-:W-:Y:S01]  /*0a20*/  FFMA R49, R49, R25, R46 ;  /* 0x0000001931317223 */ /* 0x000fe2000000002e */
[C---:B------:R-:W-:Y:S01]  /*0a30*/  FFMA R36, R10.reuse, R13, R30 ;  /* 0x0000000d0a247223 */ /* 0x040fe2000000001e */
[----:B------:R-:W2:Y:S01]  /*0a40*/  LDS R39, [R7.X8+0x238] ;  /* 0x0002380007277984 */ /* 0x000ea20000008800 */
[C---:B------:R-:W-:Y:S01]  /*0a50*/  FFMA R46, R10.reuse, R17, R11 ;  /* 0x000000110a2e7223 */ /* 0x040fe2000000000b */
[----:B------:R-:W-:Y:S01]  /*0a60*/  FFMA R30, R10, R21, R47 ;  /* 0x000000150a1e7223 */ /* 0x000fe2000000002f */
[C---:B----4-:R-:W-:Y:S01]  /*0a70*/  FFMA R10, R20.reuse, R13, R32 ;  /* 0x0000000d140a7223 */ /* 0x050fe20000000020 */
[----:B------:R-:W3:Y:S01]  /*0a80*/  LDS R35, [R7.X8+0x1f8] ;  /* 0x0001f80007237984 */ /* 0x000ee20000008800 */
[C---:B------:R-:W-:Y:S01]  /*0a90*/  FFMA R54, R31.reuse, R17, R33 ;  /* 0x000000111f367223 */ /* 0x040fe20000000021 */
[C---:B------:R-:W-:Y:S01]  /*0aa0*/  FFMA R44, R31.reuse, R21, R68 ;  /* 0x000000151f2c7223 */ /* 0x040fe20000000044 */
[----:B------:R-:W-:Y:S01]  /*0ab0*/  FFMA R48, R31, R25, R48 ;  /* 0x000000191f307223 */ /* 0x000fe20000000030 */
[C---:B------:R-:W-:Y:S01]  /*0ac0*/  FFMA R32, R20.reuse, R21, R29 ;  /* 0x0000001514207223 */ /* 0x040fe2000000001d */
[----:B------:R-:W4:Y:S04]  /*0ad0*/  LDS R31, [R7.X8+0x258] ;  /* 0x00025800071f7984 */ /* 0x000f280000008800 */
[----:B------:R-:W4:Y:S01]  /*0ae0*/  LDS R29, [R7.X8+0x278] ;  /* 0x00027800071d7984 */ /* 0x000f220000008800 */
[----:B------:R-:W-:Y:S01]  /*0af0*/  FFMA R52, R45, R17, R65 ;  /* 0x000000112d347223 */ /* 0x000fe20000000041 */
[C---:B------:R-:W-:Y:S01]  /*0b00*/  FFMA R59, R20.reuse, R25, R59 ;  /* 0x00000019143b7223 */ /* 0x040fe2000000003b */
[----:B------:R-:W-:Y:S01]  /*0b10*/  FFMA R61, R20, R17, R37 ;  /* 0x00000011143d7223 */ /* 0x000fe20000000025 */
[-C--:B------:R-:W-:Y:S01]  /*0b20*/  FFMA R33, R63, R21.reuse, R60 ;  /* 0x000000153f217223 */ /* 0x080fe2000000003c */
[C---:B-----5:R-:W-:Y:S01]  /*0b30*/  FFMA R43, R41.reuse, R21, R16 ;  /* 0x00000015292b7223 */ /* 0x060fe20000000010 */
[C---:B------:R-:W-:Y:S01]  /*0b40*/  FFMA R20, R41.reuse, R13, R34 ;  /* 0x0000000d29147223 */ /* 0x040fe20000000022 */
[----:B------:R-:W-:Y:S01]  /*0b50*/  FFMA R47, R41, R17, R58 ;  /* 0x00000011292f7223 */ /* 0x000fe2000000003a */
[----:B------:R-:W-:Y:S01]  /*0b60*/  FFMA R16, R63, R13, R12 ;  /* 0x0000000d3f107223 */ /* 0x000fe2000000000c */
[----:B------:R-:W-:Y:S01]  /*0b70*/  FFMA R41, R41, R25, R66 ;  /* 0x0000001929297223 */ /* 0x000fe20000000042 */
[C---:B------:R-:W-:Y:S01]  /*0b80*/  FFMA R45, R63.reuse, R17, R42 ;  /* 0x000000113f2d7223 */ /* 0x040fe2000000002a */
[----:B------:R-:W-:Y:S01]  /*0b90*/  FFMA R37, R63, R25, R62 ;  /* 0x000000193f257223 */ /* 0x000fe2000000003e */
[----:B------:R-:W5:Y:S01]  /*0ba0*/  LDS R12, [R7.X8+0x334] ;  /* 0x00033400070c7984 */ /* 0x000f620000008800 */
[C---:B------:R-:W-:Y:S01]  /*0bb0*/  FFMA R42, R50.reuse, R14, R36 ;  /* 0x0000000e322a7223 */ /* 0x040fe20000000024 */
[----:B------:R-:W-:-:S02]  /*0bc0*/  FFMA R46, R50, R18, R46 ;  /* 0x00000012322e7223 */ /* 0x000fc4000000002e */
[----:B------:R-:W-:Y:S01]  /*0bd0*/  LDS R34, [R7.X8+0x294] ;  /* 0x0002940007227984 */ /* 0x000fe20000008800 */
[C---:B0-----:R-:W-:Y:S01]  /*0be0*/  FFMA R24, R53.reuse, R14, R24 ;  /* 0x0000000e35187223 */ /* 0x041fe20000000018 */
[C---:B------:R-:W-:Y:S01]  /*0bf0*/  FFMA R57, R53.reuse, R18, R57 ;  /* 0x0000001235397223 */ /* 0x040fe20000000039 */
[C---:B------:R-:W-:Y:S01]  /*0c00*/  FFMA R51, R53.reuse, R22, R51 ;  /* 0x0000001635337223 */ /* 0x040fe20000000033 */
[----:B------:R-:W-:Y:S01]  /*0c10*/  FFMA R53, R53, R26, R49 ;  /* 0x0000001a35357223 */ /* 0x000fe20000000031 */
[C---:B-1----:R-:W-:Y:S01]  /*0c20*/  FFMA R60, R38.reuse, R18, R52 ;  /* 0x00000012263c7223 */ /* 0x042fe20000000034 */
[----:B------:R-:W-:Y:S01]  /*0c30*/  FFMA R11, R38, R14, R56 ;  /* 0x0000000e260b7223 */ /* 0x000fe20000000038 */
[----:B------:R-:W0:Y:S01]  /*0c40*/  LDS R49, [R7.X8+0x2b4] ;  /* 0x0002b40007317984 */ /* 0x000e220000008800 */
[C---:B--2---:R-:W-:Y:S01]  /*0c50*/  FFMA R52, R39.reuse, R26, R59 ;  /* 0x0000001a27347223 */ /* 0x044fe2000000003b */
[C---:B------:R-:W-:Y:S01]  /*0c60*/  FFMA R10, R39.reuse, R14, R10 ;  /* 0x0000000e270a7223 */ /* 0x040fe2000000000a */
[C---:B------:R-:W-:Y:S01]  /*0c70*/  FFMA R61, R39.reuse, R18, R61 ;  /* 0x00000012273d7223 */ /* 0x040fe2000000003d */
[----:B------:R-:W-:Y:S01]  /*0c80*/  FFMA R32, R39, R22, R32 ;  /* 0x0000001627207223 */ /* 0x000fe20000000020 */
[C---:B---3--:R-:W-:Y:S01]  /*0c90*/  FFMA R8, R35.reuse, R14, R8 ;  /* 0x0000000e23087223 */ /* 0x048fe20000000008 */
[C---:B------:R-:W-:Y:S01]  /*0ca0*/  FFMA R54, R35.reuse, R18, R54 ;  /* 0x0000001223367223 */ /* 0x040fe20000000036 */
[C---:B------:R-:W-:Y:S01]  /*0cb0*/  FFMA R44, R35.reuse, R22, R44 ;  /* 0x00000016232c7223 */ /* 0x040fe2000000002c */
[-C--:B------:R-:W-:Y:S01]  /*0cc0*/  FFMA R48, R35, R26.reuse, R48 ;  /* 0x0000001a23307223 */ /* 0x080fe20000000030 */
[----:B------:R-:W-:Y:S01]  /*0cd0*/  SHF.L.U32 R59, R6, 0x5, RZ ;  /* 0x00000005063b7819 */ /* 0x000fe200000006ff */
[----:B------:R-:W1:Y:S01]  /*0ce0*/  LDS R35, [R7.X8+0x2d4] ;  /* 0x0002d40007237984 */ /* 0x000e620000008800 */
[C---:B------:R-:W-:Y:S01]  /*0cf0*/  FFMA R25, R38.reuse, R26, R40 ;  /* 0x0000001a26197223 */ /* 0x040fe20000000028 */
[----:B------:R-:W-:-:S02]  /*0d00*/  FFMA R55, R38, R22, R55 ;  /* 0x0000001626377223 */ /* 0x000fc40000000037 */
[----:B------:R-:W2:Y:S01]  /*0d10*/  LDS R21, [R7.X8+0x2f4] ;  /* 0x0002f40007157984 */ /* 0x000ea20000008800 */
[C---:B------:R-:W-:Y:S01]  /*0d20*/  FFMA R58, R50.reuse, R22, R30 ;  /* 0x00000016323a7223 */ /* 0x040fe2000000001e */
[C---:B----4-:R-:W-:Y:S02]  /*0d30*/  FFMA R17, R31.reuse, R14, R20 ;  /* 0x0000000e1f117223 */ /* 0x050fe40000000014 */
[----:B------:R-:W3:Y:S01]  /*0d40*/  LDS R39, [R7.X8+0x314] ;  /* 0x0003140007277984 */ /* 0x000ee20000008800 */
[----:B------:R-:W-:Y:S01]  /*0d50*/  FFMA R40, R31, R22, R43 ;  /* 0x000000161f287223 */ /* 0x000fe2000000002b */
[----:B------:R-:W-:Y:S02]  /*0d60*/  FFMA R13, R29, R14, R16 ;  /* 0x0000000e1d0d7223 */ /* 0x000fe40000000010 */
[----:B------:R-:W4:Y:S01]  /*0d70*/  LDS R56, [R7.X8+0x354] ;  /* 0x0003540007387984 */ /* 0x000f220000008800 */
[----:B------:R-:W-:Y:S01]  /*0d80*/  FFMA R50, R50, R26, R28 ;  /* 0x0000001a32327223 */ /* 0x000fe2000000001c */
[C---:B------:R-:W-:Y:S01]  /*0d90*/  FFMA R38, R31.reuse, R18, R47 ;  /* 0x000000121f267223 */ /* 0x040fe2000000002f */
[----:B------:R-:W-:Y:S01]  /*0da0*/  FFMA R20, R31, R26, R41 ;  /* 0x0000001a1f147223 */ /* 0x000fe20000000029 */
[C---:B------:R-:W-:Y:S01]  /*0db0*/  FFMA R36, R29.reuse, R18, R45 ;  /* 0x000000121d247223 */ /* 0x040fe2000000002d */
[C---:B------:R-:W-:Y:S01]  /*0dc0*/  FFMA R22, R29.reuse, R22, R33 ;  /* 0x000000161d167223 */ /* 0x040fe20000000021 */
[----:B------:R-:W-:Y:S01]  /*0dd0*/  FFMA R16, R29, R26, R37 ;  /* 0x0000001a1d107223 */ /* 0x000fe20000000025 */
[----:B------:R-:W-:Y:S04]  /*0de0*/  LDS R47, [R7.X8+0x370] ;  /* 0x00037000072f7984 */ /* 0x000fe80000008800 */
[----:B------:R-:W4:Y:S04]  /*0df0*/  LDS.128 R28, [R59+0x6f0] ;  /* 0x0006f0003b1c7984 */ /* 0x000f280000000c00 */
[----:B------:R-:W4:Y:S01]  /*0e00*/  LDS R33, [R7.X8+0x430] ;  /* 0x0004300007217984 */ /* 0x000f220000008800 */
[----:B-----5:R-:W-:Y:S01]  /*0e10*/  FFMA R26, R12, R27, R20 ;  /* 0x0000001b0c1a7223 */ /* 0x020fe20000000014 */
[C---:B0-----:R-:W-:Y:S01]  /*0e20*/  FFMA R24, R49.reuse, R15, R24 ;  /* 0x0000000f31187223 */ /* 0x041fe20000000018 */
        /* <DEDUP_REMOVED lines=8> */
[----:B------:R-:W-:Y:S01]  /*0eb0*/  FFMA R40, R12, R23, R40 ;  /* 0x000000170c287223 */ /* 0x000fe20000000028 */
[----:B------:R-:W-:Y:S01]  /*0ec0*/  FFMA R34, R34, R27, R25 ;  /* 0x0000001b22227223 */ /* 0x000fe20000000019 */
[C---:B-1----:R-:W-:Y:S01]  /*0ed0*/  FFMA R8, R35.reuse, R15, R8 ;  /* 0x0000000f23087223 */ /* 0x042fe20000000008 */
[----:B------:R-:W-:Y:S01]  /*0ee0*/  LDS R41, [R7.X8+0x390] ;  /* 0x0003900007297984 */ /* 0x000fe20000008800 */
[----:B------:R-:W-:Y:S01]  /*0ef0*/  FFMA R54, R35, R19, R54 ;  /* 0x0000001323367223 */ /* 0x000fe20000000036 */
[----:B--2---:R-:W-:-:S02]  /*0f00*/  FFMA R42, R21, R15, R42 ;  /* 0x0000000f152a7223 */ /* 0x004fc4000000002a */
[----:B------:R-:W-:Y:S01]  /*0f10*/  LDS R43, [R7.X8+0x3b0] ;  /* 0x0003b000072b7984 */ /* 0x000fe20000008800 */
[----:B------:R-:W-:Y:S01]  /*0f20*/  FFMA R46, R21, R19, R46 ;  /* 0x00000013152e7223 */ /* 0x000fe2000000002e */
[C---:B---3--:R-:W-:Y:S02]  /*0f30*/  FFMA R10, R39.reuse, R15, R10 ;  /* 0x0000000f270a7223 */ /* 0x048fe4000000000a */
[----:B------:R-:W-:Y:S01]  /*0f40*/  LDS R45, [R7.X8+0x3d0] ;  /* 0x0003d000072d7984 */ /* 0x000fe20000008800 */
[C---:B------:R-:W-:Y:S01]  /*0f50*/  FFMA R61, R39.reuse, R19, R61 ;  /* 0x00000013273d7223 */ /* 0x040fe2000000003d */
[C---:B----4-:R-:W-:Y:S01]  /*0f60*/  FFMA R20, R56.reuse, R15, R13 ;  /* 0x0000000f38147223 */ /* 0x050fe2000000000d */
[C---:B------:R-:W-:Y:S01]  /*0f70*/  FFMA R36, R56.reuse, R19, R36 ;  /* 0x0000001338247223 */ /* 0x040fe20000000024 */
[----:B------:R-:W0:Y:S01]  /*0f80*/  LDS.128 R12, [R59+0xaf0] ;  /* 0x000af0003b0c7984 */ /* 0x000e220000000c00 */
[CC--:B------:R-:W-:Y:S01]  /*0f90*/  FFMA R53, R56.reuse, R23.reuse, R22 ;  /* 0x0000001738357223 */ /* 0x0c0fe20000000016 */
[C---:B------:R-:W-:Y:S01]  /*0fa0*/  FFMA R32, R39.reuse, R23, R32 ;  /* 0x0000001727207223 */ /* 0x040fe20000000020 */
[-C--:B------:R-:W-:Y:S01]  /*0fb0*/  FFMA R56, R56, R27.reuse, R16 ;  /* 0x0000001b38387223 */ /* 0x080fe20000000010 */
[----:B------:R-:W1:Y:S01]  /*0fc0*/  LDS R37, [R7.X8+0x3f0] ;  /* 0x0003f00007257984 */ /* 0x000e620000008800 */
[----:B------:R-:W-:-:S03]  /*0fd0*/  FFMA R39, R39, R27, R52 ;  /* 0x0000001b27277223 */ /* 0x000fc60000000034 */
[----:B------:R-:W2:Y:S01]  /*0fe0*/  LDS R25, [R7.X8+0x410] ;  /* 0x0004100007197984 */ /* 0x000ea20000008800 */
[C---:B------:R-:W-:Y:S01]  /*0ff0*/  FFMA R52, R28.reuse, R47, R11 ;  /* 0x0000002f1c347223 */ /* 0x040fe2000000000b */
[-C--:B------:R-:W-:Y:S02]  /*1000*/  FFMA R44, R35, R23.reuse, R44 ;  /* 0x00000017232c7223 */ /* 0x080fe4000000002c */
[----:B------:R-:W3:Y:S01]  /*1010*/  LDS.128 R16, [R59+0xef0] ;  /* 0x000ef0003b107984 */ /* 0x000ee20000000c00 */
[C---:B------:R-:W-:Y:S01]  /*1020*/  FFMA R58, R21.reuse, R23, R58 ;  /* 0x00000017153a7223 */ /* 0x040fe2000000003a */
[----:B------:R-:W-:Y:S01]  /*1030*/  FFMA R50, R21, R27, R50 ;  /* 0x0000001b15327223 */ /* 0x000fe20000000032 */
[----:B------:R-:W-:Y:S01]  /*1040*/  FFMA R11, R28, R33, R20 ;  /* 0x000000211c0b7223 */ /* 0x000fe20000000014 */
[----:B------:R-:W-:Y:S04]  /*1050*/  LDS R66, [R7.X8+0x4cc] ;  /* 0x0004cc0007427984 */ /* 0x000fe80000008800 */
[----:B------:R-:W4:Y:S01]  /*1060*/  LDS.128 R20, [R59+0x12f0] ;  /* 0x0012f0003b147984 */ /* 0x000f220000000c00 */
[----:B------:R-:W-:-:S03]  /*1070*/  FFMA R48, R35, R27, R48 ;  /* 0x0000001b23307223 */ /* 0x000fc60000000030 */
[----:B------:R-:W5:Y:S01]  /*1080*/  LDS R27, [R7.X8+0x46c] ;  /* 0x00046c00071b7984 */ /* 0x000f620000008800 */
[----:B0-----:R-:W-:Y:S01]  /*1090*/  FFMA R64, R47, R12, R60 ;  /* 0x0000000c2f407223 */ /* 0x001fe2000000003c */
[C---:B------:R-:W-:Y:S01]  /*10a0*/  FFMA R60, R12.reuse, R41, R57 ;  /* 0x000000290c3c7223 */ /* 0x040fe20000000039 */
[C---:B------:R-:W-:Y:S01]  /*10b0*/  FFMA R54, R12.reuse, R43, R54 ;  /* 0x0000002b0c367223 */ /* 0x040fe20000000036 */
[C---:B------:R-:W-:Y:S01]  /*10c0*/  FFMA R46, R12.reuse, R45, R46 ;  /* 0x0000002d0c2e7223 */ /* 0x040fe2000000002e */
[C---:B-1----:R-:W-:Y:S01]  /*10d0*/  FFMA R61, R12.reuse, R37, R61 ;  /* 0x000000250c3d7223 */ /* 0x042fe2000000003d */
[C---:B------:R-:W-:Y:S01]  /*10e0*/  FFMA R36, R12.reuse, R33, R36 ;  /* 0x000000210c247223 */ /* 0x040fe20000000024 */
[----:B--2---:R-:W-:Y:S01]  /*10f0*/  FFMA R38, R12, R25, R38 ;  /* 0x000000190c267223 */ /* 0x004fe20000000026 */
[C---:B---3--:R-:W-:Y:S01]  /*1100*/  FFMA R12, R16.reuse, R43, R44 ;  /* 0x0000002b100c7223 */ /* 0x048fe2000000002c */
[----:B------:R-:W-:Y:S02]  /*1110*/  FFMA R44, R16, R45, R58 ;  /* 0x0000002d102c7223 */ /* 0x000fe4000000003a */
[----:B------:R-:W0:Y:S01]  /*1120*/  LDS R58, [R7.X8+0x44c] ;  /* 0x00044c00073a7984 */ /* 0x000e220000008800 */
[----:B----4-:R-:W-:-:S03]  /*1130*/  FFMA R63, R20, R41, R49 ;  /* 0x00000029143f7223 */ /* 0x010fc60000000031 */
[----:B------:R-:W1:Y:S01]  /*1140*/  LDS R49, [R7.X8+0x48c] ;  /* 0x00048c0007317984 */ /* 0x000e620000008800 */
[C---:B------:R-:W-:Y:S01]  /*1150*/  FFMA R59, R16.reuse, R37, R32 ;  /* 0x00000025103b7223 */ /* 0x040fe20000000020 */
[----:B------:R-:W-:Y:S01]  /*1160*/  FFMA R32, R16, R33, R53 ;  /* 0x0000002110207223 */ /* 0x000fe20000000035 */
[-C--:B------:R-:W-:Y:S01]  /*1170*/  FFMA R8, R28, R43.reuse, R8 ;  /* 0x0000002b1c087223 */ /* 0x080fe20000000008 */
[C---:B------:R-:W-:Y:S01]  /*1180*/  FFMA R55, R47.reuse, R16, R55 ;  /* 0x000000102f377223 */ /* 0x040fe20000000037 */
[----:B------:R-:W-:Y:S01]  /*1190*/  FFMA R53, R47, R20, R34 ;  /* 0x000000142f357223 */ /* 0x000fe20000000022 */
[----:B------:R-:W-:Y:S01]  /*11a0*/  FFMA R57, R20, R43, R48 ;  /* 0x0000002b14397223 */ /* 0x000fe20000000030 */
[-C--:B------:R-:W-:Y:S01]  /*11b0*/  FFMA R24, R28, R41.reuse, R24 ;  /* 0x000000291c187223 */ /* 0x080fe20000000018 */
[----:B------:R-:W-:Y:S01]  /*11c0*/  FFMA R51, R16, R41, R51 ;  /* 0x0000002910337223 */ /* 0x000fe20000000033 */
[----:B------:R-:W2:Y:S01]  /*11d0*/  LDS R43, [R7.X8+0x4ac] ;  /* 0x0004ac00072b7984 */ /* 0x000ea20000008800 */
[C---:B------:R-:W-:Y:S01]  /*11e0*/  FFMA R42, R28.reuse, R45, R42 ;  /* 0x0000002d1c2a7223 */ /* 0x040fe2000000002a */
[C---:B------:R-:W-:Y:S01]  /*11f0*/  FFMA R10, R28.reuse, R37, R10 ;  /* 0x000000251c0a7223 */ /* 0x040fe2000000000a */
[----:B------:R-:W-:Y:S01]  /*1200*/  FFMA R35, R28, R25, R62 ;  /* 0x000000191c237223 */ /* 0x000fe2000000003e */
[----:B------:R-:W3:Y:S01]  /*1210*/  LDS R48, [R7.X8+0x4ec] ;  /* 0x0004ec0007307984 */ /* 0x000ee20000008800 */
[----:B------:R-:W-:Y:S01]  /*1220*/  FFMA R34, R20, R33, R56 ;  /* 0x0000002114227223 */ /* 0x000fe20000000038 */
[----:B------:R-:W-:Y:S01]  /*1230*/  FFMA R40, R16, R25, R40 ;  /* 0x0000001910287223 */ /* 0x000fe20000000028 */
[C---:B------:R-:W-:Y:S01]  /*1240*/  FFMA R16, R20.reuse, R45, R50 ;  /* 0x0000002d14107223 */ /* 0x040fe20000000032 */
[----:B------:R-:W4:Y:S01]  /*1250*/  LDS R28, [R7.X8+0x50c] ;  /* 0x00050c00071c7984 */ /* 0x000f220000008800 */
[C---:B------:R-:W-:Y:S01]  /*1260*/  FFMA R68, R20.reuse, R37, R39 ;  /* 0x0000002514447223 */ /* 0x040fe20000000027 */
[----:B------:R-:W-:Y:S01]  /*1270*/  FFMA R62, R20, R25, R26 ;  /* 0x00000019143e7223 */ /* 0x000fe2000000001a */
[C---:B-----5:R-:W-:Y:S01]  /*1280*/  FFMA R24, R27.reuse, R29, R24 ;  /* 0x0000001d1b187223 */ /* 0x060fe20000000018 */
[C---:B------:R-:W-:Y:S01]  /*1290*/  FFMA R60, R27.reuse, R13, R60 ;  /* 0x0000000d1b3c7223 */ /* 0x040fe2000000003c */
[C---:B------:R-:W-:Y:S01]  /*12a0*/  FFMA R56, R27.reuse, R21, R63 ;  /* 0x000000151b387223 */ /* 0x040fe2000000003f */
[----:B------:R-:W5:Y:S04]  /*12b0*/  LDS R20, [R7.X8+0x548] ;  /* 0x0005480007147984 */ /* 0x000f680000008800 */
[----:B------:R-:W-:Y:S04]  /*12c0*/  LDS R26, [R7.X8+0x528] ;  /* 0x00052800071a7984 */ /* 0x000fe80000008800 */
[----:B------:R-:W-:Y:S01]  /*12d0*/  LDS R37, [R7.X8+0x5c8] ;  /* 0x0005c80007257984 */ /* 0x000fe20000008800 */
[C---:B0-----:R-:W-:Y:S01]  /*12e0*/  FFMA R47, R58.reuse, R29, R52 ;  /* 0x0000001d3a2f7223 */ /* 0x041fe20000000034 */
[C---:B------:R-:W-:Y:S01]  /*12f0*/  FFMA R33, R58.reuse, R13, R64 ;  /* 0x0000000d3a217223 */ /* 0x040fe20000000040 */
[C---:B------:R-:W-:Y:S01]  /*1300*/  FFMA R41, R58.reuse, R17, R55 ;  /* 0x000000113a297223 */ /* 0x040fe20000000037 */
[----:B------:R-:W-:Y:S01]  /*1310*/  FFMA R53, R58, R21, R53 ;  /* 0x000000153a357223 */ /* 0x000fe20000000035 */
[----:B------:R-:W-:Y:S01]  /*1320*/  FFMA R58, R27, R17, R51 ;  /* 0x000000111b3a7223 */ /* 0x000fe20000000033 */
[----:B-1----:R-:W-:-:S02]  /*1330*/  FFMA R27, R49, R29, R8 ;  /* 0x0000001d311b7223 */ /* 0x002fc40000000008 */
[----:B------:R-:W0:Y:S01]  /*1340*/  LDS R8, [R7.X8+0x568] ;  /* 0x0005680007087984 */ /* 0x000e220000008800 */
[C---:B------:R-:W-:Y:S01]  /*1350*/  FFMA R54, R49.reuse, R13, R54 ;  /* 0x0000000d31367223 */ /* 0x040fe20000000036 */
[C---:B------:R-:W-:Y:S01]  /*1360*/  FFMA R52, R49.reuse, R17, R12 ;  /* 0x0000001131347223 */ /* 0x040fe2000000000c */
[----:B------:R-:W-:Y:S01]  /*1370*/  FFMA R50, R49, R21, R57 ;  /* 0x0000001531327223 */ /* 0x000fe20000000039 */
[-C--:B------:R-:W-:Y:S01]  /*1380*/  FFMA R12, R66, R29.reuse, R10 ;  /* 0x0000001d420c7223 */ /* 0x080fe2000000000a */
[----:B------:R-:W-:Y:S01]  /*1390*/  LDS R57, [R7.X8+0x5a8] ;  /* 0x0005a80007397984 */ /* 0x000fe20000008800 */
[C---:B--2---:R-:W-:Y:S01]  /*13a0*/  FFMA R25, R43.reuse, R29, R42 ;  /* 0x0000001d2b197223 */ /* 0x044fe2000000002a */
[C---:B------:R-:W-:Y:S02]  /*13b0*/  FFMA R42, R43.reuse, R21, R16 ;  /* 0x000000152b2a7223 */ /* 0x040fe40000000010 */
[----:B------:R-:W1:Y:S01]  /*13c0*/  LDS R16, [R7.X8+0x588] ;  /* 0x0005880007107984 */ /* 0x000e620000008800 */
[C---:B---3--:R-:W-:Y:S01]  /*13d0*/  FFMA R49, R48.reuse, R17, R40 ;  /* 0x0000001130317223 */ /* 0x048fe20000000028 */
[C---:B------:R-:W-:Y:S01]  /*13e0*/  FFMA R46, R43.reuse, R13, R46 ;  /* 0x0000000d2b2e7223 */ /* 0x040fe2000000002e */
[----:B------:R-:W-:Y:S01]  /*13f0*/  FFMA R44, R43, R17, R44 ;  /* 0x000000112b2c7223 */ /* 0x000fe2000000002c */
[-C--:B------:R-:W-:Y:S01]  /*1400*/  FFMA R10, R48, R29.reuse, R35 ;  /* 0x0000001d300a7223 */ /* 0x080fe20000000023 */
[----:B----4-:R-:W-:Y:S01]  /*1410*/  FFMA R40, R28, R29, R11 ;  /* 0x0000001d1c287223 */ /* 0x010fe2000000000b */
[-C--:B------:R-:W-:Y:S01]  /*1420*/  FFMA R51, R48, R13.reuse, R38 ;  /* 0x0000000d30337223 */ /* 0x080fe20000000026 */
[----:B------:R-:W2:Y:S01]  /*1430*/  LDS R11, [R7.X8+0x5e8] ;  /* 0x0005e800070b7984 */ /* 0x000ea20000008800 */
[C---:B------:R-:W-:Y:S01]  /*1440*/  FFMA R39, R28.reuse, R13, R36 ;  /* 0x0000000d1c277223 */ /* 0x040fe20000000024 */
[C---:B------:R-:W-:Y:S01]  /*1450*/  FFMA R43, R28.reuse, R17, R32 ;  /* 0x000000111c2b7223 */ /* 0x040fe20000000020 */
[-C--:B------:R-:W-:Y:S01]  /*1460*/  FFMA R45, R28, R21.reuse, R34 ;  /* 0x000000151c2d7223 */ /* 0x080fe20000000022 */
[----:B------:R-:W3:Y:S01]  /*1470*/  LDS R38, [R7.X8+0x604] ;  /* 0x0006040007267984 */ /* 0x000ee20000008800 */
[C---:B-----5:R-:W-:Y:S01]  /*1480*/  FFMA R29, R20.reuse, R30, R24 ;  /* 0x0000001e141d7223 */ /* 0x060fe20000000018 */
[C---:B------:R-:W-:Y:S01]  /*1490*/  FFMA R60, R20.reuse, R14, R60 ;  /* 0x0000000e143c7223 */ /* 0x040fe2000000003c */
[C---:B------:R-:W-:Y:S01]  /*14a0*/  FFMA R58, R20.reuse, R18, R58 ;  /* 0x00000012143a7223 */ /* 0x040fe2000000003a */
[----:B------:R-:W-:Y:S01]  /*14b0*/  FFMA R56, R20, R22, R56 ;  /* 0x0000001614387223 */ /* 0x000fe20000000038 */
[----:B------:R-:W4:Y:S01]  /*14c0*/  LDS R28, [R7.X8+0x624] ;  /* 0x00062400071c7984 */ /* 0x000f220000008800 */
[----:B------:R-:W-:-:S03]  /*14d0*/  FFMA R35, R48, R21, R62 ;  /* 0x0000001530237223 */ /* 0x000fc6000000003e */
[----:B------:R-:W5:Y:S04]  /*14e0*/  LDS R20, [R7.X8+0x684] ;  /* 0x0006840007147984 */ /* 0x000f680000008800 */
[----:B------:R-:W3:Y:S04]  /*14f0*/  LDS R32, [R7.X8+0x664] ;  /* 0x0006640007207984 */ /* 0x000ee80000008800 */
[----:B------:R-:W-:Y:S01]  /*1500*/  LDS R48, [R7.X8+0x644] ;  /* 0x0006440007307984 */ /* 0x000fe20000008800 */
[C---:B0-----:R-:W-:Y:S01]  /*1510*/  FFMA R27, R8.reuse, R30, R27 ;  /* 0x0000001e081b7223 */ /* 0x041fe2000000001b */
[C---:B------:R-:W-:Y:S01]  /*1520*/  FFMA R54, R8.reuse, R14, R54 ;  /* 0x0000000e08367223 */ /* 0x040fe20000000036 */
[C---:B------:R-:W-:Y:S01]  /*1530*/  FFMA R52, R8.reuse, R18, R52 ;  /* 0x0000001208347223 */ /* 0x040fe20000000034 */
[----:B------:R-:W-:Y:S01]  /*1540*/  FFMA R50, R8, R22, R50 ;  /* 0x0000001608327223 */ /* 0x000fe20000000032 */
[----:B------:R-:W-:Y:S04]  /*1550*/  LDS R36, [R7.X8+0x6c4] ;  /* 0x0006c40007247984 */ /* 0x000fe80000008800 */
[----:B------:R-:W0:Y:S01]  /*1560*/  LDS R8, [R7.X8+0x6a4] ;  /* 0x0006a40007087984 */ /* 0x000e220000008800 */
[----:B------:R-:W-:Y:S01]  /*1570*/  IADD3 R0, R0, 0x1, RZ ;  /* 0x0000000100007810 */ /* 0x000fe20007ffe0ff */
[----:B------:R-:W-:-:S03]  /*1580*/  FFMA R61, R66, R13, R61 ;  /* 0x0000000d423d7223 */ /* 0x000fc6000000003d */
[----:B------:R-:W-:Y:S01]  /*1590*/  ISETP.GE.U32.AND P1, PT, R0, 0x20, PT ;  /* 0x000000200000780c */ /* 0x000fe20003f26070 */
        /* <DEDUP_REMOVED lines=26> */
[----:B----4-:R-:W-:Y:S01]  /*1740*/  FFMA R38, R28, R31, R29 ;  /* 0x0000001f1c267223 */ /* 0x010fe2000000001d */
[-C--:B-----5:R-:W-:Y:S01]  /*1750*/  FFMA R37, R20, R15.reuse, R34 ;  /* 0x0000000f14257223 */ /* 0x0a0fe20000000022 */
        /* <DEDUP_REMOVED lines=10> */
[-C--:B------:R-:W-:Y:S01]  /*1800*/  FFMA R28, R48, R31.reuse, R27 ;  /* 0x0000001f301c7223 */ /* 0x080fe2000000001b */
[----:B------:R-:W-:Y:S01]  /*1810*/  FFMA R32, R20, R31, R21 ;  /* 0x0000001f14207223 */ /* 0x000fe20000000015 */
[----:B------:R-:W-:Y:S01]  /*1820*/  FFMA R8, R8, R23, R10 ;  /* 0x0000001708087223 */ /* 0x000fe2000000000a */
[C---:B------:R-:W-:Y:S01]  /*1830*/  FFMA R42, R36.reuse, R31, R13 ;  /* 0x0000001f242a7223 */ /* 0x040fe2000000000d */
[C---:B------:R-:W-:Y:S01]  /*1840*/  FFMA R31, R36.reuse, R15, R14 ;  /* 0x0000000f241f7223 */ /* 0x040fe2000000000e */
[----:B------:R-:W-:Y:S01]  /*1850*/  FFMA R10, R36, R19, R18 ;  /* 0x00000013240a7223 */ /* 0x000fe20000000012 */
[C---:B------:R-:W-:Y:S01]  /*1860*/  FFMA R33, R48.reuse, R15, R54 ;  /* 0x0000000f30217223 */ /* 0x040fe20000000036 */
[C---:B------:R-:W-:Y:S01]  /*1870*/  FFMA R45, R48.reuse, R19, R52 ;  /* 0x00000013302d7223 */ /* 0x040fe20000000034 */
[----:B------:R-:W-:Y:S01]  /*1880*/  FFMA R57, R48, R23, R50 ;  /* 0x0000001730397223 */ /* 0x000fe20000000032 */
[C---:B------:R-:W-:Y:S01]  /*1890*/  FFMA R49, R20.reuse, R19, R26 ;  /* 0x0000001314317223 */ /* 0x040fe2000000001a */
[-C--:B------:R-:W-:Y:S01]  /*18a0*/  FFMA R61, R20, R23.reuse, R24 ;  /* 0x00000017143d7223 */ /* 0x080fe20000000018 */
[----:B------:R-:W-:Y:S01]  /*18b0*/  FFMA R36, R36, R23, R22 ;  /* 0x0000001724247223 */ /* 0x000fe20000000016 */
[----:B------:R-:W-:Y:S01]  /*18c0*/  @P1 CALL.REL.NOINC `(.L_x_46) ;  /* 0x0000001000001944 */ /* 0x000fe20003c00000 */
[----:B------:R-:W-:Y:S05]  /*18d0*/  BRA `(.L_x_47) ;  /* 0xffffe9e000007947 */ /* 0x000fea000383ffff */
.L_x_46:
[----:B------:R-:W-:Y:S01]  /*18e0*/  LEA R2, R9, R6, 0x7 ;  /* 0x0000000609027211 */ /* 0x000fe200078e38ff */
[----:B------:R-:W-:Y:S01]  /*18f0*/  ULDC.64 UR4, c[0x0][0x118] ;  /* 0x0000460000047ab9 */ /* 0x000fe20000000a00 */
[----:B------:R-:W-:-:S05]  /*1900*/  MOV R15, 0x4 ;  /* 0x00000004000f7802 */ /* 0x000fca0000000f00 */
[----:B------:R-:W-:-:S05]  /*1910*/  IMAD.WIDE R2, R2, R15, c[0x0][0x178] ;  /* 0x00005e0002027625 */ /* 0x000fca00078e020f */
[----:B------:R-:W2:Y:S04]  /*1920*/  LDG.E.CONSTANT R13, [R2.64] ;  /* 0x00000004020d7981 */ /* 0x000ea8000c1e9900 */
[----:B------:R0:W3:Y:S04]  /*1930*/  LDG.E.CONSTANT R14, [R2.64+0x80] ;  /* 0x00008004020e7981 */ /* 0x0000e8000c1e9900 */
[----:B------:R0:W4:Y:S04]  /*1940*/  LDG.E.CONSTANT R12, [R2.64+0x100] ;  /* 0x00010004020c7981 */ /* 0x000128000c1e9900 */
[----:B------:R0:W5:Y:S01]  /*1950*/  LDG.E.CONSTANT R0, [R2.64+0x180] ;  /* 0x0001800402007981 */ /* 0x000162000c1e9900 */
[----:B------:R-:W-:-:S03]  /*1960*/  IMAD R6, R6, 0x310, R7 ;  /* 0x0000031006067824 */ /* 0x000fc600078e0207 */
[----:B------:R-:W1:Y:S01]  /*1970*/  S2R R5, SR_CTAID.Y ;  /* 0x0000000000057919 */ /* 0x000e620000002600 */
[----:B------:R-:W-:-:S04]  /*1980*/  IMAD R6, R9, 0x18800, R6 ;  /* 0x0001880009067824 */ /* 0x000fc800078e0206 */
[----:B-1----:R-:W-:-:S04]  /*1990*/  IMAD R4, R5, 0x1c, R6 ;  /* 0x0000001c05047824 */ /* 0x002fc800078e0206 */
[----:B------:R-:W-:Y:S01]  /*19a0*/  IMAD.WIDE R4, R4, R15, c[0x0][0x160] ;  /* 0x0000580004047625 */ /* 0x000fe200078e020f */
[--C-:B--2---:R-:W-:Y:S01]  /*19b0*/  FADD R7, R40, R13.reuse ;  /* 0x0000000d28077221 */ /* 0x104fe20000000000 */
[--C-:B------:R-:W-:Y:S01]  /*19c0*/  FADD R9, R38, R13.reuse ;  /* 0x0000000d26097221 */ /* 0x100fe20000000000 */
[--C-:B0-----:R-:W-:Y:S01]  /*19d0*/  FADD R3, R34, R13.reuse ;  /* 0x0000000d22037221 */ /* 0x101fe20000000000 */
[--C-:B------:R-:W-:Y:S01]  /*19e0*/  FADD R15, R28, R13.reuse ;  /* 0x0000000d1c0f7221 */ /* 0x100fe20000000000 */
[--C-:B------:R-:W-:Y:S01]  /*19f0*/  FADD R17, R30, R13.reuse ;  /* 0x0000000d1e117221 */ /* 0x100fe20000000000 */
[--C-:B------:R-:W-:Y:S01]  /*1a00*/  FADD R19, R32, R13.reuse ;  /* 0x0000000d20137221 */ /* 0x100fe20000000000 */
[----:B------:R0:W-:Y:S01]  /*1a10*/  STG.E [R4.64], R7 ;  /* 0x0000000704007986 */ /* 0x0001e2000c101904 */
[----:B------:R-:W-:Y:S01]  /*1a20*/  FADD R13, R42, R13 ;  /* 0x0000000d2a0d7221 */ /* 0x000fe20000000000 */
[--C-:B---3--:R-:W-:Y:S01]  /*1a30*/  FADD R11, R11, R14.reuse ;  /* 0x0000000e0b0b7221 */ /* 0x108fe20000000000 */
[--C-:B------:R-:W-:Y:S01]  /*1a40*/  FADD R29, R29, R14.reuse ;  /* 0x0000000e1d1d7221 */ /* 0x100fe20000000000 */
[----:B------:R-:W-:Y:S01]  /*1a50*/  STG.E [R4.64+0x10], R9 ;  /* 0x0000100904007986 */ /* 0x000fe2000c101904 */
[--C-:B------:R-:W-:Y:S01]  /*1a60*/  FADD R33, R33, R14.reuse ;  /* 0x0000000e21217221 */ /* 0x100fe20000000000 */
[--C-:B------:R-:W-:Y:S01]  /*1a70*/  FADD R35, R35, R14.reuse ;  /* 0x0000000e23237221 */ /* 0x100fe20000000000 */
[--C-:B------:R-:W-:Y:S01]  /*1a80*/  FADD R37, R37, R14.reuse ;  /* 0x0000000e25257221 */ /* 0x100fe20000000000 */
[----:B------:R1:W-:Y:S01]  /*1a90*/  STG.E [R4.64+0x50], R3 ;  /* 0x0000500304007986 */ /* 0x0003e2000c101904 */
[--C-:B------:R-:W-:Y:S01]  /*1aa0*/  FADD R39, R39, R14.reuse ;  /* 0x0000000e27277221 */ /* 0x100fe20000000000 */
[----:B------:R-:W-:Y:S01]  /*1ab0*/  FADD R31, R31, R14 ;  /* 0x0000000e1f1f7221 */ /* 0x000fe20000000000 */
[--C-:B----4-:R-:W-:Y:S01]  /*1ac0*/  FADD R41, R41, R12.reuse ;  /* 0x0000000c29297221 */ /* 0x110fe20000000000 */
[--C-:B------:R-:W-:Y:S01]  /*1ad0*/  FADD R43, R43, R12.reuse ;  /* 0x0000000c2b2b7221 */ /* 0x100fe20000000000 */
[--C-:B------:R-:W-:Y:S01]  /*1ae0*/  FADD R45, R45, R12.reuse ;  /* 0x0000000c2d2d7221 */ /* 0x100fe20000000000 */
[--C-:B------:R-:W-:Y:S01]  /*1af0*/  FADD R47, R47, R12.reuse ;  /* 0x0000000c2f2f7221 */ /* 0x100fe20000000000 */
[--C-:B------:R-:W-:Y:S01]  /*1b00*/  FADD R49, R49, R12.reuse ;  /* 0x0000000c31317221 */ /* 0x100fe20000000000 */
[--C-:B------:R-:W-:Y:S01]  /*1b10*/  FADD R51, R51, R12.reuse ;  /* 0x0000000c33337221 */ /* 0x100fe20000000000 */
[----:B0-----:R-:W-:Y:S01]  /*1b20*/  FADD R7, R10, R12 ;  /* 0x0000000c0a077221 */ /* 0x001fe20000000000 */
[--C-:B-----5:R-:W-:Y:S01]  /*1b30*/  FADD R53, R53, R0.reuse ;  /* 0x0000000035357221 */ /* 0x120fe20000000000 */
[--C-:B------:R-:W-:Y:S01]  /*1b40*/  FADD R55, R55, R0.reuse ;  /* 0x0000000037377221 */ /* 0x100fe20000000000 */
[--C-:B------:R-:W-:Y:S01]  /*1b50*/  FADD R57, R57, R0.reuse ;  /* 0x0000000039397221 */ /* 0x100fe20000000000 */
[--C-:B------:R-:W-:Y:S01]  /*1b60*/  FADD R59, R59, R0.reuse ;  /* 0x000000003b3b7221 */ /* 0x100fe20000000000 */
[--C-:B------:R-:W-:Y:S01]  /*1b70*/  FADD R61, R61, R0.reuse ;  /* 0x000000003d3d7221 */ /* 0x100fe20000000000 */
[--C-:B-1----:R-:W-:Y:S01]  /*1b80*/  FADD R3, R8, R0.reuse ;  /* 0x0000000008037221 */ /* 0x102fe20000000000 */
        /* <DEDUP_REMOVED lines=27> */
.L_x_48:
        /* <DEDUP_REMOVED lines=12> */
.L_x_125:


//--------------------- .text.tvmgen_default_fused_nn_conv2d_add_nn_relu_7_kernel --------------------------
	.section	.text.tvmgen_default_fused_nn_conv2d_add_nn_relu_7_kernel,"ax",@progbits
	.sectionflags	@"SHF_BARRIERS=1"
	.sectioninfo	@"SHI_REGISTERS=128"
	.align	128
        .global         tvmgen_default_fused_nn_conv2d_add_nn_relu_7_kernel
        .type           tvmgen_default_fused_nn_conv2d_add_nn_relu_7_kernel,@function
        .size           tvmgen_default_fused_nn_conv2d_add_nn_relu_7_kernel,(.L_x_126 - tvmgen_default_fused_nn_conv2d_add_nn_relu_7_kernel)
        .other          tvmgen_default_fused_nn_conv2d_add_nn_relu_7_kernel,@"STO_CUDA_ENTRY STV_DEFAULT"
tvmgen_default_fused_nn_conv2d_add_nn_relu_7_kernel:
.text.tvmgen_default_fused_nn_conv2d_add_nn_relu_7_kernel:
[----:B------:R-:W-:Y:S02]  /*0000*/  MOV R1, c[0x0][0x28] ;  /* 0x00000a0000017a02 */ /* 0x000fe40000000f00 */
[----:B------:R-:W0:Y:S01]  /*0010*/  S2R R23, SR_TID.Y ;  /* 0x0000000000177919 */ /* 0x000e220000002200 */
[----:B------:R-:W-:Y:S01]  /*0020*/  MOV R8, RZ ;  /* 0x000000ff00087202 */ /* 0x000fe20000000f00 */
[----:B------:R-:W-:Y:S01]  /*0030*/  CS2R R36, SRZ ;  /* 0x0000000000247805 */ /* 0x000fe2000001ff00 */
[----:B------:R-:W-:Y:S01]  /*0040*/  MOV R12, RZ ;  /* 0x000000ff000c7202 */ /* 0x000fe20000000f00 */
[----:B------:R-:W1:Y:S01]  /*0050*/  S2R R0, SR_TID.Z ;  /* 0x0000000000007919 */ /* 0x000e620000002300 */
[----:B------:R-:W-:Y:S01]  /*0060*/  MOV R6, RZ ;  /* 0x000000ff00067202 */ /* 0x000fe20000000f00 */
[----:B------:R-:W-:Y:S01]  /*0070*/  CS2R R38, SRZ ;  /* 0x0000000000267805 */ /* 0x000fe2000001ff00 */
[----:B------:R-:W-:Y:S01]  /*0080*/  MOV R94, c[0x0][0x170] ;  /* 0x00005c00005e7a02 */ /* 0x000fe20000000f00 */
[----:B------:R-:W2:Y:S01]  /*0090*/  S2R R21, SR_CTAID.Z ;  /* 0x0000000000157919 */ /* 0x000ea20000002700 */
[----:B------:R-:W-:Y:S01]  /*00a0*/  MOV R95, c[0x0][0x174] ;  /* 0x00005d00005f7a02 */ /* 0x000fe20000000f00 */
[----:B------:R-:W-:Y:S01]  /*00b0*/  CS2R R40, SRZ ;  /* 0x0000000000287805 */ /* 0x000fe2000001ff00 */
[----:B------:R-:W-:Y:S01]  /*00c0*/  MOV R107, RZ ;  /* 0x000000ff006b7202 */ /* 0x000fe20000000f00 */
[----:B------:R-:W3:Y:S01]  /*00d0*/  S2R R20, SR_CTAID.X ;  /* 0x0000000000147919 */ /* 0x000ee20000002500 */
[----:B------:R-:W-:Y:S01]  /*00e0*/  MOV R123, RZ ;  /* 0x000000ff007b7202 */ /* 0x000fe20000000f00 */
[----:B------:R-:W-:Y:S01]  /*00f0*/  CS2R R30, SRZ ;  /* 0x00000000001e7805 */ /* 0x000fe2000001ff00 */
[----:B------:R-:W-:Y:S01]  /*0100*/  MOV R83, RZ ;  /* 0x000000ff00537202 */ /* 0x000fe20000000f00 */
[----:B------:R-:W-:Y:S01]  /*0110*/  CS2R R34, SRZ ;  /* 0x0000000000227805 */ /* 0x000fe2000001ff00 */
[----:B------:R-:W-:Y:S01]  /*0120*/  MOV R53, RZ ;  /* 0x000000ff00357202 */ /* 0x000fe20000000f00 */
[----:B------:R-:W-:Y:S01]  /*0130*/  CS2R R62, SRZ ;  /* 0x00000000003e7805 */ /* 0x000fe2000001ff00 */
[----:B------:R-:W-:Y:S01]  /*0140*/  MOV R65, RZ ;  /* 0x000000ff00417202 */ /* 0x000fe20000000f00 */
[----:B------:R-:W-:Y:S01]  /*0150*/  ULDC.64 UR4, c[0x0][0x118] ;  /* 0x0000460000047ab9 */ /* 0x000fe20000000a00 */
[----:B------:R-:W-:-:S02]  /*0160*/  MOV R115, RZ ;  /* 0x000000ff00737202 */ /* 0x000fc40000000f00 */
[----:B------:R-:W-:Y:S01]  /*0170*/  MOV R93, RZ ;  /* 0x000000ff005d7202 */ /* 0x000fe20000000f00 */
[C---:B0-----:R-:W-:Y:S01]  /*0180*/  IMAD.HI R3, R23.reuse, 0x2aaaaaab, RZ ;  /* 0x2aaaaaab17037827 */ /* 0x041fe200078e02ff */
[C---:B------:R-:W-:Y:S02]  /*0190*/  SHF.L.U32 R14, R23.reuse, 0x1, RZ ;  /* 0x00000001170e7819 */ /* 0x040fe400000006ff */
[----:B------:R-:W-:Y:S02]  /*01a0*/  SHF.L.U32 R2, R23, 0x2, RZ ;  /* 0x0000000217027819 */ /* 0x000fe400000006ff */
[----:B------:R-:W-:Y:S01]  /*01b0*/  LEA.HI R5, R3, R3, RZ, 0x1 ;  /* 0x0000000303057211 */ /* 0x000fe200078f08ff */
[----:B------:R-:W-:Y:S01]  /*01c0*/  IMAD.HI R4, R14, 0x55555556, RZ ;  /* 0x555555560e047827 */ /* 0x000fe200078e02ff */
[----:B------:R-:W-:Y:S02]  /*01d0*/  MOV R75, RZ ;  /* 0x000000ff004b7202 */ /* 0x000fe40000000f00 */
[----:B-1----:R-:W-:Y:S01]  /*01e0*/  IADD3 R5, R5, R0, RZ ;  /* 0x0000000005057210 */ /* 0x002fe20007ffe0ff */
[----:B------:R-:W-:Y:S01]  /*01f0*/  IMAD R3, R0, 0x1c, R2 ;  /* 0x0000001c00037824 */ /* 0x000fe200078e0202 */
[----:B------:R-:W-:Y:S01]  /*0200*/  LEA.HI R19, R4, R4, RZ, 0x1 ;  /* 0x0000000404137211 */ /* 0x000fe200078f08ff */
[----:B--2---:R-:W-:Y:S01]  /*0210*/  IMAD R21, R21, 0x24000, RZ ;  /* 0x0002400015157824 */ /* 0x004fe200078e02ff */
[----:B------:R-:W-:Y:S01]  /*0220*/  ISETP.GE.AND P0, PT, R5, 0x10, PT ;  /* 0x000000100500780c */ /* 0x000fe20003f06270 */
[----:B------:R-:W-:Y:S01]  /*0230*/  IMAD R5, R23, 0x6, RZ ;  /* 0x0000000617057824 */ /* 0x000fe200078e02ff */
[C---:B------:R-:W-:Y:S01]  /*0240*/  IADD3 R9, R3.reuse, 0x1, RZ ;  /* 0x0000000103097810 */ /* 0x040fe20007ffe0ff */
[----:B------:R-:W-:Y:S01]  /*0250*/  IMAD R7, R0, -0xf, R3 ;  /* 0xfffffff100077824 */ /* 0x000fe200078e0203 */
[----:B------:R-:W-:-:S02]  /*0260*/  IADD3 R13, R3, 0x3, RZ ;  /* 0x00000003030d7810 */ /* 0x000fc40007ffe0ff */
[----:B------:R-:W-:Y:S01]  /*0270*/  IADD3 R15, -R2, 0x1, R5 ;  /* 0x00000001020f7810 */ /* 0x000fe20007ffe105 */
[----:B------:R-:W-:Y:S01]  /*0280*/  IMAD R2, R19, -0x3, R14 ;  /* 0xfffffffd13027824 */ /* 0x000fe200078e020e */
[----:B------:R-:W-:Y:S01]  /*0290*/  IADD3 R11, R3, 0x2, RZ ;  /* 0x00000002030b7810 */ /* 0x000fe20007ffe0ff */
[----:B------:R-:W-:Y:S01]  /*02a0*/  IMAD.HI R8, R9, -0x77777777, R8 ;  /* 0x8888888909087827 */ /* 0x000fe200078e0208 */
[----:B------:R-:W-:Y:S02]  /*02b0*/  ISETP.LT.AND P0, PT, R23, 0x6, !P0 ;  /* 0x000000061700780c */ /* 0x000fe40004701270 */
[----:B------:R-:W-:Y:S01]  /*02c0*/  LOP3.LUT R18, R11, 0xffff, RZ, 0xc0, !PT ;  /* 0x0000ffff0b127812 */ /* 0x000fe200078ec0ff */
[----:B------:R-:W-:Y:S01]  /*02d0*/  IMAD.HI R10, R15, 0x55555556, RZ ;  /* 0x555555560f0a7827 */ /* 0x000fe200078e02ff */
[----:B------:R-:W-:Y:S02]  /*02e0*/  MOV R45, RZ ;  /* 0x000000ff002d7202 */ /* 0x000fe40000000f00 */
[----:B------:R-:W-:Y:S01]  /*02f0*/  MOV R101, RZ ;  /* 0x000000ff00657202 */ /* 0x000fe20000000f00 */
[----:B------:R-:W-:Y:S01]  /*0300*/  IMAD.HI R12, R13, -0x77777777, R12 ;  /* 0x888888890d0c7827 */ /* 0x000fe200078e020c */
[----:B------:R-:W-:-:S02]  /*0310*/  LEA.HI R16, R10, R10, RZ, 0x1 ;  /* 0x0000000a0a107211 */ /* 0x000fc400078f08ff */
[----:B------:R-:W-:Y:S01]  /*0320*/  MOV R10, RZ ;  /* 0x000000ff000a7202 */ /* 0x000fe20000000f00 */
[----:B------:R-:W-:Y:S01]  /*0330*/  IMAD R17, R2, 0x3, R21 ;  /* 0x0000000302117824 */ /* 0x000fe200078e0215 */
[----:B------:R-:W-:Y:S01]  /*0340*/  MOV R105, RZ ;  /* 0x000000ff00697202 */ /* 0x000fe20000000f00 */
[----:B------:R-:W-:Y:S01]  /*0350*/  IMAD R2, R16, -0x3, R15 ;  /* 0xfffffffd10027824 */ /* 0x000fe200078e020f */
[----:B------:R-:W-:Y:S01]  /*0360*/  SHF.R.U32.HI R15, RZ, 0x1f, R8 ;  /* 0x0000001fff0f7819 */ /* 0x000fe20000011608 */
[----:B------:R-:W-:Y:S01]  /*0370*/  IMAD.HI R4, R7, -0x77777777, R6 ;  /* 0x8888888907047827 */ /* 0x000fe200078e0206 */
[----:B------:R-:W-:Y:S02]  /*0380*/  MOV R121, RZ ;  /* 0x000000ff00797202 */ /* 0x000fe40000000f00 */
[----:B------:R-:W-:Y:S01]  /*0390*/  LEA.HI.SX32 R8, R8, R15, 0x1d ;  /* 0x0000000f08087211 */ /* 0x000fe200078feaff */
[----:B------:R-:W-:Y:S01]  /*03a0*/  IMAD.HI R6, R11, -0x77777777, R10 ;  /* 0x888888890b067827 */ /* 0x000fe200078e020a */
[----:B------:R-:W-:-:S02]  /*03b0*/  SHF.R.U32.HI R15, RZ, 0x1f, R4 ;  /* 0x0000001fff0f7819 */ /* 0x000fc40000011604 */
[----:B------:R-:W-:Y:S01]  /*03c0*/  MOV R81, RZ ;  /* 0x000000ff00517202 */ /* 0x000fe20000000f00 */
[----:B------:R-:W-:Y:S01]  /*03d0*/  IMAD R10, R0, 0x2400, R17 ;  /* 0x00002400000a7824 */ /* 0x000fe200078e0211 */
[----:B------:R-:W-:Y:S01]  /*03e0*/  SHF.R.U32.HI R17, RZ, 0x1f, R12 ;  /* 0x0000001fff117819 */ /* 0x000fe2000001160c */
[----:B------:R-:W-:Y:S01]  /*03f0*/  IMAD R21, R2, 0x3, R21 ;  /* 0x0000000302157824 */ /* 0x000fe200078e0215 */
[----:B------:R-:W-:Y:S01]  /*0400*/  LEA.HI.SX32 R15, R4, R15, 0x1d ;  /* 0x0000000f040f7211 */ /* 0x000fe200078feaff */
[----:B------:R-:W-:Y:S01]  /*0410*/  IMAD R2, R19, 0x900, R10 ;  /* 0x0000090013027824 */ /* 0x000fe200078e020a */
[----:B------:R-:W-:Y:S01]  /*0420*/  LEA.HI.SX32 R12, R12, R17, 0x1d ;  /* 0x000000110c0c7211 */ /* 0x000fe200078feaff */
[----:B------:R-:W-:Y:S01]  /*0430*/  IMAD R9, R8, -0xf, R9 ;  /* 0xfffffff108097824 */ /* 0x000fe200078e0209 */
[----:B------:R-:W-:Y:S01]  /*0440*/  SHF.R.U32.HI R17, RZ, 0x1f, R6 ;  /* 0x0000001fff117819 */ /* 0x000fe20000011606 */
[----:B------:R-:W-:Y:S01]  /*0450*/  IMAD R15, R15, -0xf, R7 ;  /* 0xfffffff10f0f7824 */ /* 0x000fe200078e0207 */
[----:B------:R-:W-:Y:S01]  /*0460*/  LOP3.LUT R10, R3, 0xffff, RZ, 0xc0, !PT ;  /* 0x0000ffff030a7812 */ /* 0x000fe200078ec0ff */
[----:B------:R-:W-:Y:S01]  /*0470*/  IMAD R7, R18, 0x8889, RZ ;  /* 0x0000888912077824 */ /* 0x000fe200078e02ff */
[----:B------:R-:W-:Y:S01]  /*0480*/  LEA.HI.SX32 R17, R6, R17, 0x1d ;  /* 0x0000001106117211 */ /* 0x000fe200078feaff */
[----:B------:R-:W-:Y:S01]  /*0490*/  IMAD R13, R12, -0xf, R13 ;  /* 0xfffffff10c0d7824 */ /* 0x000fe200078e020d */
[----:B------:R-:W-:Y:S01]  /*04a0*/  MOV R19, RZ ;  /* 0x000000ff00137202 */ /* 0x000fe20000000f00 */
[----:B------:R-:W-:Y:S01]  /*04b0*/  IMAD R6, R10, 0x8889, RZ ;  /* 0x000088890a067824 */ /* 0x000fe200078e02ff */
[----:B------:R-:W-:Y:S01]  /*04c0*/  SHF.R.U32.HI R10, RZ, 0x13, R7 ;  /* 0x00000013ff0a7819 */ /* 0x000fe20000011607 */
[----:B------:R-:W-:Y:S01]  /*04d0*/  IMAD R17, R17, -0xf, R11 ;  /* 0xfffffff111117824 */ /* 0x000fe200078e020b */
[----:B------:R-:W-:Y:S01]  /*04e0*/  MOV R33, RZ ;  /* 0x000000ff00217202 */ /* 0x000fe20000000f00 */
[----:B------:R-:W-:Y:S01]  /*04f0*/  IMAD R8, R8, 0x1c, R9 ;  /* 0x0000001c08087824 */ /* 0x000fe200078e0209 */
[----:B------:R-:W-:Y:S01]  /*0500*/  SHF.R.U32.HI R6, RZ, 0x13, R6 ;  /* 0x00000013ff067819 */ /* 0x000fe20000011606 */
[C---:B---3--:R-:W-:Y:S01]  /*0510*/  IMAD R7, R20.reuse, 0xe, R17 ;  /* 0x0000000e14077824 */ /* 0x048fe200078e0211 */
[----:B------:R-:W-:Y:S01]  /*0520*/  MOV R61, RZ ;  /* 0x000000ff003d7202 */ /* 0x000fe20000000f00 */
[----:B------:R-:W-:Y:S01]  /*0530*/  IMAD R9, R20, 0xe, R9 ;  /* 0x0000000e14097824 */ /* 0x000fe200078e0209 */
[----:B------:R-:W-:Y:S01]  /*0540*/  MOV R113, RZ ;  /* 0x000000ff00717202 */ /* 0x000fe20000000f00 */
[----:B------:R-:W-:Y:S01]  /*0550*/  IMAD R6, R6, 0x1c, R15 ;  /* 0x0000001c06067824 */ /* 0x000fe200078e020f */
[----:B------:R-:W-:Y:S01]  /*0560*/  ISETP.GE.AND P1, PT, R7, 0x1, PT ;  /* 0x000000010700780c */ /* 0x000fe20003f26270 */
[----:B------:R-:W-:Y:S01]  /*0570*/  IMAD R10, R10, 0x1c, R17 ;  /* 0x0000001c0a0a7824 */ /* 0x000fe200078e0211 */
[----:B------:R-:W-:Y:S01]  /*0580*/  IADD3 R7, -R14, 0x7, RZ ;  /* 0x000000070e077810 */ /* 0x000fe20007ffe1ff */
[----:B------:R-:W-:Y:S01]  /*0590*/  IMAD R12, R12, 0x1c, R13 ;  /* 0x0000001c0c0c7824 */ /* 0x000fe200078e020d */
[----:B------:R-:W-:Y:S01]  /*05a0*/  ISETP.GE.AND P2, PT, R9, 0x1, PT ;  /* 0x000000010900780c */ /* 0x000fe20003f46270 */
[----:B------:R-:W-:Y:S01]  /*05b0*/  IMAD R6, R20, 0xe, R6 ;  /* 0x0000000e14067824 */ /* 0x000fe200078e0206 */
[----:B------:R-:W-:Y:S01]  /*05c0*/  MOV R89, RZ ;  /* 0x000000ff00597202 */ /* 0x000fe20000000f00 */
[C---:B------:R-:W-:Y:S01]  /*05d0*/  IMAD R7, R0.reuse, -0xe, R7 ;  /* 0xfffffff200077824 */ /* 0x040fe200078e0207 */
[----:B------:R-:W-:Y:S01]  /*05e0*/  MOV R71, RZ ;  /* 0x000000ff00477202 */ /* 0x000fe20000000f00 */
[----:B------:R-:W-:Y:S01]  /*05f0*/  IMAD R21, R0, 0x2400, R21 ;  /* 0x0000240000157824 */ /* 0x000fe200078e0215 */
[----:B------:R-:W-:Y:S01]  /*0600*/  MOV R43, RZ ;  /* 0x000000ff002b7202 */ /* 0x000fe20000000f00 */
[C---:B------:R-:W-:Y:S01]  /*0610*/  IMAD R13, R20.reuse, 0xe, R13 ;  /* 0x0000000e140d7824 */ /* 0x040fe200078e020d */
[----:B------:R-:W-:Y:S01]  /*0620*/  ISETP.GT.OR P2, PT, R7, -0x1, !P2 ;  /* 0xffffffff0700780c */ /* 0x000fe20005744670 */
[C---:B------:R-:W-:Y:S01]  /*0630*/  IMAD R8, R20.reuse, 0xe, R8 ;  /* 0x0000000e14087824 */ /* 0x040fe200078e0208 */
[----:B------:R-:W-:Y:S01]  /*0640*/  MOV R57, RZ ;  /* 0x000000ff00397202 */ /* 0x000fe20000000f00 */
[C---:B------:R-:W-:Y:S01]  /*0650*/  IMAD R10, R20.reuse, 0xe, R10 ;  /* 0x0000000e140a7824 */ /* 0x040fe200078e020a */
[----:B------:R-:W-:Y:S01]  /*0660*/  ISETP.GE.AND P4, PT, R13, 0x1, PT ;  /* 0x000000010d00780c */ /* 0x000fe20003f86270 */
[----:B------:R-:W-:Y:S01]  /*0670*/  IMAD R9, R20, 0xe, R12 ;  /* 0x0000000e14097824 */ /* 0x000fe200078e020c */
[----:B------:R-:W-:Y:S01]  /*0680*/  IADD3 R12, R6, -0x1d, RZ ;  /* 0xffffffe3060c7810 */ /* 0x000fe20007ffe0ff */
[----:B------:R-:W-:Y:S01]  /*0690*/  IMAD R4, R16, 0x900, R21 ;  /* 0x0000090010047824 */ /* 0x000fe200078e0215 */
[----:B------:R-:W-:Y:S01]  /*06a0*/  MOV R16, 0x4 ;  /* 0x0000000400107802 */ /* 0x000fe20000000f00 */
[----:B------:R-:W-:Y:S01]  /*06b0*/  IMAD R6, R0, 0x7, R23 ;  /* 0x0000000700067824 */ /* 0x000fe200078e0217 */
[----:B------:R-:W-:Y:S01]  /*06c0*/  IADD3 R8, R8, -0x1d, RZ ;  /* 0xffffffe308087810 */ /* 0x000fe20007ffe0ff */
[----:B------:R-:W-:Y:S01]  /*06d0*/  IMAD R15, R20, 0xe, R15 ;  /* 0x0000000e140f7824 */ /* 0x000fe200078e020f */
[----:B------:R-:W-:Y:S01]  /*06e0*/  IADD3 R7, R10, -0x1d, RZ ;  /* 0xffffffe30a077810 */ /* 0x000fe20007ffe0ff */
[----:B------:R-:W-:Y:S01]  /*06f0*/  IMAD.WIDE R12, R12, R16, c[0x0][0x168] ;  /* 0x00005a000c0c7625 */ /* 0x000fe200078e0210 */
[----:B------:R-:W-:-:S02]  /*0700*/  IADD3 R9, R9, -0x1d, RZ ;  /* 0xffffffe309097810 */ /* 0x000fc40007ffe0ff */
[----:B------:R-:W-:Y:S01]  /*0710*/  ISETP.LT.OR P4, PT, R6, 0x3, !P4 ;  /* 0x000000030600780c */ /* 0x000fe20006781670 */
[-C--:B------:R-:W-:Y:S01]  /*0720*/  IMAD.WIDE R10, R8, R16.reuse, c[0x0][0x168] ;  /* 0x00005a00080a7625 */ /* 0x080fe200078e0210 */
[----:B------:R-:W-:Y:S02]  /*0730*/  ISETP.GE.AND P3, PT, R15, 0x1, PT ;  /* 0x000000010f00780c */ /* 0x000fe40003f66270 */
[----:B------:R-:W-:Y:S01]  /*0740*/  MOV R15, R13 ;  /* 0x0000000d000f7202 */ /* 0x000fe20000000f00 */
[-C--:B------:R-:W-:Y:S01]  /*0750*/  IMAD.WIDE R6, R7, R16.reuse, c[0x0][0x168] ;  /* 0x00005a0007067625 */ /* 0x080fe200078e0210 */
[----:B------:R-:W-:Y:S02]  /*0760*/  MOV R99, RZ ;  /* 0x000000ff00637202 */ /* 0x000fe40000000f00 */
[----:B------:R-:W-:Y:S01]  /*0770*/  MOV R67, RZ ;  /* 0x000000ff00437202 */ /* 0x000fe20000000f00 */
[----:B------:R-:W-:Y:S01]  /*0780*/  IMAD.WIDE R16, R9, R16, c[0x0][0x168] ;  /* 0x00005a0009107625 */ /* 0x000fe200078e0210 */
[----:B------:R-:W-:-:S02]  /*0790*/  MOV R9, R7 ;  /* 0x0000000700097202 */ /* 0x000fc40000000f00 */
[----:B------:R-:W-:Y:S02]  /*07a0*/  MOV R7, RZ ;  /* 0x000000ff00077202 */ /* 0x000fe40000000f00 */
[----:B------:R-:W-:Y:S02]  /*07b0*/  MOV R8, R16 ;  /* 0x0000001000087202 */ /* 0x000fe40000000f00 */
[----:B------:R-:W-:Y:S02]  /*07c0*/  MOV R119, RZ ;  /* 0x000000ff00777202 */ /* 0x000fe40000000f00 */
[----:B------:R-:W-:Y:S02]  /*07d0*/  MOV R85, RZ ;  /* 0x000000ff00557202 */ /* 0x000fe40000000f00 */
[----:B------:R-:W-:Y:S02]  /*07e0*/  MOV R21, RZ ;  /* 0x000000ff00157202 */ /* 0x000fe40000000f00 */
[----:B------:R-:W-:-:S02]  /*07f0*/  MOV R51, RZ ;  /* 0x000000ff00337202 */ /* 0x000fc40000000f00 */
[----:B------:R-:W-:Y:S02]  /*0800*/  MOV R69, RZ ;  /* 0x000000ff00457202 */ /* 0x000fe40000000f00 */
[----:B------:R-:W-:Y:S02]  /*0810*/  MOV R111, RZ ;  /* 0x000000ff006f7202 */ /* 0x000fe40000000f00 */
        /* <DEDUP_REMOVED lines=12> */
[C---:B------:R-:W-:Y:S02]  /*08e0*/  ISETP.LT.OR P3, PT, R3.reuse, 0x10, !P3 ;  /* 0x000000100300780c */ /* 0x040fe40005f61670 */
[----:B------:R-:W-:Y:S02]  /*08f0*/  ISETP.LT.OR P1, PT, R3, 0xe, !P1 ;  /* 0x0000000e0300780c */ /* 0x000fe40004f21670 */
[----:B------:R-:W-:Y:S02]  /*0900*/  MOV R77, RZ ;  /* 0x000000ff004d7202 */ /* 0x000fe40000000f00 */
[----:B------:R-:W-:-:S02]  /*0910*/  MOV R49, RZ ;  /* 0x000000ff00317202 */ /* 0x000fc40000000f00 */
[----:B------:R-:W-:Y:S02]  /*0920*/  MOV R103, RZ ;  /* 0x000000ff00677202 */ /* 0x000fe40000000f00 */
.L_x_66:
[----:B------:R-:W-:Y:S01]  /*0930*/  BAR.SYNC.DEFER_BLOCKING 0x0 ;  /* 0x0000000000007b1d */ /* 0x000fe20000010000 */
[----:B------:R-:W-:-:S05]  /*0940*/  ISETP.GT.AND P5, PT, R3, 0x1b2, PT ;  /* 0x000001b20300780c */ /* 0x000fca0003fa4270 */
[----:B------:R-:W-:Y:S08]  /*0950*/  BSSY B0, `(.L_x_49) ;  /* 0x0000009000007945 */ /* 0x000ff00003800000 */
[----:B------:R-:W-:Y:S05]  /*0960*/  @P5 BRA `(.L_x_50) ;  /* 0x0000007000005947 */ /* 0x000fea0003800000 */
[----:B------:R-:W-:Y:S01]  /*0970*/  BSSY B1, `(.L_x_51) ;  /* 0x0000005000017945 */ /* 0x000fe20003800000 */
[----:B------:R-:W-:Y:S01]  /*0980*/  MOV R14, RZ ;  /* 0x000000ff000e7202 */ /* 0x000fe20000000f00 */
[----:B------:R-:W-:Y:S05]  /*0990*/  @P3 BRA `(.L_x_52) ;  /* 0x0000002000003947 */ /* 0x000fea0003800000 */
[----:B------:R-:W-:-:S05]  /*09a0*/  MOV R13, R15 ;  /* 0x0000000f000d7202 */ /* 0x000fca0000000f00 */
[----:B------:R0:W5:Y:S02]  /*09b0*/  LDG.E.CONSTANT R14, [R12.64] ;  /* 0x000000040c0e7981 */ /* 0x000164000c1e9900 */
.L_x_52:
[----:B------:R-:W-:Y:S05]  /*09c0*/  BSYNC B1 ;  /* 0x0000000000017941 */ /* 0x000fea0003800000 */
.L_x_51:
[----:B-----5:R1:W-:Y:S02]  /*09d0*/  STS [R3.X4], R14 ;  /* 0x0000000e03007388 */ /* 0x0203e40000004800 */
.L_x_50:
[----:B------:R-:W-:Y:S05]  /*09e0*/  BSYNC B0 ;  /* 0x0000000000007941 */ /* 0x000fea0003800000 */
.L_x_49:
[----:B0-----:R-:W0:Y:S01]  /*09f0*/  S2R R13, SR_TID.Y ;  /* 0x00000000000d7919 */ /* 0x001e220000002200 */
[----:B------:R-:W-:Y:S01]  /*0a00*/  BSSY B0, `(.L_x_53) ;  /* 0x000000b000007945 */ /* 0x000fe20003800000 */
[----:B0-----:R-:W-:-:S05]  /*0a10*/  IMAD R16, R0, 0x7, R13 ;  /* 0x0000000700107824 */ /* 0x001fca00078e020d */
[----:B-1----:R-:W-:-:S04]  /*0a20*/  SHF.L.U32 R14, R16, 0x1, RZ ;  /* 0x00000001100e7819 */ /* 0x002fc800000006ff */
[----:B------:R-:W-:-:S13]  /*0a30*/  ISETP.GT.AND P5, PT, R14, 0xd8, PT ;  /* 0x000000d80e00780c */ /* 0x000fda0003fa4270 */
[----:B------:R-:W-:Y:S05]  /*0a40*/  @P5 BRA `(.L_x_54) ;  /* 0x0000006000005947 */ /* 0x000fea0003800000 */
[----:B------:R-:W-:Y:S01]  /*0a50*/  BSSY B1, `(.L_x_55) ;  /* 0x0000004000017945 */ /* 0x000fe20003800000 */
[----:B------:R-:W-:Y:S01]  /*0a60*/  MOV R14, RZ ;  /* 0x000000ff000e7202 */ /* 0x000fe20000000f00 */
[----:B------:R-:W-:Y:S05]  /*0a70*/  @P2 BRA `(.L_x_56) ;  /* 0x0000001000002947 */ /* 0x000fea0003800000 */
[----:B------:R0:W5:Y:S02]  /*0a80*/  LDG.E.CONSTANT R14, [R10.64] ;  /* 0x000000040a0e7981 */ /* 0x000164000c1e9900 */
.L_x_56:
[----:B------:R-:W-:Y:S05]  /*0a90*/  BSYNC B1 ;  /* 0x0000000000017941 */ /* 0x000fea0003800000 */
.L_x_55:
[----:B-----5:R1:W-:Y:S02]  /*0aa0*/  STS [R3.X4+0x4], R14 ;  /* 0x0000040e03007388 */ /* 0x0203e40000004800 */
.L_x_54:
[----:B------:R-:W-:Y:S05]  /*0ab0*/  BSYNC B0 ;  /* 0x0000000000007941 */ /* 0x000fea0003800000 */
.L_x_53:
[----:B------:R-:W-:Y:S01]  /*0ac0*/  ISETP.GT.AND P5, PT, R3, 0x1b0, PT ;  /* 0x000001b00300780c */ /* 0x000fe20003fa4270 */
[----:B------:R-:W-:-:S12]  /*0ad0*/  BSSY B0, `(.L_x_57) ;  /* 0x000000a000007945 */ /* 0x000fd80003800000 */
[----:B------:R-:W-:Y:S05]  /*0ae0*/  @P5 BRA `(.L_x_58) ;  /* 0x0000008000005947 */ /* 0x000fea0003800000 */
[----:B------:R-:W-:Y:S01]  /*0af0*/  BSSY B1, `(.L_x_59) ;  /* 0x0000006000017945 */ /* 0x000fe20003800000 */
[----:B-1----:R-:W-:Y:S01]  /*0b00*/  MOV R14, RZ ;  /* 0x000000ff000e7202 */ /* 0x002fe20000000f00 */
[----:B------:R-:W-:Y:S05]  /*0b10*/  @P1 BRA `(.L_x_60) ;  /* 0x0000003000001947 */ /* 0x000fea0003800000 */
[----:B------:R-:W-:Y:S02]  /*0b20*/  MOV R22, R6 ;  /* 0x0000000600167202 */ /* 0x000fe40000000f00 */
[----:B------:R-:W-:-:S05]  /*0b30*/  MOV R23, R9 ;  /* 0x0000000900177202 */ /* 0x000fca0000000f00 */
[----:B------:R1:W5:Y:S02]  /*0b40*/  LDG.E.CONSTANT R14, [R22.64] ;  /* 0x00000004160e7981 */ /* 0x000364000c1e9900 */
.L_x_60:
[----:B------:R-:W-:Y:S05]  /*0b50*/  BSYNC B1 ;  /* 0x0000000000017941 */ /* 0x000fea0003800000 */
.L_x_59:
[----:B-----5:R2:W-:Y:S02]  /*0b60*/  STS [R3.X4+0x8], R14 ;  /* 0x0000080e03007388 */ /* 0x0205e40000004800 */
.L_x_58:
[----:B------:R-:W-:Y:S05]  /*0b70*/  BSYNC B0 ;  /* 0x0000000000007941 */ /* 0x000fea0003800000 */
.L_x_57:
[----:B------:R-:W-:Y:S01]  /*0b80*/  ISETP.GT.AND P5, PT, R16, 0x6b, PT ;  /* 0x0000006b1000780c */ /* 0x000fe20003fa4270 */
[----:B------:R-:W-:-:S12]  /*0b90*/  BSSY B0, `(.L_x_61) ;  /* 0x0000009000007945 */ /* 0x000fd80003800000 */
[----:B------:R-:W-:Y:S05]  /*0ba0*/  @P5 BRA `(.L_x_62) ;  /* 0x0000007000005947 */ /* 0x000fea0003800000 */
[----:B------:R-:W-:Y:S01]  /*0bb0*/  BSSY B1, `(.L_x_63) ;  /* 0x0000005000017945 */ /* 0x000fe20003800000 */
[----:B-12---:R-:W-:Y:S01]  /*0bc0*/  MOV R14, RZ ;  /* 0x000000ff000e7202 */ /* 0x006fe20000000f00 */
[----:B------:R-:W-:Y:S05]  /*0bd0*/  @P4 BRA `(.L_x_64) ;  /* 0x0000002000004947 */ /* 0x000fea0003800000 */
[----:B------:R-:W-:-:S05]  /*0be0*/  MOV R16, R8 ;  /* 0x0000000800107202 */ /* 0x000fca0000000f00 */
[----:B------:R1:W5:Y:S02]  /*0bf0*/  LDG.E.CONSTANT R14, [R16.64] ;  /* 0x00000004100e7981 */ /* 0x000364000c1e9900 */
.L_x_64:
[----:B------:R-:W-:Y:S05]  /*0c00*/  BSYNC B1 ;  /* 0x0000000000017941 */ /* 0x000fea0003800000 */
.L_x_63:
[----:B-----5:R2:W-:Y:S02]  /*0c10*/  STS [R3.X4+0xc], R14 ;  /* 0x00000c0e03007388 */ /* 0x0205e40000004800 */
.L_x_62:
[----:B------:R-:W-:Y:S05]  /*0c20*/  BSYNC B0 ;  /* 0x0000000000007941 */ /* 0x000fea0003800000 */
.L_x_61:
[----:B------:R-:W-:-:S04]  /*0c30*/  @P0 IMAD.WIDE R26, R2, 0x4, R94 ;  /* 0x00000004021a0825 */ /* 0x000fc800078e025e */
[----:B-1----:R-:W-:Y:S01]  /*0c40*/  @P0 IMAD.WIDE R22, R4, 0x4, R94 ;  /* 0x0000000404160825 */ /* 0x002fe200078e025e */
[----:B--2---:R1:W2:Y:S04]  /*0c50*/  @P0 LDG.E.CONSTANT R14, [R26.64] ;  /* 0x000000041a0e0981 */ /* 0x0042a8000c1e9900 */
[----:B------:R1:W3:Y:S04]  /*0c60*/  @P0 LDG.E.CONSTANT R24, [R26.64+0x4] ;  /* 0x000004041a180981 */ /* 0x0002e8000c1e9900 */
[----:B------:R1:W3:Y:S04]  /*0c70*/  @P0 LDG.E.CONSTANT R25, [R26.64+0x8] ;  /* 0x000008041a190981 */ /* 0x0002e8000c1e9900 */
[----:B------:R-:W4:Y:S04]  /*0c80*/  @P0 LDG.E.CONSTANT R18, [R22.64+0x8] ;  /* 0x0000080416120981 */ /* 0x000f28000c1e9900 */
[----:B-1----:R-:W5:Y:S04]  /*0c90*/  @P0 LDG.E.CONSTANT R26, [R22.64] ;  /* 0x00000004161a0981 */ /* 0x002f68000c1e9900 */
[----:B------:R-:W5:Y:S01]  /*0ca0*/  @P0 LDG.E.CONSTANT R27, [R22.64+0x4] ;  /* 0x00000404161b0981 */ /* 0x000f62000c1e9900 */
[C---:B------:R-:W-:Y:S01]  /*0cb0*/  @P0 IMAD R16, R0.reuse, 0x24, R5 ;  /* 0x0000002400100824 */ /* 0x040fe200078e0205 */
[----:B------:R-:W-:Y:S01]  /*0cc0*/  WARPSYNC 0xffffffff ;  /* 0xffffffff00007948 */ /* 0x000fe20003800000 */
[----:B------:R-:W-:-:S02]  /*0cd0*/  IMAD R68, R0, 0x24, RZ ;  /* 0x0000002400447824 */ /* 0x000fc400078e02ff */
[----:B------:R-:W-:Y:S01]  /*0ce0*/  IMAD R13, R13, 0x78, RZ ;  /* 0x000000780d0d7824 */ /* 0x000fe200078e02ff */
[----:B--2---:R-:W-:Y:S04]  /*0cf0*/  @P0 STS [R16.X4+0x6cc], R14 ;  /* 0x0006cc0e10000388 */ /* 0x004fe80000004800 */
[----:B---3--:R-:W-:Y:S04]  /*0d00*/  @P0 STS.64 [R16.X4+0x6d0], R24 ;  /* 0x0006d01810000388 */ /* 0x008fe80000004a00 */
[----:B----4-:R-:W-:Y:S04]  /*0d10*/  @P0 STS [R16.X4+0x6e0], R18 ;  /* 0x0006e01210000388 */ /* 0x010fe80000004800 */
[----:B-----5:R-:W-:Y:S04]  /*0d20*/  @P0 STS.64 [R16.X4+0x6d8], R26 ;  /* 0x0006d81a10000388 */ /* 0x020fe80000004a00 */
[----:B------:R-:W-:Y:S06]  /*0d30*/  BAR.SYNC.DEFER_BLOCKING 0x0 ;  /* 0x0000000000007b1d */ /* 0x000fec0000010000 */
[----:B------:R-:W-:Y:S04]  /*0d40*/  LDS R46, [R68+0x6cc] ;  /* 0x0006cc00442e7984 */ /* 0x000fe80000000800 */
[----:B------:R-:W1:Y:S04]  /*0d50*/  LDS.64 R22, [R13] ;  /* 0x000000000d167984 */ /* 0x000e680000000a00 */
[----:B------:R-:W2:Y:S04]  /*0d60*/  LDS R44, [R68+0x90c] ;  /* 0x00090c00442c7984 */ /* 0x000ea80000000800 */
[----:B------:R-:W3:Y:S04]  /*0d70*/  LDS R42, [R68+0xb4c] ;  /* 0x000b4c00442a7984 */ /* 0x000ee80000000800 */
[----:B------:R-:W4:Y:S04]  /*0d80*/  LDS R32, [R68+0xd8c] ;  /* 0x000d8c0044207984 */ /* 0x000f280000000800 */
[----:B------:R-:W5:Y:S04]  /*0d90*/  LDS.64 R24, [R13+0x348] ;  /* 0x000348000d187984 */ /* 0x000f680000000a00 */
[----:B------:R-:W0:Y:S04]  /*0da0*/  LDS R28, [R68+0x6d0] ;  /* 0x0006d000441c7984 */ /* 0x000e280000000800 */
[----:B------:R-:W0:Y:S04]  /*0db0*/  LDS R14, [R68+0x910] ;  /* 0x00091000440e7984 */ /* 0x000e280000000800 */
[----:B------:R-:W0:Y:S04]  /*0dc0*/  LDS R20, [R68+0xb50] ;  /* 0x000b500044147984 */ /* 0x000e280000000800 */
[----:B------:R-:W0:Y:S04]  /*0dd0*/  LDS R16, [R68+0xd90] ;  /* 0x000d900044107984 */ /* 0x000e280000000800 */
[----:B------:R-:W0:Y:S01]  /*0de0*/  LDS.64 R26, [R13+0x8] ;  /* 0x000008000d1a7984 */ /* 0x000e220000000a00 */
[----:B-1----:R-:W-:-:S03]  /*0df0*/  FFMA R107, R46, R22, R107 ;  /* 0x000000162e6b7223 */ /* 0x002fc6000000006b */
[----:B------:R-:W-:Y:S01]  /*0e00*/  LDS R60, [R68+0x6d4] ;  /* 0x0006d400443c7984 */ /* 0x000fe20000000800 */
[----:B--2---:R-:W-:-:S03]  /*0e10*/  FFMA R105, R22, R44, R105 ;  /* 0x0000002c16697223 */ /* 0x004fc60000000069 */
[----:B------:R-:W-:Y:S01]  /*0e20*/  LDS R58, [R68+0x914] ;  /* 0x00091400443a7984 */ /* 0x000fe20000000800 */
[----:B---3--:R-:W-:-:S03]  /*0e30*/  FFMA R67, R22, R42, R67 ;  /* 0x0000002a16437223 */ /* 0x008fc60000000043 */
[----:B------:R-:W-:Y:S01]  /*0e40*/  LDS R88, [R68+0xb60] ;  /* 0x000b600044587984 */ /* 0x000fe20000000800 */
[----:B----4-:R-:W-:-:S03]  /*0e50*/  FFMA R22, R22, R32, R109 ;  /* 0x0000002016167223 */ /* 0x010fc6000000006d */
[----:B------:R-:W-:Y:S01]  /*0e60*/  LDS R86, [R68+0xda0] ;  /* 0x000da00044567984 */ /* 0x000fe20000000800 */
[-C--:B-----5:R-:W-:Y:S01]  /*0e70*/  FFMA R109, R46, R24.reuse, R115 ;  /* 0x000000182e6d7223 */ /* 0x0a0fe20000000073 */
[-C--:B------:R-:W-:Y:S01]  /*0e80*/  FFMA R113, R44, R24.reuse, R113 ;  /* 0x000000182c717223 */ /* 0x080fe20000000071 */
[-C--:B------:R-:W-:Y:S01]  /*0e90*/  FFMA R115, R42, R24.reuse, R111 ;  /* 0x000000182a737223 */ /* 0x080fe2000000006f */
[----:B------:R-:W-:Y:S01]  /*0ea0*/  FFMA R117, R32, R24, R117 ;  /* 0x0000001820757223 */ /* 0x000fe20000000075 */
[C---:B0-----:R-:W-:Y:S01]  /*0eb0*/  FFMA R111, R28.reuse, R23, R107 ;  /* 0x000000171c6f7223 */ /* 0x041fe2000000006b */
[----:B------:R-:W-:Y:S01]  /*0ec0*/  FFMA R109, R28, R25, R109 ;  /* 0x000000191c6d7223 */ /* 0x000fe2000000006d */
[C---:B------:R-:W-:Y:S01]  /*0ed0*/  FFMA R105, R14.reuse, R23, R105 ;  /* 0x000000170e697223 */ /* 0x040fe20000000069 */
[----:B------:R-:W-:Y:S01]  /*0ee0*/  FFMA R107, R14, R25, R113 ;  /* 0x000000190e6b7223 */ /* 0x000fe20000000071 */
[C---:B------:R-:W-:Y:S01]  /*0ef0*/  FFMA R64, R20.reuse, R23, R67 ;  /* 0x0000001714407223 */ /* 0x040fe20000000043 */
[----:B------:R-:W-:Y:S01]  /*0f00*/  FFMA R50, R20, R25, R115 ;  /* 0x0000001914327223 */ /* 0x000fe20000000073 */
[----:B------:R-:W-:Y:S01]  /*0f10*/  LDS R67, [R68+0xb54] ;  /* 0x000b540044437984 */ /* 0x000fe20000000800 */
[C---:B------:R-:W-:Y:S01]  /*0f20*/  FFMA R24, R16.reuse, R23, R22 ;  /* 0x0000001710187223 */ /* 0x040fe20000000016 */
[----:B------:R-:W-:-:S02]  /*0f30*/  FFMA R48, R16, R25, R117 ;  /* 0x0000001910307223 */ /* 0x000fc40000000075 */
[----:B------:R-:W0:Y:S01]  /*0f40*/  LDS.64 R22, [R13+0x350] ;  /* 0x000350000d167984 */ /* 0x000e220000000a00 */
[-C--:B------:R-:W-:Y:S01]  /*0f50*/  FFMA R117, R46, R26.reuse, R123 ;  /* 0x0000001a2e757223 */ /* 0x080fe2000000007b */
[-C--:B------:R-:W-:Y:S01]  /*0f60*/  FFMA R121, R44, R26.reuse, R121 ;  /* 0x0000001a2c797223 */ /* 0x080fe20000000079 */
[-C--:B------:R-:W-:Y:S01]  /*0f70*/  FFMA R119, R42, R26.reuse, R119 ;  /* 0x0000001a2a777223 */ /* 0x080fe20000000077 */
[----:B------:R-:W-:Y:S01]  /*0f80*/  FFMA R25, R32, R26, R125 ;  /* 0x0000001a20197223 */ /* 0x000fe2000000007d */
[-C--:B------:R-:W-:Y:S01]  /*0f90*/  FFMA R117, R28, R27.reuse, R117 ;  /* 0x0000001b1c757223 */ /* 0x080fe20000000075 */
[-C--:B------:R-:W-:Y:S01]  /*0fa0*/  FFMA R125, R14, R27.reuse, R121 ;  /* 0x0000001b0e7d7223 */ /* 0x080fe20000000079 */
[-C--:B------:R-:W-:Y:S01]  /*0fb0*/  FFMA R56, R20, R27.reuse, R119 ;  /* 0x0000001b14387223 */ /* 0x080fe20000000077 */
[----:B------:R-:W-:Y:S02]  /*0fc0*/  FFMA R54, R16, R27, R25 ;  /* 0x0000001b10367223 */ /* 0x000fe40000000019 */
[----:B------:R-:W1:Y:S01]  /*0fd0*/  LDS R27, [R68+0xd94] ;  /* 0x000d9400441b7984 */ /* 0x000e620000000800 */
[-C--:B0-----:R-:W-:Y:S01]  /*0fe0*/  FFMA R25, R32, R22.reuse, R34 ;  /* 0x0000001620197223 */ /* 0x081fe20000000022 */
[----:B------:R-:W-:Y:S01]  /*0ff0*/  FFMA R121, R46, R22, R93 ;  /* 0x000000162e797223 */ /* 0x000fe2000000005d */
[----:B------:R-:W-:-:S02]  /*1000*/  FFMA R93, R26, R60, R111 ;  /* 0x0000003c1a5d7223 */ /* 0x000fc4000000006f */
[----:B------:R-:W-:Y:S01]  /*1010*/  FFMA R52, R16, R23, R25 ;  /* 0x0000001710347223 */ /* 0x000fe20000000019 */
[----:B-1----:R-:W-:Y:S02]  /*1020*/  FFMA R111, R26, R27, R24 ;  /* 0x0000001b1a6f7223 */ /* 0x002fe40000000018 */
[----:B------:R-:W0:Y:S01]  /*1030*/  LDS.64 R24, [R13+0x10] ;  /* 0x000010000d187984 */ /* 0x000e220000000a00 */
[-C--:B------:R-:W-:Y:S01]  /*1040*/  FFMA R91, R42, R22.reuse, R91 ;  /* 0x000000162a5b7223 */ /* 0x080fe2000000005b */
[----:B------:R-:W-:Y:S01]  /*1050*/  FFMA R119, R44, R22, R89 ;  /* 0x000000162c777223 */ /* 0x000fe20000000059 */
[-C--:B------:R-:W-:Y:S02]  /*1060*/  FFMA R121, R28, R23.reuse, R121 ;  /* 0x000000171c797223 */ /* 0x080fe40000000079 */
[-C--:B------:R-:W-:Y:S01]  /*1070*/  FFMA R18, R20, R23.reuse, R91 ;  /* 0x0000001714127223 */ /* 0x080fe2000000005b */
[----:B------:R-:W-:Y:S01]  /*1080*/  FFMA R91, R26, R58, R105 ;  /* 0x0000003a1a5b7223 */ /* 0x000fe20000000069 */
[----:B------:R-:W-:Y:S01]  /*1090*/  FFMA R119, R14, R23, R119 ;  /* 0x000000170e777223 */ /* 0x000fe20000000077 */
[-C--:B------:R-:W-:Y:S01]  /*10a0*/  FFMA R89, R26, R67.reuse, R64 ;  /* 0x000000431a597223 */ /* 0x080fe20000000040 */
[C---:B------:R-:W-:Y:S01]  /*10b0*/  FFMA R109, R22.reuse, R60, R109 ;  /* 0x0000003c166d7223 */ /* 0x040fe2000000006d */
[C---:B------:R-:W-:Y:S01]  /*10c0*/  FFMA R107, R22.reuse, R58, R107 ;  /* 0x0000003a166b7223 */ /* 0x040fe2000000006b */
[C---:B------:R-:W-:Y:S01]  /*10d0*/  FFMA R105, R22.reuse, R67, R50 ;  /* 0x0000004316697223 */ /* 0x040fe20000000032 */
[----:B------:R-:W-:-:S02]  /*10e0*/  FFMA R48, R22, R27, R48 ;  /* 0x0000001b16307223 */ /* 0x000fc40000000030 */
[----:B------:R-:W1:Y:S01]  /*10f0*/  LDS.64 R22, [R13+0x358] ;  /* 0x000358000d167984 */ /* 0x000e620000000a00 */
[-C--:B0-----:R-:W-:Y:S01]  /*1100*/  FFMA R115, R46, R24.reuse, R83 ;  /* 0x000000182e737223 */ /* 0x081fe20000000053 */
[-C--:B------:R-:W-:Y:S01]  /*1110*/  FFMA R113, R44, R24.reuse, R81 ;  /* 0x000000182c717223 */ /* 0x080fe20000000051 */
[-C--:B------:R-:W-:Y:S01]  /*1120*/  FFMA R85, R42, R24.reuse, R85 ;  /* 0x000000182a557223 */ /* 0x080fe20000000055 */
[----:B------:R-:W-:Y:S01]  /*1130*/  FFMA R87, R32, R24, R87 ;  /* 0x0000001820577223 */ /* 0x000fe20000000057 */
[-C--:B------:R-:W-:Y:S01]  /*1140*/  FFMA R115, R28, R25.reuse, R115 ;  /* 0x000000191c737223 */ /* 0x080fe20000000073 */
[-C--:B------:R-:W-:Y:S01]  /*1150*/  FFMA R113, R14, R25.reuse, R113 ;  /* 0x000000190e717223 */ /* 0x080fe20000000071 */
[-C--:B------:R-:W-:Y:S01]  /*1160*/  FFMA R26, R20, R25.reuse, R85 ;  /* 0x00000019141a7223 */ /* 0x080fe20000000055 */
[----:B------:R-:W-:Y:S01]  /*1170*/  FFMA R50, R16, R25, R87 ;  /* 0x0000001910327223 */ /* 0x000fe20000000057 */
[C---:B------:R-:W-:Y:S01]  /*1180*/  FFMA R34, R24.reuse, R60, R117 ;  /* 0x0000003c18227223 */ /* 0x040fe20000000075 */
[C---:B------:R-:W-:Y:S01]  /*1190*/  FFMA R125, R24.reuse, R58, R125 ;  /* 0x0000003a187d7223 */ /* 0x040fe2000000007d */
[C---:B------:R-:W-:Y:S01]  /*11a0*/  FFMA R123, R24.reuse, R67, R56 ;  /* 0x00000043187b7223 */ /* 0x040fe20000000038 */
[----:B------:R-:W-:-:S02]  /*11b0*/  FFMA R54, R24, R27, R54 ;  /* 0x0000001b18367223 */ /* 0x000fc40000000036 */
[----:B------:R-:W0:Y:S01]  /*11c0*/  LDS.64 R24, [R13+0x18] ;  /* 0x000018000d187984 */ /* 0x000e220000000a00 */
[----:B-1----:R-:W-:Y:S01]  /*11d0*/  FFMA R85, R46, R22, R75 ;  /* 0x000000162e557223 */ /* 0x002fe2000000004b */
[----:B------:R-:W-:Y:S01]  /*11e0*/  FFMA R117, R22, R67, R18 ;  /* 0x0000004316757223 */ /* 0x000fe20000000012 */
[-C--:B0-----:R-:W-:Y:S01]  /*11f0*/  FFMA R75, R44, R24.reuse, R19 ;  /* 0x000000182c4b7223 */ /* 0x081fe20000000013 */
[----:B------:R-:W-:-:S04]  /*1200*/  FFMA R19, R32, R24, R38 ;  /* 0x0000001820137223 */ /* 0x000fc80000000026 */
[----:B------:R-:W-:Y:S02]  /*1210*/  FFMA R38, R16, R25, R19 ;  /* 0x0000001910267223 */ /* 0x000fe40000000013 */
[----:B------:R-:W0:Y:S01]  /*1220*/  LDS.64 R18, [R13+0x360] ;  /* 0x000360000d127984 */ /* 0x000e220000000a00 */
        /* <DEDUP_REMOVED lines=9> */
[----:B------:R-:W-:Y:S01]  /*12c0*/  FFMA R52, R22, R27, R52 ;  /* 0x0000001b16347223 */ /* 0x000fe20000000034 */
[----:B0-----:R-:W-:-:S04]  /*12d0*/  FFMA R23, R32, R18, R62 ;  /* 0x0000001220177223 */ /* 0x001fc8000000003e */
[----:B------:R-:W-:Y:S02]  /*12e0*/  FFMA R62, R16, R19, R23 ;  /* 0x00000013103e7223 */ /* 0x000fe40000000017 */
[----:B------:R-:W0:Y:S01]  /*12f0*/  LDS.64 R22, [R13+0x20] ;  /* 0x000020000d167984 */ /* 0x000e220000000a00 */
[-C--:B------:R-:W-:Y:S01]  /*1300*/  FFMA R21, R42, R24.reuse, R21 ;  /* 0x000000182a157223 */ /* 0x080fe20000000015 */
[C---:B------:R-:W-:Y:S01]  /*1310*/  FFMA R77, R46.reuse, R24, R36 ;  /* 0x000000182e4d7223 */ /* 0x040fe20000000024 */
[-C--:B------:R-:W-:Y:S01]  /*1320*/  FFMA R71, R46, R18.reuse, R40 ;  /* 0x000000122e477223 */ /* 0x080fe20000000028 */
[-C--:B------:R-:W-:Y:S01]  /*1330*/  FFMA R29, R42, R18.reuse, R29 ;  /* 0x000000122a1d7223 */ /* 0x080fe2000000001d */
[----:B------:R-:W-:Y:S01]  /*1340*/  FFMA R36, R20, R25, R21 ;  /* 0x0000001914247223 */ /* 0x000fe20000000015 */
[----:B------:R-:W-:Y:S01]  /*1350*/  FFMA R21, R44, R18, R63 ;  /* 0x000000122c157223 */ /* 0x000fe2000000003f */
[----:B------:R-:W-:Y:S01]  /*1360*/  FFMA R87, R24, R67, R26 ;  /* 0x0000004318577223 */ /* 0x000fe2000000001a */
[-C--:B------:R-:W-:Y:S01]  /*1370*/  FFMA R71, R28, R19.reuse, R71 ;  /* 0x000000131c477223 */ /* 0x080fe20000000047 */
[-C--:B------:R-:W-:Y:S01]  /*1380*/  FFMA R26, R20, R19.reuse, R29 ;  /* 0x00000013141a7223 */ /* 0x080fe2000000001d */
[----:B------:R-:W-:Y:S01]  /*1390*/  FFMA R21, R14, R19, R21 ;  /* 0x000000130e157223 */ /* 0x000fe20000000015 */
[C---:B------:R-:W-:Y:S01]  /*13a0*/  FFMA R40, R18.reuse, R27, R56 ;  /* 0x0000001b12287223 */ /* 0x040fe20000000038 */
[C---:B------:R-:W-:Y:S01]  /*13b0*/  FFMA R85, R18.reuse, R60, R85 ;  /* 0x0000003c12557223 */ /* 0x040fe20000000055 */
[C---:B------:R-:W-:Y:S01]  /*13c0*/  FFMA R83, R18.reuse, R58, R83 ;  /* 0x0000003a12537223 */ /* 0x040fe20000000053 */
[----:B------:R-:W-:Y:S01]  /*13d0*/  FFMA R81, R18, R67, R64 ;  /* 0x0000004312517223 */ /* 0x000fe20000000040 */
[-C--:B------:R-:W-:Y:S01]  /*13e0*/  FFMA R77, R28, R25.reuse, R77 ;  /* 0x000000191c4d7223 */ /* 0x080fe2000000004d */
[----:B------:R-:W-:Y:S01]  /*13f0*/  FFMA R75, R14, R25, R75 ;  /* 0x000000190e4b7223 */ /* 0x000fe2000000004b */
[C---:B------:R-:W-:Y:S01]  /*1400*/  FFMA R115, R24.reuse, R60, R115 ;  /* 0x0000003c18737223 */ /* 0x040fe20000000073 */
[C---:B------:R-:W-:Y:S01]  /*1410*/  FFMA R113, R24.reuse, R58, R113 ;  /* 0x0000003a18717223 */ /* 0x040fe20000000071 */
[----:B------:R-:W-:Y:S01]  /*1420*/  FFMA R50, R24, R27, R50 ;  /* 0x0000001b18327223 */ /* 0x000fe20000000032 */
[----:B------:R-:W-:Y:S01]  /*1430*/  LDS R63, [R68+0x91c] ;  /* 0x00091c00443f7984 */ /* 0x000fe20000000800 */
[----:B0-----:R-:W-:-:S04]  /*1440*/  FFMA R19, R32, R22, R41 ;  /* 0x0000001620137223 */ /* 0x001fc80000000029 */
[-C--:B------:R-:W-:Y:S02]  /*1450*/  FFMA R56, R16, R23.reuse, R19 ;  /* 0x0000001710387223 */ /* 0x080fe40000000013 */
[----:B------:R-:W0:Y:S01]  /*1460*/  LDS.64 R18, [R13+0x368] ;  /* 0x000368000d127984 */ /* 0x000e220000000a00 */
[-C--:B------:R-:W-:Y:S01]  /*1470*/  FFMA R39, R46, R22.reuse, R39 ;  /* 0x000000162e277223 */ /* 0x080fe20000000027 */
[-C--:B------:R-:W-:Y:S01]  /*1480*/  FFMA R35, R44, R22.reuse, R35 ;  /* 0x000000162c237223 */ /* 0x080fe20000000023 */
[----:B------:R-:W-:Y:S01]  /*1490*/  FFMA R37, R42, R22, R37 ;  /* 0x000000162a257223 */ /* 0x000fe20000000025 */
[----:B------:R-:W-:Y:S01]  /*14a0*/  FFMA R77, R22, R60, R77 ;  /* 0x0000003c164d7223 */ /* 0x000fe2000000004d */
[-C--:B------:R-:W-:Y:S01]  /*14b0*/  FFMA R41, R28, R23.reuse, R39 ;  /* 0x000000171c297223 */ /* 0x080fe20000000027 */
[-C--:B------:R-:W-:Y:S01]  /*14c0*/  FFMA R39, R14, R23.reuse, R35 ;  /* 0x000000170e277223 */ /* 0x080fe20000000023 */
[----:B------:R-:W-:Y:S01]  /*14d0*/  FFMA R64, R20, R23, R37 ;  /* 0x0000001714407223 */ /* 0x000fe20000000025 */
        /* <DEDUP_REMOVED lines=17> */
[-C--:B-1----:R-:W-:Y:S01]  /*15f0*/  FFMA R43, R46, R22.reuse, R53 ;  /* 0x000000162e2b7223 */ /* 0x082fe20000000035 */
        /* <DEDUP_REMOVED lines=10> */
[----:B------:R-:W-:Y:S01]  /*16a0*/  FFMA R56, R22, R27, R56 ;  /* 0x0000001b16387223 */ /* 0x000fe20000000038 */
[----:B0-----:R-:W-:-:S04]  /*16b0*/  FFMA R23, R32, R18, R30 ;  /* 0x0000001220177223 */ /* 0x001fc8000000001e */
[----:B------:R-:W-:Y:S02]  /*16c0*/  FFMA R64, R16, R19, R23 ;  /* 0x0000001310407223 */ /* 0x000fe40000000017 */
[----:B------:R-:W0:Y:S01]  /*16d0*/  LDS.64 R22, [R13+0x30] ;  /* 0x000030000d167984 */ /* 0x000e220000000a00 */
[C---:B------:R-:W-:Y:S01]  /*16e0*/  FFMA R33, R18.reuse, R60, R29 ;  /* 0x0000003c12217223 */ /* 0x040fe2000000001d */
[----:B------:R-:W-:Y:S02]  /*16f0*/  FFMA R29, R18, R67, R36 ;  /* 0x00000043121d7223 */ /* 0x000fe40000000024 */
[----:B------:R-:W1:Y:S01]  /*1700*/  LDS.64 R36, [R13+0x378] ;  /* 0x000378000d247984 */ /* 0x000e620000000a00 */
[-C--:B------:R-:W-:Y:S01]  /*1710*/  FFMA R51, R46, R18.reuse, R31 ;  /* 0x000000122e337223 */ /* 0x080fe2000000001f */
[-C--:B------:R-:W-:Y:S01]  /*1720*/  FFMA R47, R44, R18.reuse, R57 ;  /* 0x000000122c2f7223 */ /* 0x080fe20000000039 */
[----:B------:R-:W-:Y:S02]  /*1730*/  FFMA R59, R42, R18, R59 ;  /* 0x000000122a3b7223 */ /* 0x000fe4000000003b */
[-C--:B------:R-:W-:Y:S01]  /*1740*/  FFMA R51, R28, R19.reuse, R51 ;  /* 0x000000131c337223 */ /* 0x080fe20000000033 */
[-C--:B------:R-:W-:Y:S01]  /*1750*/  FFMA R47, R14, R19.reuse, R47 ;  /* 0x000000130e2f7223 */ /* 0x080fe2000000002f */
[----:B------:R-:W-:Y:S01]  /*1760*/  FFMA R70, R20, R19, R59 ;  /* 0x0000001314467223 */ /* 0x000fe2000000003b */
[C---:B------:R-:W-:Y:S01]  /*1770*/  FFMA R31, R18.reuse, R58, R25 ;  /* 0x0000003a121f7223 */ /* 0x040fe20000000019 */
[----:B------:R-:W-:-:S02]  /*1780*/  FFMA R55, R18, R27, R24 ;  /* 0x0000001b12377223 */ /* 0x000fc40000000018 */
[----:B------:R-:W2:Y:S01]  /*1790*/  LDS.64 R24, [R13+0x380] ;  /* 0x000380000d187984 */ /* 0x000ea20000000a00 */
        /* <DEDUP_REMOVED lines=13> */
[----:B------:R-:W-:-:S03]  /*1870*/  FFMA R97, R42, R36, R97 ;  /* 0x000000242a617223 */ /* 0x000fc60000000061 */
[----:B------:R-:W1:Y:S01]  /*1880*/  LDS R26, [R68+0x918] ;  /* 0x00091800441a7984 */ /* 0x000e620000000800 */
[-C--:B------:R-:W-:Y:S01]  /*1890*/  FFMA R53, R28, R37.reuse, R53 ;  /* 0x000000251c357223 */ /* 0x080fe20000000035 */
[-C--:B------:R-:W-:Y:S01]  /*18a0*/  FFMA R59, R14, R37.reuse, R59 ;  /* 0x000000250e3b7223 */ /* 0x080fe2000000003b */
[-C--:B------:R-:W-:Y:S01]  /*18b0*/  FFMA R32, R16, R37.reuse, R103 ;  /* 0x0000002510207223 */ /* 0x080fe20000000067 */
[----:B------:R-:W-:Y:S01]  /*18c0*/  FFMA R30, R20, R37, R97 ;  /* 0x00000025141e7223 */ /* 0x000fe20000000061 */
[C---:B------:R-:W-:Y:S01]  /*18d0*/  FFMA R44, R22.reuse, R58, R21 ;  /* 0x0000003a162c7223 */ /* 0x040fe20000000015 */
[----:B------:R-:W3:Y:S04]  /*18e0*/  LDS R28, [R68+0x6d8] ;  /* 0x0006d800441c7984 */ /* 0x000ee80000000800 */
[----:B------:R-:W4:Y:S04]  /*18f0*/  LDS R16, [R68+0xb58] ;  /* 0x000b580044107984 */ /* 0x000f280000000800 */
[----:B------:R-:W5:Y:S04]  /*1900*/  LDS R14, [R68+0xd98] ;  /* 0x000d9800440e7984 */ /* 0x000f680000000800 */
[----:B------:R-:W5:Y:S01]  /*1910*/  LDS.64 R20, [R13+0x40] ;  /* 0x000040000d147984 */ /* 0x000f620000000a00 */
[CC--:B------:R-:W-:Y:S01]  /*1920*/  FFMA R66, R22.reuse, R60.reuse, R43 ;  /* 0x0000003c16427223 */ /* 0x0c0fe2000000002b */
[----:B------:R-:W-:Y:S01]  /*1930*/  FFMA R90, R22, R27, R90 ;  /* 0x0000001b165a7223 */ /* 0x000fe2000000005a */
[----:B------:R-:W-:Y:S01]  /*1940*/  FFMA R101, R36, R60, R51 ;  /* 0x0000003c24657223 */ /* 0x000fe20000000033 */
[----:B--2---:R-:W-:Y:S01]  /*1950*/  FFMA R51, R58, R24, R59 ;  /* 0x000000183a337223 */ /* 0x004fe2000000003b */
[----:B------:R-:W2:Y:S01]  /*1960*/  LDS R65, [R68+0x6dc] ;  /* 0x0006dc0044417984 */ /* 0x000ea20000000800 */
[C---:B------:R-:W-:Y:S01]  /*1970*/  FFMA R99, R36.reuse, R58, R47 ;  /* 0x0000003a24637223 */ /* 0x040fe2000000002f */
[C---:B------:R-:W-:Y:S01]  /*1980*/  FFMA R97, R36.reuse, R67, R70 ;  /* 0x0000004324617223 */ /* 0x040fe20000000046 */
[----:B------:R-:W-:Y:S01]  /*1990*/  FFMA R103, R36, R27, R64 ;  /* 0x0000001b24677223 */ /* 0x000fe20000000040 */
[----:B------:R-:W2:Y:S01]  /*19a0*/  LDS R59, [R68+0xb5c] ;  /* 0x000b5c00443b7984 */ /* 0x000ea20000000800 */
[----:B------:R-:W-:-:S03]  /*19b0*/  FFMA R43, R27, R24, R32 ;  /* 0x000000181b2b7223 */ /* 0x000fc60000000020 */
[----:B------:R-:W2:Y:S04]  /*19c0*/  LDS R61, [R68+0xd9c] ;  /* 0x000d9c00443d7984 */ /* 0x000ea80000000800 */
[----:B------:R-:W2:Y:S01]  /*19d0*/  LDS R64, [R68+0x6e0] ;  /* 0x0006e00044407984 */ /* 0x000ea20000000800 */
[-C--:B0-----:R-:W-:Y:S01]  /*19e0*/  FFMA R69, R60, R18.reuse, R69 ;  /* 0x000000123c457223 */ /* 0x081fe20000000045 */
[-C--:B-1----:R-:W-:Y:S01]  /*19f0*/  FFMA R22, R26, R19.reuse, R91 ;  /* 0x000000131a167223 */ /* 0x082fe2000000005b */
[-C--:B------:R-:W-:Y:S01]  /*1a00*/  FFMA R57, R58, R18.reuse, R57 ;  /* 0x000000123a397223 */ /* 0x080fe20000000039 */
[-C--:B------:R-:W-:Y:S01]  /*1a10*/  FFMA R37, R67, R18.reuse, R74 ;  /* 0x0000001243257223 */ /* 0x080fe2000000004a */
[----:B------:R-:W-:Y:S01]  /*1a20*/  FFMA R79, R27, R18, R72 ;  /* 0x000000121b4f7223 */ /* 0x000fe20000000048 */
[-C--:B---3--:R-:W-:Y:S01]  /*1a30*/  FFMA R84, R28, R19.reuse, R93 ;  /* 0x000000131c547223 */ /* 0x088fe2000000005d */
[-C--:B----4-:R-:W-:Y:S01]  /*1a40*/  FFMA R32, R16, R19.reuse, R89 ;  /* 0x0000001310207223 */ /* 0x090fe20000000059 */
[----:B-----5:R-:W-:-:S02]  /*1a50*/  FFMA R36, R14, R19, R111 ;  /* 0x000000130e247223 */ /* 0x020fc4000000006f */
[----:B------:R-:W0:Y:S01]  /*1a60*/  LDS.64 R18, [R13+0x388] ;  /* 0x000388000d127984 */ /* 0x000e220000000a00 */
[----:B------:R-:W-:-:S03]  /*1a70*/  FFMA R93, R63, R20, R22 ;  /* 0x000000143f5d7223 */ /* 0x000fc60000000016 */
[----:B------:R-:W1:Y:S01]  /*1a80*/  LDS R22, [R68+0x920] ;  /* 0x0009200044167984 */ /* 0x000e620000000800 */
[-C--:B------:R-:W-:Y:S01]  /*1a90*/  FFMA R53, R60, R24.reuse, R53 ;  /* 0x000000183c357223 */ /* 0x080fe20000000035 */
[----:B------:R-:W-:Y:S01]  /*1aa0*/  FFMA R47, R67, R24, R30 ;  /* 0x00000018432f7223 */ /* 0x000fe2000000001e */
[-C--:B------:R-:W-:Y:S01]  /*1ab0*/  FFMA R76, R28, R25.reuse, R109 ;  /* 0x000000191c4c7223 */ /* 0x080fe2000000006d */
[-C--:B------:R-:W-:Y:S01]  /*1ac0*/  FFMA R24, R26, R25.reuse, R107 ;  /* 0x000000191a187223 */ /* 0x080fe2000000006b */
[-C--:B------:R-:W-:Y:S01]  /*1ad0*/  FFMA R30, R16, R25.reuse, R105 ;  /* 0x00000019101e7223 */ /* 0x080fe20000000069 */
[----:B------:R-:W-:Y:S01]  /*1ae0*/  FFMA R48, R14, R25, R48 ;  /* 0x000000190e307223 */ /* 0x000fe20000000030 */
[-C--:B--2---:R-:W-:Y:S01]  /*1af0*/  FFMA R84, R65, R20.reuse, R84 ;  /* 0x0000001441547223 */ /* 0x084fe20000000054 */
[-C--:B------:R-:W-:Y:S01]  /*1b00*/  FFMA R91, R59, R20.reuse, R32 ;  /* 0x000000143b5b7223 */ /* 0x080fe20000000020 */
[----:B------:R-:W-:Y:S01]  /*1b10*/  FFMA R89, R61, R20, R36 ;  /* 0x000000143d597223 */ /* 0x000fe20000000024 */
[-C--:B------:R-:W-:Y:S01]  /*1b20*/  FFMA R34, R28, R21.reuse, R34 ;  /* 0x000000151c227223 */ /* 0x080fe20000000022 */
[-C--:B------:R-:W-:Y:S01]  /*1b30*/  FFMA R32, R16, R21.reuse, R123 ;  /* 0x0000001510207223 */ /* 0x080fe2000000007b */
[-C--:B------:R-:W-:Y:S01]  /*1b40*/  FFMA R54, R14, R21.reuse, R54 ;  /* 0x000000150e367223 */ /* 0x080fe20000000036 */
[C---:B------:R-:W-:Y:S01]  /*1b50*/  FFMA R84, R21.reuse, R64, R84 ;  /* 0x0000004015547223 */ /* 0x040fe20000000054 */
[C---:B------:R-:W-:Y:S01]  /*1b60*/  FFMA R80, R21.reuse, R88, R91 ;  /* 0x0000005815507223 */ /* 0x040fe2000000005b */
[----:B------:R-:W-:Y:S01]  /*1b70*/  FFMA R78, R21, R86, R89 ;  /* 0x00000056154e7223 */ /* 0x000fe20000000059 */
[-C--:B0-----:R-:W-:Y:S01]  /*1b80*/  FFMA R76, R65, R18.reuse, R76 ;  /* 0x00000012414c7223 */ /* 0x081fe2000000004c */
[-C--:B------:R-:W-:Y:S01]  /*1b90*/  FFMA R67, R63, R18.reuse, R24 ;  /* 0x000000123f437223 */ /* 0x080fe20000000018 */
[-C--:B------:R-:W-:Y:S01]  /*1ba0*/  FFMA R27, R59, R18.reuse, R30 ;  /* 0x000000123b1b7223 */ /* 0x080fe2000000001e */
[----:B------:R-:W-:Y:S01]  /*1bb0*/  FFMA R25, R61, R18, R48 ;  /* 0x000000123d197223 */ /* 0x000fe20000000030 */
[----:B------:R-:W-:Y:S01]  /*1bc0*/  FFMA R18, R26, R21, R125 ;  /* 0x000000151a127223 */ /* 0x000fe2000000007d */
[----:B-1----:R-:W-:-:S02]  /*1bd0*/  FFMA R82, R21, R22, R93 ;  /* 0x0000001615527223 */ /* 0x002fc4000000005d */
[----:B------:R-:W0:Y:S01]  /*1be0*/  LDS.64 R20, [R13+0x48] ;  /* 0x000048000d147984 */ /* 0x000e220000000a00 */
[C---:B------:R-:W-:Y:S01]  /*1bf0*/  FFMA R72, R19.reuse, R88, R27 ;  /* 0x0000005813487223 */ /* 0x040fe2000000001b */
[-C--:B------:R-:W-:Y:S01]  /*1c00*/  FFMA R24, R28, R19.reuse, R121 ;  /* 0x000000131c187223 */ /* 0x080fe20000000079 */
[-C--:B------:R-:W-:Y:S01]  /*1c10*/  FFMA R30, R26, R19.reuse, R119 ;  /* 0x000000131a1e7223 */ /* 0x080fe20000000077 */
[-C--:B------:R-:W-:Y:S01]  /*1c20*/  FFMA R42, R16, R19.reuse, R117 ;  /* 0x00000013102a7223 */ /* 0x080fe20000000075 */
[----:B------:R-:W-:Y:S01]  /*1c30*/  FFMA R46, R14, R19, R52 ;  /* 0x000000130e2e7223 */ /* 0x000fe20000000034 */
[C---:B------:R-:W-:Y:S01]  /*1c40*/  FFMA R76, R19.reuse, R64, R76 ;  /* 0x00000040134c7223 */ /* 0x040fe2000000004c */
[C---:B------:R-:W-:Y:S01]  /*1c50*/  FFMA R70, R19.reuse, R22, R67 ;  /* 0x0000001613467223 */ /* 0x040fe20000000043 */
[----:B------:R-:W-:Y:S01]  /*1c60*/  FFMA R74, R19, R86, R25 ;  /* 0x00000056134a7223 */ /* 0x000fe20000000019 */
[-C--:B0-----:R-:W-:Y:S02]  /*1c70*/  FFMA R27, R63, R20.reuse, R18 ;  /* 0x000000143f1b7223 */ /* 0x081fe40000000012 */
        /* <DEDUP_REMOVED lines=30> */
[C---:B------:R-:W-:Y:S01]  /*1e60*/  FFMA R36, R21.reuse, R88, R25 ;  /* 0x0000005815247223 */ /* 0x040fe20000000019 */
[-C--:B------:R-:W-:Y:S01]  /*1e70*/  FFMA R102, R14, R21.reuse, R38 ;  /* 0x000000150e667223 */ /* 0x080fe20000000026 */
        /* <DEDUP_REMOVED lines=21> */
[C---:B------:R-:W-:Y:S01]  /*1fd0*/  FFMA R104, R65.reuse, R20, R48 ;  /* 0x0000001441687223 */ /* 0x040fe20000000030 */
[-C--:B------:R-:W-:Y:S01]  /*1fe0*/  FFMA R48, R28, R21.reuse, R41 ;  /* 0x000000151c307223 */ /* 0x080fe20000000029 */
[-C--:B0-----:R-:W-:Y:S02]  /*1ff0*/  FFMA R102, R65, R18.reuse, R24 ;  /* 0x0000001241667223 */ /* 0x081fe40000000018 */
[----:B------:R-:W0:Y:S01]  /*2000*/  LDS.64 R24, [R13+0x60] ;  /* 0x000060000d187984 */ /* 0x000e220000000a00 */
[----:B------:R-:W-:Y:S01]  /*2010*/  FFMA R75, R59, R18, R100 ;  /* 0x000000123b4b7223 */ /* 0x000fe20000000064 */
[-C--:B------:R-:W-:Y:S01]  /*2020*/  FFMA R83, R63, R20.reuse, R92 ;  /* 0x000000143f537223 */ /* 0x080fe2000000005c */
[----:B------:R-:W-:Y:S01]  /*2030*/  FFMA R85, R59, R20, R98 ;  /* 0x000000143b557223 */ /* 0x000fe20000000062 */
[-C--:B------:R-:W-:Y:S01]  /*2040*/  FFMA R92, R26, R21.reuse, R39 ;  /* 0x000000151a5c7223 */ /* 0x080fe20000000027 */
[-C--:B------:R-:W-:Y:S01]  /*2050*/  FFMA R98, R16, R21.reuse, R35 ;  /* 0x0000001510627223 */ /* 0x080fe20000000023 */
[----:B------:R-:W-:Y:S01]  /*2060*/  FFMA R56, R14, R21, R56 ;  /* 0x000000150e387223 */ /* 0x000fe20000000038 */
[----:B------:R-:W-:Y:S01]  /*2070*/  FFMA R77, R61, R18, R62 ;  /* 0x000000123d4d7223 */ /* 0x000fe2000000003e */
[C---:B------:R-:W-:Y:S01]  /*2080*/  FFMA R87, R21.reuse, R64, R104 ;  /* 0x0000004015577223 */ /* 0x040fe20000000068 */
[C---:B------:R-:W-:Y:S01]  /*2090*/  FFMA R83, R21.reuse, R22, R83 ;  /* 0x0000001615537223 */ /* 0x040fe20000000053 */
[C---:B------:R-:W-:Y:S01]  /*20a0*/  FFMA R85, R21.reuse, R88, R85 ;  /* 0x0000005815557223 */ /* 0x040fe20000000055 */
[----:B------:R-:W-:Y:S01]  /*20b0*/  FFMA R81, R21, R86, R81 ;  /* 0x0000005615517223 */ /* 0x000fe20000000051 */
[----:B------:R-:W-:Y:S01]  /*20c0*/  FFMA R62, R16, R19, R29 ;  /* 0x00000013103e7223 */ /* 0x000fe2000000001d */
[----:B0-----:R-:W-:-:S02]  /*20d0*/  FFMA R100, R65, R24, R48 ;  /* 0x0000001841647223 */ /* 0x001fc40000000030 */
[----:B------:R-:W0:Y:S01]  /*20e0*/  LDS.64 R48, [R13+0x3a8] ;  /* 0x0003a8000d307984 */ /* 0x000e220000000a00 */
[-C--:B------:R-:W-:Y:S01]  /*20f0*/  FFMA R21, R63, R24.reuse, R92 ;  /* 0x000000183f157223 */ /* 0x080fe2000000005c */
[-C--:B------:R-:W-:Y:S01]  /*2100*/  FFMA R27, R59, R24.reuse, R98 ;  /* 0x000000183b1b7223 */ /* 0x080fe20000000062 */
[----:B------:R-:W-:Y:S01]  /*2110*/  FFMA R29, R61, R24, R56 ;  /* 0x000000183d1d7223 */ /* 0x000fe20000000038 */
[----:B------:R-:W-:Y:S02]  /*2120*/  FFMA R24, R26, R25, R44 ;  /* 0x000000191a187223 */ /* 0x000fe4000000002c */
[----:B------:R-:W1:Y:S01]  /*2130*/  LDS.64 R44, [R13+0x68] ;  /* 0x000068000d2c7984 */ /* 0x000e620000000a00 */
        /* <DEDUP_REMOVED lines=27> */
[-C--:B-1----:R-:W-:Y:S01]  /*22f0*/  FFMA R66, R65, R44.reuse, R66 ;  /* 0x0000002c41427223 */ /* 0x082fe20000000042 */
[----:B------:R-:W0:Y:S01]  /*2300*/  LDS.64 R48, [R13+0x3b0] ;  /* 0x0003b0000d307984 */ /* 0x000e220000000a00 */
[-C--:B------:R-:W-:Y:S01]  /*2310*/  FFMA R41, R63, R44.reuse, R24 ;  /* 0x0000002c3f297223 */ /* 0x080fe20000000018 */
[-C--:B------:R-:W-:Y:S01]  /*2320*/  FFMA R39, R59, R44.reuse, R56 ;  /* 0x0000002c3b277223 */ /* 0x080fe20000000038 */
[----:B------:R-:W-:Y:S01]  /*2330*/  FFMA R55, R61, R44, R92 ;  /* 0x0000002c3d377223 */ /* 0x000fe2000000005c */
[-C--:B------:R-:W-:Y:S01]  /*2340*/  FFMA R44, R26, R45.reuse, R57 ;  /* 0x0000002d1a2c7223 */ /* 0x080fe20000000039 */
[----:B------:R-:W-:Y:S01]  /*2350*/  FFMA R96, R14, R45, R79 ;  /* 0x0000002d0e607223 */ /* 0x000fe2000000004f */
[----:B------:R-:W1:Y:S01]  /*2360*/  LDS.64 R56, [R13+0x70] ;  /* 0x000070000d387984 */ /* 0x000e620000000a00 */
[----:B------:R-:W-:-:S03]  /*2370*/  FFMA R35, R45, R64, R66 ;  /* 0x000000402d237223 */ /* 0x000fc60000000042 */
[----:B------:R-:W2:Y:S01]  /*2380*/  LDS.64 R66, [R13+0x3b8] ;  /* 0x0003b8000d427984 */ /* 0x000ea20000000a00 */
[-C--:B------:R-:W-:Y:S01]  /*2390*/  FFMA R92, R16, R45.reuse, R37 ;  /* 0x0000002d105c7223 */ /* 0x080fe20000000025 */
[C---:B------:R-:W-:Y:S01]  /*23a0*/  FFMA R37, R45.reuse, R22, R41 ;  /* 0x000000162d257223 */ /* 0x040fe20000000029 */
[----:B------:R-:W-:Y:S01]  /*23b0*/  FFMA R24, R28, R45, R69 ;  /* 0x0000002d1c187223 */ /* 0x000fe20000000045 */
[C---:B------:R-:W-:Y:S01]  /*23c0*/  FFMA R39, R45.reuse, R88, R39 ;  /* 0x000000582d277223 */ /* 0x040fe20000000027 */
[----:B------:R-:W-:Y:S01]  /*23d0*/  FFMA R41, R45, R86, R55 ;  /* 0x000000562d297223 */ /* 0x000fe20000000037 */
[----:B------:R-:W-:Y:S01]  /*23e0*/  LDS R103, [R68+0xdac] ;  /* 0x000dac0044677984 */ /* 0x000fe20000000800 */
[-C--:B0-----:R-:W-:Y:S01]  /*23f0*/  FFMA R16, R16, R49.reuse, R47 ;  /* 0x0000003110107223 */ /* 0x081fe2000000002f */
[-C--:B------:R-:W-:Y:S01]  /*2400*/  FFMA R26, R26, R49.reuse, R51 ;  /* 0x000000311a1a7223 */ /* 0x080fe20000000033 */
[-C--:B------:R-:W-:Y:S01]  /*2410*/  FFMA R18, R65, R48.reuse, R18 ;  /* 0x0000003041127223 */ /* 0x080fe20000000012 */
[-C--:B------:R-:W-:Y:S01]  /*2420*/  FFMA R45, R63, R48.reuse, R20 ;  /* 0x000000303f2d7223 */ /* 0x080fe20000000014 */
[-C--:B------:R-:W-:Y:S01]  /*2430*/  FFMA R47, R59, R48.reuse, R62 ;  /* 0x000000303b2f7223 */ /* 0x080fe2000000003e */
[----:B------:R-:W-:Y:S01]  /*2440*/  FFMA R51, R61, R48, R90 ;  /* 0x000000303d337223 */ /* 0x000fe2000000005a */
[-C--:B------:R-:W-:Y:S01]  /*2450*/  FFMA R14, R14, R49.reuse, R43 ;  /* 0x000000310e0e7223 */ /* 0x080fe2000000002b */
[----:B------:R-:W-:Y:S01]  /*2460*/  FFMA R28, R28, R49, R53 ;  /* 0x000000311c1c7223 */ /* 0x000fe20000000035 */
[C---:B------:R-:W-:Y:S01]  /*2470*/  FFMA R43, R49.reuse, R64, R18 ;  /* 0x00000040312b7223 */ /* 0x040fe20000000012 */
[C---:B------:R-:W-:Y:S01]  /*2480*/  FFMA R45, R49.reuse, R22, R45 ;  /* 0x00000016312d7223 */ /* 0x040fe2000000002d */
[C---:B------:R-:W-:Y:S01]  /*2490*/  FFMA R47, R49.reuse, R88, R47 ;  /* 0x00000058312f7223 */ /* 0x040fe2000000002f */
[----:B------:R-:W-:Y:S01]  /*24a0*/  FFMA R49, R49, R86, R51 ;  /* 0x0000005631317223 */ /* 0x000fe20000000033 */
        /* <DEDUP_REMOVED lines=10> */
[-C--:B------:R-:W-:Y:S01]  /*2550*/  FFMA R69, R59, R66.reuse, R16 ;  /* 0x000000423b457223 */ /* 0x080fe20000000010 */
[----:B------:R-:W-:Y:S01]  /*2560*/  FFMA R79, R61, R66, R14 ;  /* 0x000000423d4f7223 */ /* 0x000fe2000000000e */
[----:B------:R-:W-:Y:S01]  /*2570*/  LDS.64 R62, [R13+0x78] ;  /* 0x000078000d3e7984 */ /* 0x000fe20000000a00 */
[----:B------:R-:W-:-:S03]  /*2580*/  FFMA R61, R22, R67, R97 ;  /* 0x00000043163d7223 */ /* 0x000fc60000000061 */
[----:B------:R-:W0:Y:S04]  /*2590*/  LDS R14, [R68+0x6e4] ;  /* 0x0006e400440e7984 */ /* 0x000e280000000800 */
[----:B------:R-:W1:Y:S04]  /*25a0*/  LDS R16, [R68+0x924] ;  /* 0x0009240044107984 */ /* 0x000e680000000800 */
[----:B------:R-:W2:Y:S04]  /*25b0*/  LDS R18, [R68+0xb64] ;  /* 0x000b640044127984 */ /* 0x000ea80000000800 */
[----:B------:R-:W3:Y:S01]  /*25c0*/  LDS R20, [R68+0xda4] ;  /* 0x000da40044147984 */ /* 0x000ee20000000800 */
[----:B------:R-:W-:-:S03]  /*25d0*/  FFMA R59, R64, R67, R65 ;  /* 0x00000043403b7223 */ /* 0x000fc60000000041 */
[----:B------:R-:W4:Y:S04]  /*25e0*/  LDS R22, [R68+0x6e8] ;  /* 0x0006e80044167984 */ /* 0x000f280000000800 */
[----:B------:R-:W5:Y:S04]  /*25f0*/  LDS R24, [R68+0x928] ;  /* 0x0009280044187984 */ /* 0x000f680000000800 */
[----:B------:R-:W5:Y:S04]  /*2600*/  LDS R26, [R68+0xb68] ;  /* 0x000b6800441a7984 */ /* 0x000f680000000800 */
[----:B------:R-:W5:Y:S04]  /*2610*/  LDS R28, [R68+0xda8] ;  /* 0x000da800441c7984 */ /* 0x000f680000000800 */
[----:B------:R-:W5:Y:S01]  /*2620*/  LDS.64 R64, [R13+0x3c0] ;  /* 0x0003c0000d407984 */ /* 0x000f620000000a00 */
[-C--:B------:R-:W-:Y:S01]  /*2630*/  FFMA R69, R88, R67.reuse, R69 ;  /* 0x0000004358457223 */ /* 0x080fe20000000045 */
[----:B------:R-:W-:-:S02]  /*2640*/  FFMA R79, R86, R67, R79 ;  /* 0x00000043564f7223 */ /* 0x000fc4000000004f */
[----:B------:R-:W5:Y:S01]  /*2650*/  LDS.64 R66, [R13+0x80] ;  /* 0x000080000d427984 */ /* 0x000f620000000a00 */
[----:B0-----:R-:W-:Y:S01]  /*2660*/  FFMA R107, R14, R62, R84 ;  /* 0x0000003e0e6b7223 */ /* 0x001fe20000000054 */
[C---:B-1----:R-:W-:Y:S01]  /*2670*/  FFMA R97, R62.reuse, R16, R82 ;  /* 0x000000103e617223 */ /* 0x042fe20000000052 */
[C---:B--2---:R-:W-:Y:S01]  /*2680*/  FFMA R99, R62.reuse, R18, R80 ;  /* 0x000000123e637223 */ /* 0x044fe20000000050 */
[----:B---3--:R-:W-:Y:S01]  /*2690*/  FFMA R101, R62, R20, R78 ;  /* 0x000000143e657223 */ /* 0x008fe2000000004e */
[-C--:B----4-:R-:W-:Y:S01]  /*26a0*/  FFMA R107, R22, R63.reuse, R107 ;  /* 0x0000003f166b7223 */ /* 0x090fe2000000006b */
[-C--:B-----5:R-:W-:Y:S02]  /*26b0*/  FFMA R80, R24, R63.reuse, R97 ;  /* 0x0000003f18507223 */ /* 0x0a0fe40000000061 */
[----:B------:R-:W-:Y:S01]  /*26c0*/  LDS R97, [R68+0xb6c] ;  /* 0x000b6c0044617984 */ /* 0x000fe20000000800 */
[----:B------:R-:W-:-:S03]  /*26d0*/  FFMA R78, R26, R63, R99 ;  /* 0x0000003f1a4e7223 */ /* 0x000fc60000000063 */
[----:B------:R-:W-:Y:S01]  /*26e0*/  LDS R99, [R68+0x92c] ;  /* 0x00092c0044637984 */ /* 0x000fe20000000800 */
[----:B------:R-:W-:-:S03]  /*26f0*/  FFMA R48, R28, R63, R101 ;  /* 0x0000003f1c307223 */ /* 0x000fc60000000065 */
[----:B------:R0:W-:Y:S01]  /*2700*/  LDS R101, [R68+0x6ec] ;  /* 0x0006ec0044657984 */ /* 0x0001e20000000800 */
[----:B------:R-:W-:-:S04]  /*2710*/  FFMA R63, R16, R64, R70 ;  /* 0x00000040103f7223 */ /* 0x000fc80000000046 */
[-C--:B------:R-:W-:Y:S02]  /*2720*/  FFMA R70, R24, R65.reuse, R63 ;  /* 0x0000004118467223 */ /* 0x080fe4000000003f */
[----:B------:R-:W1:Y:S01]  /*2730*/  LDS.64 R62, [R13+0x3c8] ;  /* 0x0003c8000d3e7984 */ /* 0x000e620000000a00 */
[-C--:B------:R-:W-:Y:S01]  /*2740*/  FFMA R115, R14, R64.reuse, R76 ;  /* 0x000000400e737223 */ /* 0x080fe2000000004c */
[-C--:B------:R-:W-:Y:S01]  /*2750*/  FFMA R105, R18, R64.reuse, R72 ;  /* 0x0000004012697223 */ /* 0x080fe20000000048 */
[----:B------:R-:W-:Y:S02]  /*2760*/  FFMA R109, R20, R64, R74 ;  /* 0x00000040146d7223 */ /* 0x000fe4000000004a */
[-C--:B------:R-:W-:Y:S01]  /*2770*/  FFMA R115, R22, R65.reuse, R115 ;  /* 0x0000004116737223 */ /* 0x080fe20000000073 */
[-C--:B------:R-:W-:Y:S01]  /*2780*/  FFMA R56, R26, R65.reuse, R105 ;  /* 0x000000411a387223 */ /* 0x080fe20000000069 */
[----:B------:R-:W-:Y:S01]  /*2790*/  FFMA R44, R28, R65, R109 ;  /* 0x000000411c2c7223 */ /* 0x000fe2000000006d */
[-C--:B------:R-:W-:Y:S01]  /*27a0*/  FFMA R65, R16, R66.reuse, R54 ;  /* 0x0000004210417223 */ /* 0x080fe20000000036 */
[-C--:B------:R-:W-:Y:S01]  /*27b0*/  FFMA R109, R20, R66.reuse, R60 ;  /* 0x00000042146d7223 */ /* 0x080fe2000000003c */
[----:B------:R-:W-:-:S02]  /*27c0*/  FFMA R123, R14, R66, R52 ;  /* 0x000000420e7b7223 */ /* 0x000fc40000000034 */
[-C--:B0-----:R-:W-:Y:S01]  /*27d0*/  FFMA R68, R24, R67.reuse, R65 ;  /* 0x0000004318447223 */ /* 0x081fe20000000041 */
[----:B------:R-:W-:Y:S01]  /*27e0*/  FFMA R52, R28, R67, R109 ;  /* 0x000000431c347223 */ /* 0x000fe2000000006d */
[----:B------:R-:W0:Y:S01]  /*27f0*/  LDS.64 R64, [R13+0x88] ;  /* 0x000088000d407984 */ /* 0x000e220000000a00 */
[----:B------:R-:W-:Y:S01]  /*2800*/  FFMA R105, R18, R66, R58 ;  /* 0x0000004212697223 */ /* 0x000fe2000000003a */
        /* <DEDUP_REMOVED lines=17> */
[-C--:B------:R-:W-:Y:S01]  /*2920*/  FFMA R123, R22, R67.reuse, R123 ;  /* 0x00000043167b7223 */ /* 0x080fe2000000007b */
[----:B------:R-:W-:Y:S01]  /*2930*/  FFMA R54, R26, R67, R105 ;  /* 0x000000431a367223 */ /* 0x000fe20000000069 */
        /* <DEDUP_REMOVED lines=55> */
[----:B------:R-:W-:Y:S01]  /*2cb0*/  FFMA R56, R24, R65, R21 ;  /* 0x0000004118387223 */ /* 0x000fe20000000015 */
[C---:B------:R-:W-:Y:S01]  /*2cc0*/  FFMA R19, R64.reuse, R99, R48 ;  /* 0x0000006340137223 */ /* 0x040fe20000000030 */
[----:B------:R-:W-:Y:S01]  /*2cd0*/  FFMA R21, R64, R97, R46 ;  /* 0x0000006140157223 */ /* 0x000fe2000000002e */
[----:B------:R-:W-:Y:S01]  /*2ce0*/  FFMA R50, R26, R65, R23 ;  /* 0x000000411a327223 */ /* 0x000fe20000000017 */
        /* <DEDUP_REMOVED lines=28> */
[----:B------:R-:W-:Y:S01]  /*2eb0*/  IADD3 R12, P5, R12, 0xc40, RZ ;  /* 0x00000c400c0c7810 */ /* 0x000fe20007fbe0ff */
        /* <DEDUP_REMOVED lines=12> */
[----:B------:R-:W-:Y:S04]  /*2f80*/  LDS R48, [R13+0xb0] ;  /* 0x0000b0000d307984 */ /* 0x000fe80000000800 */
[----:B------:R-:W1:Y:S04]  /*2f90*/  LDS.64 R30, [R13+0x3f0] ;  /* 0x0003f0000d1e7984 */ /* 0x000e680000000a00 */
[----:B------:R-:W2:Y:S01]  /*2fa0*/  LDS R46, [R13+0x3f8] ;  /* 0x0003f8000d2e7984 */ /* 0x000ea20000000800 */
[----:B------:R-:W-:-:S02]  /*2fb0*/  IADD3.X R15, RZ, R15, RZ, P5, !PT ;  /* 0x0000000fff0f7210 */ /* 0x000fc40002ffe4ff */
[----:B------:R-:W-:-:S04]  /*2fc0*/  IADD3 R10, P5, R10, 0xc40, RZ ;  /* 0x00000c400a0a7810 */ /* 0x000fc80007fbe0ff */
[----:B------:R-:W-:Y:S02]  /*2fd0*/  IADD3.X R11, RZ, R11, RZ, P5, !PT ;  /* 0x0000000bff0b7210 */ /* 0x000fe40002ffe4ff */
[----:B------:R-:W-:Y:S02]  /*2fe0*/  IADD3 R6, P5, R6, 0xc40, RZ ;  /* 0x00000c4006067810 */ /* 0x000fe40007fbe0ff */
[----:B------:R-:W-:Y:S02]  /*2ff0*/  IADD3 R7, R7, 0x1, RZ ;  /* 0x0000000107077810 */ /* 0x000fe40007ffe0ff */
[----:B------:R-:W-:Y:S02]  /*3000*/  IADD3.X R9, RZ, R9, RZ, P5, !PT ;  /* 0x00000009ff097210 */ /* 0x000fe40002ffe4ff */
[----:B------:R-:W-:-:S04]  /*3010*/  IADD3 R8, P5, R8, 0xc40, RZ ;  /* 0x00000c4008087810 */ /* 0x000fc80007fbe0ff */
[----:B------:R-:W-:Y:S02]  /*3020*/  IADD3.X R17, RZ, R17, RZ, P5, !PT ;  /* 0x00000011ff117210 */ /* 0x000fe40002ffe4ff */
[----:B------:R-:W-:Y:S01]  /*3030*/  ISETP.NE.AND P5, PT, R7, 0x100, PT ;  /* 0x000001000700780c */ /* 0x000fe20003fa5270 */
[-C--:B0-----:R-:W-:Y:S01]  /*3040*/  FFMA R51, R14, R32.reuse, R51 ;  /* 0x000000200e337223 */ /* 0x081fe20000000033 */
[-C--:B------:R-:W-:Y:S01]  /*3050*/  FFMA R53, R16, R32.reuse, R53 ;  /* 0x0000002010357223 */ /* 0x080fe20000000035 */
[-C--:B------:R-:W-:Y:S01]  /*3060*/  FFMA R55, R18, R32.reuse, R55 ;  /* 0x0000002012377223 */ /* 0x080fe20000000037 */
[----:B------:R-:W-:Y:S01]  /*3070*/  FFMA R57, R20, R32, R57 ;  /* 0x0000002014397223 */ /* 0x000fe20000000039 */
[C---:B------:R-:W-:Y:S01]  /*3080*/  FFMA R107, R66.reuse, R101, R107 ;  /* 0x00000065426b7223 */ /* 0x040fe2000000006b */
[C---:B------:R-:W-:Y:S01]  /*3090*/  FFMA R105, R66.reuse, R99, R80 ;  /* 0x0000006342697223 */ /* 0x040fe20000000050 */
[----:B------:R-:W-:Y:S01]  /*30a0*/  FFMA R67, R66, R97, R78 ;  /* 0x0000006142437223 */ /* 0x000fe2000000004e */
[C---:B------:R-:W-:Y:S01]  /*30b0*/  FFMA R23, R22.reuse, R65, R23 ;  /* 0x0000004116177223 */ /* 0x040fe20000000017 */
        /* <DEDUP_REMOVED lines=8> */
[-C--:B------:R-:W-:Y:S01]  /*3140*/  FFMA R22, R22, R31.reuse, R59 ;  /* 0x0000001f16167223 */ /* 0x080fe2000000003b */
[----:B------:R-:W-:Y:S01]  /*3150*/  IADD3 R94, P6, R94, 0x24, RZ ;  /* 0x000000245e5e7810 */ /* 0x000fe20007fde0ff */
[-C--:B------:R-:W-:Y:S01]  /*3160*/  FFMA R24, R24, R31.reuse, R61 ;  /* 0x0000001f18187223 */ /* 0x080fe2000000003d */
[-C--:B------:R-:W-:Y:S01]  /*3170*/  FFMA R26, R26, R31.reuse, R69 ;  /* 0x0000001f1a1a7223 */ /* 0x080fe20000000045 */
[----:B------:R-:W-:Y:S01]  /*3180*/  FFMA R28, R28, R31, R79 ;  /* 0x0000001f1c1c7223 */ /* 0x000fe2000000004f */
[C---:B------:R-:W-:Y:S01]  /*3190*/  FFMA R31, R30.reuse, R101, R27 ;  /* 0x000000651e1f7223 */ /* 0x040fe2000000001b */
[C---:B------:R-:W-:Y:S01]  /*31a0*/  FFMA R57, R30.reuse, R99, R58 ;  /* 0x000000631e397223 */ /* 0x040fe2000000003a */
[----:B------:R-:W-:Y:S01]  /*31b0*/  FFMA R59, R30, R97, R56 ;  /* 0x000000611e3b7223 */ /* 0x000fe20000000038 */
[C---:B------:R-:W-:Y:S01]  /*31c0*/  FFMA R53, R32.reuse, R101, R23 ;  /* 0x0000006520357223 */ /* 0x040fe20000000017 */
[C---:B------:R-:W-:Y:S01]  /*31d0*/  FFMA R33, R32.reuse, R99, R52 ;  /* 0x0000006320217223 */ /* 0x040fe20000000034 */
[C---:B------:R-:W-:Y:S01]  /*31e0*/  FFMA R51, R32.reuse, R97, R42 ;  /* 0x0000006120337223 */ /* 0x040fe2000000002a */
[-C--:B------:R-:W-:Y:S01]  /*31f0*/  FFMA R55, R32, R103.reuse, R44 ;  /* 0x0000006720377223 */ /* 0x080fe2000000002c */
[----:B------:R-:W-:Y:S01]  /*3200*/  FFMA R30, R30, R103, R50 ;  /* 0x000000671e1e7223 */ /* 0x000fe20000000032 */
[-C--:B------:R-:W-:Y:S01]  /*3210*/  FFMA R65, R101, R48.reuse, R66 ;  /* 0x0000003065417223 */ /* 0x080fe20000000042 */
[-C--:B------:R-:W-:Y:S01]  /*3220*/  FFMA R61, R99, R48.reuse, R64 ;  /* 0x00000030633d7223 */ /* 0x080fe20000000040 */
[-C--:B------:R-:W-:Y:S01]  /*3230*/  FFMA R69, R97, R48.reuse, R60 ;  /* 0x0000003061457223 */ /* 0x080fe2000000003c */
[----:B------:R-:W-:Y:S01]  /*3240*/  FFMA R79, R103, R48, R54 ;  /* 0x00000030674f7223 */ /* 0x000fe20000000036 */
[----:B------:R-:W-:Y:S01]  /*3250*/  IADD3.X R95, RZ, R95, RZ, P6, !PT ;  /* 0x0000005fff5f7210 */ /* 0x000fe200037fe4ff */
[-C--:B--2---:R-:W-:Y:S01]  /*3260*/  FFMA R101, R101, R46.reuse, R22 ;  /* 0x0000002e65657223 */ /* 0x084fe20000000016 */
[-C--:B------:R-:W-:Y:S01]  /*3270*/  FFMA R99, R99, R46.reuse, R24 ;  /* 0x0000002e63637223 */ /* 0x080fe20000000018 */
[-C--:B------:R-:W-:Y:S01]  /*3280*/  FFMA R97, R97, R46.reuse, R26 ;  /* 0x0000002e61617223 */ /* 0x080fe2000000001a */
[----:B------:R-:W-:Y:S01]  /*3290*/  FFMA R103, R103, R46, R28 ;  /* 0x0000002e67677223 */ /* 0x000fe2000000001c */
[----:B------:R-:W-:Y:S01]  /*32a0*/  @!P5 CALL.REL.NOINC `(.L_x_65) ;  /* 0x000000100000d944 */ /* 0x000fe20003c00000 */
[----:B------:R-:W-:Y:S05]  /*32b0*/  BRA `(.L_x_66) ;  /* 0xffffd67000007947 */ /* 0x000fea000383ffff */
.L_x_65:
[----:B------:R-:W0:Y:S01]  /*32c0*/  S2R R5, SR_CTAID.Z ;  /* 0x0000000000057919 */ /* 0x000e220000002700 */
[----:B------:R-:W-:-:S02]  /*32d0*/  MOV R10, 0x4 ;  /* 0x00000004000a7802 */ /* 0x000fc40000000f00 */
[----:B0-----:R-:W-:-:S05]  /*32e0*/  LEA R5, R5, R0, 0x6 ;  /* 0x0000000005057211 */ /* 0x001fca00078e30ff */
[----:B------:R-:W-:-:S05]  /*32f0*/  IMAD.WIDE R2, R5, R10, c[0x0][0x178] ;  /* 0x00005e0005027625 */ /* 0x000fca00078e020a */
[----:B------:R0:W2:Y:S04]  /*3300*/  LDG.E.CONSTANT R8, [R2.64] ;  /* 0x0000000402087981 */ /* 0x0000a8000c1e9900 */
[----:B------:R0:W3:Y:S04]  /*3310*/  LDG.E.CONSTANT R6, [R2.64+0x40] ;  /* 0x0000400402067981 */ /* 0x0000e8000c1e9900 */
[----:B------:R0:W4:Y:S04]  /*3320*/  LDG.E.CONSTANT R4, [R2.64+0x80] ;  /* 0x0000800402047981 */ /* 0x000128000c1e9900 */
[----:B------:R0:W5:Y:S01]  /*3330*/  LDG.E.CONSTANT R0, [R2.64+0xc0] ;  /* 0x0000c00402007981 */ /* 0x000162000c1e9900 */
[----:B------:R-:W1:Y:S03]  /*3340*/  S2UR UR6, SR_CTAID.X ;  /* 0x00000000000679c3 */ /* 0x000e660000002500 */
[----:B------:R-:W0:Y:S02]  /*3350*/  S2R R12, SR_TID.Y ;  /* 0x00000000000c7919 */ /* 0x000e240000002200 */
[----:B0-----:R-:W-:-:S05]  /*3360*/  IMAD R5, R5, 0xe, R12 ;  /* 0x0000000e05057824 */ /* 0x001fca00078e020c */
[----:B-1----:R-:W-:-:S04]  /*3370*/  LEA R5, R5, UR6, 0x1 ;  /* 0x0000000605057c11 */ /* 0x002fc8000f8e08ff */
[----:B------:R-:W-:-:S05]  /*3380*/  LEA R5, R5, -R5, 0x3 ;  /* 0x8000000505057211 */ /* 0x000fca00078e18ff */
        /* <DEDUP_REMOVED lines=20> */
[----:B------:R0:W-:Y:S01]  /*34d0*/  STG.E [R2.64+0xc], R5 ;  /* 0x00000c0502007986 */ /* 0x0001e2000c101904 */
[--C-:B----4-:R-:W-:Y:S01]  /*34e0*/  FADD R67, R67, R4.reuse ;  /* 0x0000000443437221 */ /* 0x110fe20000000000 */
        /* <DEDUP_REMOVED lines=10> */
[----:B0-----:R-:W-:Y:S01]  /*3590*/  FMNMX R5, RZ, R6, !PT ;  /* 0x00000006ff057209 */ /* 0x001fe20007800000 */
[--C-:B------:R-:W-:Y:S01]  /*35a0*/  FADD R59, R59, R4.reuse ;  /* 0x000000043b3b7221 */ /* 0x100fe20000000000 */
[--C-:B------:R-:W-:Y:S01]  /*35b0*/  FADD R69, R69, R4.reuse ;  /* 0x0000000445457221 */ /* 0x100fe20000000000 */
[----:B------:R-:W-:Y:S01]  /*35c0*/  FADD R4, R97, R4 ;  /* 0x0000000461047221 */ /* 0x000fe20000000000 */
[--C-:B------:R-:W-:Y:S01]  /*35d0*/  FADD R93, R93, R8.reuse ;  /* 0x000000085d5d7221 */ /* 0x100fe20000000000 */
        /* <DEDUP_REMOVED lines=10> */
[--C-:B-----5:R-:W-:Y:S01]  /*3680*/  FADD R34, R34, R0.reuse ;  /* 0x0000000022227221 */ /* 0x120fe20000000000 */
[----:B------:R-:W-:Y:S01]  /*3690*/  FMNMX R7, RZ, R40, !PT ;  /* 0x00000028ff077209 */ /* 0x000fe20007800000 */
[--C-:B------:R-:W-:Y:S01]  /*36a0*/  FADD R109, R109, R0.reuse ;  /* 0x000000006d6d7221 */ /* 0x100fe20000000000 */
[----:B0-----:R-:W-:Y:S01]  /*36b0*/  FMNMX R5, RZ, R4, !PT ;  /* 0x00000004ff057209 */ /* 0x001fe20007800000 */
[--C-:B------:R-:W-:Y:S01]  /*36c0*/  FADD R117, R117, R0.reuse ;  /* 0x0000000075757221 */ /* 0x100fe20000000000 */
[----:B------:R-:W-:Y:S01]  /*36d0*/  FMNMX R9, RZ, R8, !PT ;  /* 0x00000008ff097209 */ /* 0x000fe20007800000 */
[--C-:B------:R-:W-:Y:S01]  /*36e0*/  FADD R125, R125, R0.reuse ;  /* 0x000000007d7d7221 */ /* 0x100fe20000000000 */
        /* <DEDUP_REMOVED lines=12> */
[----:B------:R-:W-:-:S02]  /*37b0*/  FMNMX R107, RZ, R107, !PT ;  /* 0x0000006bff6b7209 */ /* 0x000fc40007800000 */
[----:B0-----:R-:W-:Y:S01]  /*37c0*/  FMNMX R5, RZ, R34, !PT ;  /* 0x00000022ff057209 */ /* 0x001fe20007800000 */
[----:B------:R0:W-:Y:S01]  /*37d0*/  STG.E [R2.64+0x1a0], R9 ;  /* 0x0001a00902007986 */ /* 0x0001e2000c101904 */
[----:B------:R-:W-:Y:S02]  /*37e0*/  FMNMX R115, RZ, R115, !PT ;  /* 0x00000073ff737209 */ /* 0x000fe40007800000 */
[----:B------:R-:W-:Y:S01]  /*37f0*/  FMNMX R123, RZ, R123, !PT ;  /* 0x0000007bff7b7209 */ /* 0x000fe20007800000 */
[----:B------:R2:W-:Y:S01]  /*3800*/  STG.E [R2.64+0x948c], R5 ;  /* 0x00948c0502007986 */ /* 0x0005e2000c101904 */
[----:B------:R-:W-:Y:S02]  /*3810*/  FMNMX R93, RZ, R93, !PT ;  /* 0x0000005dff5d7209 */ /* 0x000fe40007800000 */
[----:B------:R-:W-:Y:S01]  /*3820*/  FMNMX R83, RZ, R83, !PT ;  /* 0x00000053ff537209 */ /* 0x000fe20007800000 */
[----:B------:R-:W-:Y:S01]  /*3830*/  STG.E [R2.64], R107 ;  /* 0x0000006b02007986 */ /* 0x000fe2000c101904 */
[----:B------:R-:W-:-:S02]  /*3840*/  FMNMX R75, RZ, R75, !PT ;  /* 0x0000004bff4b7209 */ /* 0x000fc40007800000 */
[----:B------:R-:W-:Y:S01]  /*3850*/  FMNMX R39, RZ, R39, !PT ;  /* 0x00000027ff277209 */ /* 0x000fe20007800000 */
[----:B------:R-:W-:Y:S01]  /*3860*/  STG.E [R2.64+0x188], R115 ;  /* 0x0001887302007986 */ /* 0x000fe2000c101904 */
        /* <DEDUP_REMOVED lines=52> */
[----:B-1----:R-:W-:Y:S01]  /*3bb0*/  FMNMX R7, RZ, R38, !PT ;  /* 0x00000026ff077209 */ /* 0x002fe20007800000 */
[----:B------:R-:W-:Y:S01]  /*3bc0*/  STG.E [R2.64+0x3110], R35 ;  /* 0x0031102302007986 */ /* 0x000fe2000c101904 */
[----:B0-----:R-:W-:Y:S02]  /*3bd0*/  FMNMX R9, RZ, R62, !PT ;  /* 0x0000003eff097209 */ /* 0x001fe40007800000 */
[----:B------:R-:W-:Y:S01]  /*3be0*/  FMNMX R41, RZ, R41, !PT ;  /* 0x00000029ff297209 */ /* 0x000fe20007800000 */
[----:B------:R-:W-:Y:S01]  /*3bf0*/  STG.E [R2.64+0x3298], R43 ;  /* 0x0032982b02007986 */ /* 0x000fe2000c101904 */
[----:B------:R-:W-:Y:S02]  /*3c00*/  FMNMX R49, RZ, R49, !PT ;  /* 0x00000031ff317209 */ /* 0x000fe40007800000 */
[----:B------:R-:W-:Y:S01]  /*3c10*/  FMNMX R55, RZ, R55, !PT ;  /* 0x00000037ff377209 */ /* 0x000fe20007800000 */
[----:B------:R-:W-:Y:S01]  /*3c20*/  STG.E [R2.64+0x3114], R33 ;  /* 0x0031142102007986 */ /* 0x000fe2000c101904 */
[----:B--2---:R-:W-:-:S02]  /*3c30*/  FMNMX R5, RZ, R30, !PT ;  /* 0x0000001eff057209 */ /* 0x004fc40007800000 */
[----:B------:R-:W-:Y:S01]  /*3c40*/  FMNMX R79, RZ, R79, !PT ;  /* 0x0000004fff4f7209 */ /* 0x000fe20007800000 */
[----:B------:R-:W-:Y:S01]  /*3c50*/  STG.E [R2.64+0x329c], R57 ;  /* 0x00329c3902007986 */ /* 0x000fe2000c101904 */
[----:B------:R-:W-:-:S03]  /*3c60*/  FMNMX R11, RZ, R0, !PT ;  /* 0x00000000ff0b7209 */ /* 0x000fc60007800000 */
        /* <DEDUP_REMOVED lines=28> */
.L_x_67:
        /* <DEDUP_REMOVED lines=13> */
.L_x_126:


//--------------------- .text.tvmgen_default_fused_nn_conv2d_add_add_nn_relu_3_kernel --------------------------
	.section	.text.tvmgen_default_fused_nn_conv2d_add_add_nn_relu_3_kernel,"ax",@progbits
	.sectionflags	@"SHF_BARRIERS=1"
	.sectioninfo	@"SHI_REGISTERS=40"
	.align	128
        .global         tvmgen_default_fused_nn_conv2d_add_add_nn_relu_3_kernel
        .type           tvmgen_default_fused_nn_conv2d_add_add_nn_relu_3_kernel,@function
        .size           tvmgen_default_fused_nn_conv2d_add_add_nn_relu_3_kernel,(.L_x_127 - tvmgen_default_fused_nn_conv2d_add_add_nn_relu_3_kernel)
        .other          tvmgen_default_fused_nn_conv2d_add_add_nn_relu_3_kernel,@"STO_CUDA_ENTRY STV_DEFAULT"
tvmgen_default_fused_nn_conv2d_add_add_nn_relu_3_kernel:
.text.tvmgen_default_fused_nn_conv2d_add_add_nn_relu_3_kernel:
[----:B------:R-:W-:Y:S02]  /*0000*/  MOV R1, c[0x0][0x28] ;  /* 0x00000a0000017a02 */ /* 0x000fe40000000f00 */
[----:B------:R-:W0:Y:S01]  /*0010*/  S2R R0, SR_TID.Z ;  /* 0x0000000000007919 */ /* 0x000e220000002300 */
[----:B------:R-:W-:Y:S01]  /*0020*/  MOV R3, RZ ;  /* 0x000000ff00037202 */ /* 0x000fe20000000f00 */
[----:B------:R-:W-:Y:S01]  /*0030*/  CS2R R20, SRZ ;  /* 0x0000000000147805 */ /* 0x000fe2000001ff00 */
[----:B------:R-:W-:Y:S01]  /*0040*/  MOV R33, RZ ;  /* 0x000000ff00217202 */ /* 0x000fe20000000f00 */
[----:B------:R-:W0:Y:S01]  /*0050*/  S2R R2, SR_TID.Y ;  /* 0x0000000000027919 */ /* 0x000e220000002200 */
[----:B------:R-:W-:Y:S01]  /*0060*/  CS2R R10, SRZ ;  /* 0x00000000000a7805 */ /* 0x000fe2000001ff00 */
[----:B------:R-:W-:Y:S01]  /*0070*/  MOV R13, RZ ;  /* 0x000000ff000d7202 */ /* 0x000fe20000000f00 */
[----:B------:R-:W-:Y:S01]  /*0080*/  CS2R R8, SRZ ;  /* 0x0000000000087805 */ /* 0x000fe2000001ff00 */
[----:B------:R-:W-:Y:S01]  /*0090*/  MOV R14, RZ ;  /* 0x000000ff000e7202 */ /* 0x000fe20000000f00 */
[----:B------:R-:W-:Y:S01]  /*00a0*/  ULDC.64 UR4, c[0x0][0x118] ;  /* 0x0000460000047ab9 */ /* 0x000fe20000000a00 */
[----:B------:R-:W-:-:S02]  /*00b0*/  MOV R25, RZ ;  /* 0x000000ff00197202 */ /* 0x000fc40000000f00 */
[----:B------:R-:W-:Y:S02]  /*00c0*/  MOV R30, RZ ;  /* 0x000000ff001e7202 */ /* 0x000fe40000000f00 */
[----:B------:R-:W-:Y:S02]  /*00d0*/  MOV R18, RZ ;  /* 0x000000ff00127202 */ /* 0x000fe40000000f00 */
[----:B------:R-:W-:Y:S02]  /*00e0*/  MOV R7, RZ ;  /* 0x000000ff00077202 */ /* 0x000fe40000000f00 */
[----:B------:R-:W-:Y:S01]  /*00f0*/  MOV R22, RZ ;  /* 0x000000ff00167202 */ /* 0x000fe20000000f00 */
[----:B0-----:R-:W-:Y:S01]  /*0100*/  IMAD R16, R0, 0x7, R2 ;  /* 0x0000000700107824 */ /* 0x001fe200078e0202 */
[----:B------:R-:W-:-:S04]  /*0110*/  LEA R15, R2, R2, 0x2 ;  /* 0x00000002020f7211 */ /* 0x000fc800078e10ff */
[----:B------:R-:W-:Y:S02]  /*0120*/  LEA R16, R16, -R16, 0x3 ;  /* 0x8000001010107211 */ /* 0x000fe400078e18ff */
.L_x_70:
[C---:B------:R-:W-:Y:S01]  /*0130*/  IADD3 R31, R15.reuse, 0x2, RZ ;  /* 0x000000020f1f7810 */ /* 0x040fe20007ffe0ff */
[----:B------:R-:W-:Y:S01]  /*0140*/  BAR.SYNC.DEFER_BLOCKING 0x0 ;  /* 0x0000000000007b1d */ /* 0x000fe20000010000 */
[-C--:B------:R-:W-:Y:S02]  /*0150*/  LEA.HI.SX32 R4, R15, R0.reuse, 0x1b ;  /* 0x000000000f047211 */ /* 0x080fe400078fdaff */
[----:B------:R-:W-:Y:S02]  /*0160*/  LEA.HI.SX32 R6, R31, R0, 0x1b ;  /* 0x000000001f067211 */ /* 0x000fe400078fdaff */
[----:B------:R-:W-:Y:S02]  /*0170*/  ISETP.GT.AND P0, PT, R4, 0xf, PT ;  /* 0x0000000f0400780c */ /* 0x000fe40003f04270 */
[----:B------:R-:W-:Y:S02]  /*0180*/  ISETP.GT.AND P2, PT, R6, 0xf, PT ;  /* 0x0000000f0600780c */ /* 0x000fe40003f44270 */
[----:B------:R-:W-:-:S02]  /*0190*/  ISETP.GT.OR P0, PT, R15, 0x1f, P0 ;  /* 0x0000001f0f00780c */ /* 0x000fc40000704670 */
[C---:B------:R-:W-:Y:S02]  /*01a0*/  ISETP.GT.OR P2, PT, R15.reuse, 0x1d, P2 ;  /* 0x0000001d0f00780c */ /* 0x040fe40001744670 */
[----:B------:R-:W-:Y:S02]  /*01b0*/  IADD3 R29, R15, 0x1, RZ ;  /* 0x000000010f1d7810 */ /* 0x000fe40007ffe0ff */
[----:B------:R-:W-:Y:S02]  /*01c0*/  MOV R17, 0x4 ;  /* 0x0000000400117802 */ /* 0x000fe40000000f00 */
[----:B------:R-:W-:-:S04]  /*01d0*/  LEA.HI.SX32 R4, R29, R0, 0x1b ;  /* 0x000000001d047211 */ /* 0x000fc800078fdaff */
[----:B------:R-:W-:Y:S01]  /*01e0*/  ISETP.GT.AND P1, PT, R4, 0xf, PT ;  /* 0x0000000f0400780c */ /* 0x000fe20003f24270 */
[----:B------:R-:W0:Y:S01]  /*01f0*/  @!P0 S2R R5, SR_CTAID.Z ;  /* 0x0000000000058919 */ /* 0x000e220000002700 */
[----:B------:R-:W-:Y:S01]  /*0200*/  IMAD R4, R3, 0x310, R16 ;  /* 0x0000031003047824 */ /* 0x000fe200078e0210 */
[----:B------:R-:W-:Y:S02]  /*0210*/  @!P2 LOP3.LUT R36, R31, 0xf, RZ, 0xc0, !PT ;  /* 0x0000000f1f24a812 */ /* 0x000fe400078ec0ff */
[----:B------:R-:W1:Y:S01]  /*0220*/  @!P2 S2R R37, SR_CTAID.Z ;  /* 0x000000000025a919 */ /* 0x000e620000002700 */
[C---:B------:R-:W-:Y:S02]  /*0230*/  @!P0 LOP3.LUT R6, R15.reuse, 0xf, RZ, 0xc0, !PT ;  /* 0x0000000f0f068812 */ /* 0x040fe400078ec0ff */
[----:B------:R-:W-:-:S13]  /*0240*/  ISETP.GT.OR P1, PT, R15, 0x1e, P1 ;  /* 0x0000001e0f00780c */ /* 0x000fda0000f24670 */
[----:B------:R-:W2:Y:S01]  /*0250*/  @!P1 S2R R35, SR_CTAID.Z ;  /* 0x0000000000239919 */ /* 0x000ea20000002700 */
[-C--:B0-----:R-:W-:Y:S01]  /*0260*/  @!P0 LEA R12, R5, R0.reuse, 0x4 ;  /* 0x00000000050c8211 */ /* 0x081fe200078e20ff */
[----:B------:R-:W-:Y:S01]  /*0270*/  IMAD.WIDE R4, R4, R17, c[0x0][0x168] ;  /* 0x00005a0004047625 */ /* 0x000fe200078e0211 */
[----:B-1----:R-:W-:Y:S02]  /*0280*/  @!P2 LEA R32, R37, R0, 0x4 ;  /* 0x000000002520a211 */ /* 0x002fe400078e20ff */
[-C--:B------:R-:W-:Y:S02]  /*0290*/  @!P0 LEA R19, R12, R3.reuse, 0x6 ;  /* 0x000000030c138211 */ /* 0x080fe400078e30ff */
[----:B------:R0:W3:Y:S01]  /*02a0*/  LDG.E.CONSTANT R28, [R4.64+0x4] ;  /* 0x00000404041c7981 */ /* 0x0000e2000c1e9900 */
[----:B------:R-:W-:Y:S01]  /*02b0*/  @!P2 LEA R37, R32, R3, 0x6 ;  /* 0x000000032025a211 */ /* 0x000fe200078e30ff */
[----:B------:R-:W-:Y:S01]  /*02c0*/  @!P0 IMAD R12, R2, 0xa0, RZ ;  /* 0x000000a0020c8824 */ /* 0x000fe200078e02ff */
[----:B------:R-:W-:Y:S01]  /*02d0*/  @!P0 LEA R34, R19, R6, 0x4 ;  /* 0x0000000613228211 */ /* 0x000fe200078e20ff */
[----:B------:R0:W4:Y:S01]  /*02e0*/  LDG.E.CONSTANT R27, [R4.64+0x8] ;  /* 0x00000804041b7981 */ /* 0x000122000c1e9900 */
[----:B------:R-:W-:-:S02]  /*02f0*/  @!P2 LEA R36, R37, R36, 0x4 ;  /* 0x000000242524a211 */ /* 0x000fc400078e20ff */
[----:B------:R-:W-:Y:S01]  /*0300*/  IADD3 R37, R15, 0x3, RZ ;  /* 0x000000030f257810 */ /* 0x000fe20007ffe0ff */
[----:B------:R0:W5:Y:S04]  /*0310*/  LDG.E.CONSTANT R6, [R4.64] ;  /* 0x0000000404067981 */ /* 0x000168000c1e9900 */
[----:B------:R0:W5:Y:S04]  /*0320*/  LDG.E.CONSTANT R26, [R4.64+0xc] ;  /* 0x00000c04041a7981 */ /* 0x000168000c1e9900 */
[----:B------:R0:W5:Y:S04]  /*0330*/  LDG.E.CONSTANT R24, [R4.64+0x10] ;  /* 0x0000100404187981 */ /* 0x000168000c1e9900 */
[----:B------:R0:W5:Y:S04]  /*0340*/  LDG.E.CONSTANT R23, [R4.64+0x14] ;  /* 0x0000140404177981 */ /* 0x000168000c1e9900 */
[----:B------:R0:W5:Y:S02]  /*0350*/  LDG.E.CONSTANT R19, [R4.64+0x18] ;  /* 0x0000180404137981 */ /* 0x000164000c1e9900 */
[----:B0-----:R-:W-:-:S04]  /*0360*/  LEA.HI.SX32 R4, R37, R0, 0x1b ;  /* 0x0000000025047211 */ /* 0x001fc800078fdaff */
[----:B------:R-:W-:-:S04]  /*0370*/  ISETP.GT.AND P3, PT, R4, 0xf, PT ;  /* 0x0000000f0400780c */ /* 0x000fc80003f64270 */
[----:B------:R-:W-:Y:S02]  /*0380*/  ISETP.GT.OR P3, PT, R15, 0x1c, P3 ;  /* 0x0000001c0f00780c */ /* 0x000fe40001f64670 */
[----:B------:R-:W-:-:S11]  /*0390*/  @!P0 LOP3.LUT R12, R12, 0xfffffe00, RZ, 0xc0, !PT ;  /* 0xfffffe000c0c8812 */ /* 0x000fd600078ec0ff */
[----:B------:R-:W0:Y:S01]  /*03a0*/  @!P3 S2R R5, SR_CTAID.Z ;  /* 0x000000000005b919 */ /* 0x000e220000002700 */
[----:B------:R-:W-:Y:S02]  /*03b0*/  @!P0 IADD3 R34, R34, R12, RZ ;  /* 0x0000000c22228210 */ /* 0x000fe40007ffe0ff */
[----:B--2---:R-:W-:Y:S02]  /*03c0*/  @!P1 LEA R12, R35, R0, 0x4 ;  /* 0x00000000230c9211 */ /* 0x004fe400078e20ff */
[C---:B------:R-:W-:Y:S02]  /*03d0*/  @!P1 LOP3.LUT R35, R29.reuse, 0xf, RZ, 0xc0, !PT ;  /* 0x0000000f1d239812 */ /* 0x040fe400078ec0ff */
[----:B------:R-:W-:Y:S02]  /*03e0*/  @!P1 LEA R12, R12, R3, 0x6 ;  /* 0x000000030c0c9211 */ /* 0x000fe400078e30ff */
[----:B------:R-:W-:Y:S02]  /*03f0*/  @!P1 SHF.L.U32 R29, R29, 0x5, RZ ;  /* 0x000000051d1d9819 */ /* 0x000fe400000006ff */
[----:B------:R-:W-:-:S02]  /*0400*/  @!P1 LEA R35, R12, R35, 0x4 ;  /* 0x000000230c239211 */ /* 0x000fc400078e20ff */
[----:B------:R-:W-:-:S04]  /*0410*/  @!P1 LOP3.LUT R4, R29, 0xfffffe00, RZ, 0xc0, !PT ;  /* 0xfffffe001d049812 */ /* 0x000fc800078ec0ff */
[----:B------:R-:W-:Y:S02]  /*0420*/  @!P1 IADD3 R35, R35, R4, RZ ;  /* 0x0000000423239210 */ /* 0x000fe40007ffe0ff */
[----:B0-----:R-:W-:Y:S02]  /*0430*/  @!P3 LEA R4, R5, R0, 0x4 ;  /* 0x000000000504b211 */ /* 0x001fe400078e20ff */
[----:B------:R-:W-:Y:S02]  /*0440*/  IADD3 R29, R15, 0x4, RZ ;  /* 0x000000040f1d7810 */ /* 0x000fe40007ffe0ff */
[----:B------:R-:W-:Y:S02]  /*0450*/  @!P3 LEA R5, R4, R3, 0x6 ;  /* 0x000000030405b211 */ /* 0x000fe400078e30ff */
[----:B------:R-:W-:-:S04]  /*0460*/  @!P3 LOP3.LUT R4, R37, 0xf, RZ, 0xc0, !PT ;  /* 0x0000000f2504b812 */ /* 0x000fc800078ec0ff */
[----:B------:R-:W-:Y:S02]  /*0470*/  @!P3 LEA R4, R5, R4, 0x4 ;  /* 0x000000040504b211 */ /* 0x000fe400078e20ff */
[----:B------:R-:W-:-:S04]  /*0480*/  LEA.HI.SX32 R5, R29, R0, 0x1b ;  /* 0x000000001d057211 */ /* 0x000fc800078fdaff */
[----:B------:R-:W-:-:S04]  /*0490*/  ISETP.GT.AND P4, PT, R5, 0xf, PT ;  /* 0x0000000f0500780c */ /* 0x000fc80003f84270 */
[----:B------:R-:W-:Y:S02]  /*04a0*/  ISETP.GT.OR P4, PT, R15, 0x1b, P4 ;  /* 0x0000001b0f00780c */ /* 0x000fe40002784670 */
[----:B------:R-:W-:Y:S02]  /*04b0*/  @!P3 SHF.L.U32 R37, R37, 0x5, RZ ;  /* 0x000000052525b819 */ /* 0x000fe400000006ff */
[----:B------:R-:W-:Y:S02]  /*04c0*/  @!P2 SHF.L.U32 R31, R31, 0x5, RZ ;  /* 0x000000051f1fa819 */ /* 0x000fe400000006ff */
[----:B------:R-:W-:Y:S02]  /*04d0*/  @!P3 LOP3.LUT R37, R37, 0xfffffe00, RZ, 0xc0, !PT ;  /* 0xfffffe002525b812 */ /* 0x000fe400078ec0ff */
[----:B------:R-:W-:-:S05]  /*04e0*/  @!P2 LOP3.LUT R31, R31, 0xfffffe00, RZ, 0xc0, !PT ;  /* 0xfffffe001f1fa812 */ /* 0x000fca00078ec0ff */
[----:B------:R-:W0:Y:S01]  /*04f0*/  @!P4 S2R R12, SR_CTAID.Z ;  /* 0x00000000000cc919 */ /* 0x000e220000002700 */
[----:B------:R-:W-:Y:S01]  /*0500*/  @!P3 IADD3 R32, R4, R37, RZ ;  /* 0x000000250420b210 */ /* 0x000fe20007ffe0ff */
[----:B------:R-:W-:Y:S01]  /*0510*/  @!P0 IMAD.WIDE R4, R34, R17, c[0x0][0x170] ;  /* 0x00005c0022048625 */ /* 0x000fe200078e0211 */
[----:B------:R-:W-:-:S04]  /*0520*/  @!P2 IADD3 R36, R36, R31, RZ ;  /* 0x0000001f2424a210 */ /* 0x000fc80007ffe0ff */
[----:B------:R1:W2:Y:S02]  /*0530*/  @!P0 LDG.E.CONSTANT R31, [R4.64] ;  /* 0x00000004041f8981 */ /* 0x0002a4000c1e9900 */
[----:B-1----:R-:W-:-:S05]  /*0540*/  @!P1 IMAD.WIDE R4, R35, R17, c[0x0][0x170] ;  /* 0x00005c0023049625 */ /* 0x002fca00078e0211 */
[----:B------:R1:W2:Y:S02]  /*0550*/  @!P1 LDG.E.CONSTANT R34, [R4.64] ;  /* 0x0000000404229981 */ /* 0x0002a4000c1e9900 */
[----:B-1----:R-:W-:-:S05]  /*0560*/  @!P2 IMAD.WIDE R4, R36, R17, c[0x0][0x170] ;  /* 0x00005c002404a625 */ /* 0x002fca00078e0211 */
[----:B------:R1:W2:Y:S02]  /*0570*/  @!P2 LDG.E.CONSTANT R35, [R4.64] ;  /* 0x000000040423a981 */ /* 0x0002a4000c1e9900 */
[----:B-1----:R-:W-:Y:S01]  /*0580*/  @!P3 IMAD.WIDE R4, R32, R17, c[0x0][0x170] ;  /* 0x00005c002004b625 */ /* 0x002fe200078e0211 */
[----:B0-----:R-:W-:-:S04]  /*0590*/  @!P4 LEA R32, R12, R0, 0x4 ;  /* 0x000000000c20c211 */ /* 0x001fc800078e20ff */
[----:B------:R-:W-:Y:S01]  /*05a0*/  @!P4 LEA R37, R32, R3, 0x6 ;  /* 0x000000032025c211 */ /* 0x000fe200078e30ff */
[----:B------:R0:W2:Y:S01]  /*05b0*/  @!P3 LDG.E.CONSTANT R12, [R4.64] ;  /* 0x00000004040cb981 */ /* 0x0000a2000c1e9900 */
[C---:B------:R-:W-:Y:S02]  /*05c0*/  @!P4 LOP3.LUT R32, R29.reuse, 0xf, RZ, 0xc0, !PT ;  /* 0x0000000f1d20c812 */ /* 0x040fe400078ec0ff */
[----:B------:R-:W-:Y:S02]  /*05d0*/  @!P4 SHF.L.U32 R29, R29, 0x5, RZ ;  /* 0x000000051d1dc819 */ /* 0x000fe400000006ff */
[----:B------:R-:W-:Y:S02]  /*05e0*/  @!P4 LEA R32, R37, R32, 0x4 ;  /* 0x000000202520c211 */ /* 0x000fe400078e20ff */
[----:B------:R-:W-:-:S04]  /*05f0*/  @!P4 LOP3.LUT R29, R29, 0xfffffe00, RZ, 0xc0, !PT ;  /* 0xfffffe001d1dc812 */ /* 0x000fc800078ec0ff */
[----:B------:R-:W-:-:S05]  /*0600*/  @!P4 IADD3 R32, R32, R29, RZ ;  /* 0x0000001d2020c210 */ /* 0x000fca0007ffe0ff */
[----:B0-----:R-:W-:-:S05]  /*0610*/  @!P4 IMAD.WIDE R4, R32, R17, c[0x0][0x170] ;  /* 0x00005c002004c625 */ /* 0x001fca00078e0211 */
[----:B------:R0:W2:Y:S01]  /*0620*/  @!P4 LDG.E.CONSTANT R29, [R4.64] ;  /* 0x00000004041dc981 */ /* 0x0000a2000c1e9900 */
[CC--:B------:R-:W-:Y:S02]  /*0630*/  @!P0 LEA R32, R0.reuse, R15.reuse, 0x5 ;  /* 0x0000000f00208211 */ /* 0x0c0fe400078e28ff */
[CC--:B------:R-:W-:Y:S02]  /*0640*/  @!P1 LEA R37, R0.reuse, R15.reuse, 0x5 ;  /* 0x0000000f00259211 */ /* 0x0c0fe400078e28ff */
[CC--:B------:R-:W-:Y:S02]  /*0650*/  @!P2 LEA R36, R0.reuse, R15.reuse, 0x5 ;  /* 0x0000000f0024a211 */ /* 0x0c0fe400078e28ff */
[C---:B0-----:R-:W-:Y:S02]  /*0660*/  @!P3 LEA R5, R0.reuse, R15, 0x5 ;  /* 0x0000000f0005b211 */ /* 0x041fe400078e28ff */
[----:B------:R-:W-:-:S04]  /*0670*/  LEA R4, R0, 0xc40, 0x6 ;  /* 0x00000c4000047811 */ /* 0x000fc800078e30ff */
[----:B------:R-:W-:Y:S01]  /*0680*/  IADD3 R4, R4, 0x404, RZ ;  /* 0x0000040404047810 */ /* 0x000fe20007ffe0ff */
[----:B---3--:R-:W-:Y:S04]  /*0690*/  STS [R16.X4+0x4], R28 ;  /* 0x0000041c10007388 */ /* 0x008fe80000004800 */
[----:B----4-:R-:W-:Y:S04]  /*06a0*/  STS [R16.X4+0x8], R27 ;  /* 0x0000081b10007388 */ /* 0x010fe80000004800 */
[----:B-----5:R0:W-:Y:S04]  /*06b0*/  STS [R16.X4], R6 ;  /* 0x0000000610007388 */ /* 0x0201e80000004800 */
[----:B------:R-:W-:Y:S04]  /*06c0*/  STS [R16.X4+0xc], R26 ;  /* 0x00000c1a10007388 */ /* 0x000fe80000004800 */
[----:B------:R-:W-:Y:S01]  /*06d0*/  STS [R16.X4+0x10], R24 ;  /* 0x0000101810007388 */ /* 0x000fe20000004800 */
[----:B0-----:R-:W-:-:S03]  /*06e0*/  @!P4 LEA R6, R0, R15, 0x5 ;  /* 0x0000000f0006c211 */ /* 0x001fc600078e28ff */
[----:B------:R-:W-:Y:S04]  /*06f0*/  STS [R16.X4+0x14], R23 ;  /* 0x0000141710007388 */ /* 0x000fe80000004800 */
[----:B------:R0:W-:Y:S02]  /*0700*/  STS [R16.X4+0x18], R19 ;  /* 0x0000181310007388 */ /* 0x0001e40000004800 */
[----:B0-----:R-:W-:-:S05]  /*0710*/  MOV R19, 0x1c ;  /* 0x0000001c00137802 */ /* 0x001fca0000000f00 */
[----:B------:R-:W-:Y:S01]  /*0720*/  IMAD R19, R2, R19, 0xdc ;  /* 0x000000dc02137424 */ /* 0x000fe200078e0213 */
[----:B--2---:R-:W-:Y:S04]  /*0730*/  @!P0 STS [R32.X4+0xc40], R31 ;  /* 0x000c401f20008388 */ /* 0x004fe80000004800 */
[----:B------:R-:W-:Y:S04]  /*0740*/  @!P1 STS [R37.X4+0xc44], R34 ;  /* 0x000c442225009388 */ /* 0x000fe80000004800 */
[----:B------:R-:W-:Y:S04]  /*0750*/  @!P2 STS [R36.X4+0xc48], R35 ;  /* 0x000c48232400a388 */ /* 0x000fe80000004800 */
[----:B------:R-:W-:Y:S04]  /*0760*/  @!P3 STS [R5.X4+0xc4c], R12 ;  /* 0x000c4c0c0500b388 */ /* 0x000fe80000004800 */
[----:B------:R0:W-:Y:S02]  /*0770*/  @!P4 STS [R6.X4+0xc50], R29 ;  /* 0x000c501d0600c388 */ /* 0x0001e40000004800 */
[----:B0-----:R-:W-:-:S02]  /*0780*/  MOV R6, 0x400 ;  /* 0x0000040000067802 */ /* 0x001fc40000000f00 */
[----:B------:R-:W-:Y:S06]  /*0790*/  BAR.SYNC.DEFER_BLOCKING 0x0 ;  /* 0x0000000000007b1d */ /* 0x000fec0000010000 */
.L_x_68:
[----:B------:R-:W-:Y:S01]  /*07a0*/  LDS R27, [R19+-0xdc] ;  /* 0xffff2400131b7984 */ /* 0x000fe20000000800 */
[----:B------:R-:W-:-:S03]  /*07b0*/  IADD3 R6, R6, 0x20, RZ ;  /* 0x0000002006067810 */ /* 0x000fc60007ffe0ff */
[----:B------:R-:W0:Y:S01]  /*07c0*/  LDS R23, [R4+-0x404] ;  /* 0xfffbfc0004177984 */ /* 0x000e220000000800 */
[----:B------:R-:W-:-:S03]  /*07d0*/  ISETP.NE.AND P0, PT, R6, 0x440, PT ;  /* 0x000004400600780c */ /* 0x000fc60003f05270 */
[----:B------:R-:W1:Y:S04]  /*07e0*/  LDS R24, [R4+-0x4] ;  /* 0xfffffc0004187984 */ /* 0x000e680000000800 */
[----:B------:R-:W2:Y:S04]  /*07f0*/  LDS R26, [R19+-0xd8] ;  /* 0xffff2800131a7984 */ /* 0x000ea80000000800 */
[----:B------:R-:W3:Y:S04]  /*0800*/  LDS R29, [R19+-0xd4] ;  /* 0xffff2c00131d7984 */ /* 0x000ee80000000800 */
[----:B------:R-:W4:Y:S04]  /*0810*/  LDS R12, [R19+-0xd0] ;  /* 0xffff3000130c7984 */ /* 0x000f280000000800 */
[----:B------:R-:W5:Y:S04]  /*0820*/  LDS R5, [R19+-0xcc] ;  /* 0xffff340013057984 */ /* 0x000f680000000800 */
[----:B------:R-:W5:Y:S04]  /*0830*/  LDS R34, [R19+-0xc8] ;  /* 0xffff380013227984 */ /* 0x000f680000000800 */
[----:B------:R-:W5:Y:S04]  /*0840*/  LDS R32, [R19+-0xc4] ;  /* 0xffff3c0013207984 */ /* 0x000f680000000800 */
[----:B------:R-:W-:Y:S04]  /*0850*/  LDS R31, [R19+-0x18] ;  /* 0xffffe800131f7984 */ /* 0x000fe80000000800 */
[----:B------:R-:W5:Y:S01]  /*0860*/  LDS R28, [R4+-0x400] ;  /* 0xfffc0000041c7984 */ /* 0x000f620000000800 */
[----:B0-----:R-:W-:-:S03]  /*0870*/  FFMA R22, R27, R23, R22 ;  /* 0x000000171b167223 */ /* 0x001fc60000000016 */
[----:B------:R-:W-:Y:S01]  /*0880*/  LDS R35, [R19+0x3bc] ;  /* 0x0003bc0013237984 */ /* 0x000fe20000000800 */
[----:B-1----:R-:W-:-:S03]  /*0890*/  FFMA R21, R27, R24, R21 ;  /* 0x000000181b157223 */ /* 0x002fc60000000015 */
[----:B------:R-:W0:Y:S01]  /*08a0*/  LDS R27, [R4] ;  /* 0x00000000041b7984 */ /* 0x000e220000000800 */
[CC--:B--2---:R-:W-:Y:S01]  /*08b0*/  FFMA R9, R23.reuse, R26.reuse, R9 ;  /* 0x0000001a17097223 */ /* 0x0c4fe20000000009 */
[C---:B------:R-:W-:Y:S02]  /*08c0*/  FFMA R14, R24.reuse, R26, R14 ;  /* 0x0000001a180e7223 */ /* 0x040fe4000000000e */
[----:B------:R-:W1:Y:S01]  /*08d0*/  LDS R26, [R19+-0x10] ;  /* 0xfffff000131a7984 */ /* 0x000e620000000800 */
[CC--:B---3--:R-:W-:Y:S01]  /*08e0*/  FFMA R8, R23.reuse, R29.reuse, R8 ;  /* 0x0000001d17087223 */ /* 0x0c8fe20000000008 */
[C---:B------:R-:W-:Y:S02]  /*08f0*/  FFMA R13, R24.reuse, R29, R13 ;  /* 0x0000001d180d7223 */ /* 0x040fe4000000000d */
[----:B------:R-:W2:Y:S01]  /*0900*/  LDS R29, [R19+-0x14] ;  /* 0xffffec00131d7984 */ /* 0x000ea20000000800 */
[-C--:B----4-:R-:W-:Y:S01]  /*0910*/  FFMA R7, R23, R12.reuse, R7 ;  /* 0x0000000c17077223 */ /* 0x090fe20000000007 */
[----:B------:R-:W-:-:S02]  /*0920*/  FFMA R12, R24, R12, R10 ;  /* 0x0000000c180c7223 */ /* 0x000fc4000000000a */
[----:B------:R-:W3:Y:S01]  /*0930*/  LDS R10, [R19+-0xc] ;  /* 0xfffff400130a7984 */ /* 0x000ee20000000800 */
[CC--:B-----5:R-:W-:Y:S01]  /*0940*/  FFMA R11, R24.reuse, R5.reuse, R11 ;  /* 0x00000005180b7223 */ /* 0x0e0fe2000000000b */
[C---:B------:R-:W-:Y:S02]  /*0950*/  FFMA R18, R23.reuse, R5, R18 ;  /* 0x0000000517127223 */ /* 0x040fe40000000012 */
[----:B------:R-:W4:Y:S01]  /*0960*/  LDS R5, [R19+-0x8] ;  /* 0xfffff80013057984 */ /* 0x000f220000000800 */
[CC--:B------:R-:W-:Y:S01]  /*0970*/  FFMA R33, R24.reuse, R34.reuse, R33 ;  /* 0x0000002218217223 */ /* 0x0c0fe20000000021 */
[C---:B------:R-:W-:Y:S02]  /*0980*/  FFMA R30, R23.reuse, R34, R30 ;  /* 0x00000022171e7223 */ /* 0x040fe4000000001e */
[----:B------:R-:W-:Y:S01]  /*0990*/  LDS R34, [R19] ;  /* 0x0000000013227984 */ /* 0x000fe20000000800 */
[-C--:B------:R-:W-:Y:S01]  /*09a0*/  FFMA R25, R23, R32.reuse, R25 ;  /* 0x0000002017197223 */ /* 0x080fe20000000019 */
[----:B------:R-:W-:-:S02]  /*09b0*/  FFMA R24, R24, R32, R20 ;  /* 0x0000002018187223 */ /* 0x000fc40000000014 */
[----:B------:R-:W5:Y:S04]  /*09c0*/  LDS R32, [R19+-0x4] ;  /* 0xfffffc0013207984 */ /* 0x000f680000000800 */
[----:B------:R-:W-:Y:S01]  /*09d0*/  LDS R23, [R19+0xb0] ;  /* 0x0000b00013177984 */ /* 0x000fe20000000800 */
[----:B------:R-:W-:-:S03]  /*09e0*/  FFMA R22, R31, R28, R22 ;  /* 0x0000001c1f167223 */ /* 0x000fc60000000016 */
[----:B------:R-:W-:Y:S01]  /*09f0*/  LDS R20, [R19+0xb4] ;  /* 0x0000b40013147984 */ /* 0x000fe20000000800 */
[----:B0-----:R-:W-:-:S03]  /*0a00*/  FFMA R21, R31, R27, R21 ;  /* 0x0000001b1f157223 */ /* 0x001fc60000000015 */
[----:B------:R-:W-:Y:S01]  /*0a10*/  LDS R31, [R19+0xac] ;  /* 0x0000ac00131f7984 */ /* 0x000fe20000000800 */
[CC--:B-1----:R-:W-:Y:S01]  /*0a20*/  FFMA R8, R28.reuse, R26.reuse, R8 ;  /* 0x0000001a1c087223 */ /* 0x0c2fe20000000008 */
[C---:B------:R-:W-:Y:S02]  /*0a30*/  FFMA R13, R27.reuse, R26, R13 ;  /* 0x0000001a1b0d7223 */ /* 0x040fe4000000000d */
[----:B------:R-:W0:Y:S01]  /*0a40*/  LDS R26, [R4+0x4] ;  /* 0x00000400041a7984 */ /* 0x000e220000000800 */
[CC--:B--2---:R-:W-:Y:S01]  /*0a50*/  FFMA R9, R28.reuse, R29.reuse, R9 ;  /* 0x0000001d1c097223 */ /* 0x0c4fe20000000009 */
[C---:B------:R-:W-:Y:S02]  /*0a60*/  FFMA R14, R27.reuse, R29, R14 ;  /* 0x0000001d1b0e7223 */ /* 0x040fe4000000000e */
[----:B------:R-:W1:Y:S01]  /*0a70*/  LDS R29, [R4+-0x3fc] ;  /* 0xfffc0400041d7984 */ /* 0x000e620000000800 */
[-C--:B---3--:R-:W-:Y:S01]  /*0a80*/  FFMA R7, R28, R10.reuse, R7 ;  /* 0x0000000a1c077223 */ /* 0x088fe20000000007 */
[----:B------:R-:W-:-:S02]  /*0a90*/  FFMA R12, R27, R10, R12 ;  /* 0x0000000a1b0c7223 */ /* 0x000fc4000000000c */
[----:B------:R-:W2:Y:S01]  /*0aa0*/  LDS R10, [R19+0xb8] ;  /* 0x0000b800130a7984 */ /* 0x000ea20000000800 */
[CC--:B----4-:R-:W-:Y:S01]  /*0ab0*/  FFMA R18, R28.reuse, R5.reuse, R18 ;  /* 0x000000051c127223 */ /* 0x0d0fe20000000012 */
[C---:B------:R-:W-:Y:S02]  /*0ac0*/  FFMA R11, R27.reuse, R5, R11 ;  /* 0x000000051b0b7223 */ /* 0x040fe4000000000b */
[----:B------:R-:W3:Y:S01]  /*0ad0*/  LDS R5, [R19+0xbc] ;  /* 0x0000bc0013057984 */ /* 0x000ee20000000800 */
[CC--:B-----5:R-:W-:Y:S01]  /*0ae0*/  FFMA R30, R28.reuse, R32.reuse, R30 ;  /* 0x000000201c1e7223 */ /* 0x0e0fe2000000001e */
[C---:B------:R-:W-:Y:S01]  /*0af0*/  FFMA R33, R27.reuse, R32, R33 ;  /* 0x000000201b217223 */ /* 0x040fe20000000021 */
[-C--:B------:R-:W-:Y:S01]  /*0b00*/  FFMA R28, R28, R34.reuse, R25 ;  /* 0x000000221c1c7223 */ /* 0x080fe20000000019 */
[----:B------:R-:W-:Y:S01]  /*0b10*/  FFMA R27, R27, R34, R24 ;  /* 0x000000221b1b7223 */ /* 0x000fe20000000018 */
[----:B------:R-:W-:Y:S04]  /*0b20*/  LDS R25, [R19+0x170] ;  /* 0x0001700013197984 */ /* 0x000fe80000000800 */
[----:B------:R-:W-:Y:S04]  /*0b30*/  LDS R34, [R19+0xc4] ;  /* 0x0000c40013227984 */ /* 0x000fe80000000800 */
[----:B------:R-:W4:Y:S04]  /*0b40*/  LDS R32, [R4+-0x3f8] ;  /* 0xfffc080004207984 */ /* 0x000f280000000800 */
[----:B------:R-:W5:Y:S01]  /*0b50*/  LDS R24, [R19+0x174] ;  /* 0x0001740013187984 */ /* 0x000f620000000800 */
[C---:B0-----:R-:W-:Y:S01]  /*0b60*/  FFMA R21, R31.reuse, R26, R21 ;  /* 0x0000001a1f157223 */ /* 0x041fe20000000015 */
[C---:B------:R-:W-:Y:S01]  /*0b70*/  FFMA R14, R26.reuse, R23, R14 ;  /* 0x000000171a0e7223 */ /* 0x040fe2000000000e */
[CC--:B------:R-:W-:Y:S01]  /*0b80*/  FFMA R13, R26.reuse, R20.reuse, R13 ;  /* 0x000000141a0d7223 */ /* 0x0c0fe2000000000d */
[----:B-1----:R-:W-:Y:S01]  /*0b90*/  FFMA R22, R31, R29, R22 ;  /* 0x0000001d1f167223 */ /* 0x002fe20000000016 */
[C---:B------:R-:W-:Y:S01]  /*0ba0*/  FFMA R9, R29.reuse, R23, R9 ;  /* 0x000000171d097223 */ /* 0x040fe20000000009 */
[----:B------:R-:W0:Y:S01]  /*0bb0*/  LDS R31, [R19+0xc0] ;  /* 0x0000c000131f7984 */ /* 0x000e220000000800 */
[C---:B------:R-:W-:Y:S01]  /*0bc0*/  FFMA R8, R29.reuse, R20, R8 ;  /* 0x000000141d087223 */ /* 0x040fe20000000008 */
[CC--:B--2---:R-:W-:Y:S01]  /*0bd0*/  FFMA R7, R29.reuse, R10.reuse, R7 ;  /* 0x0000000a1d077223 */ /* 0x0c4fe20000000007 */
[C---:B------:R-:W-:Y:S01]  /*0be0*/  FFMA R12, R26.reuse, R10, R12 ;  /* 0x0000000a1a0c7223 */ /* 0x040fe2000000000c */
[----:B------:R-:W1:Y:S01]  /*0bf0*/  LDS R23, [R19+0x178] ;  /* 0x0001780013177984 */ /* 0x000e620000000800 */
[-C--:B---3--:R-:W-:Y:S01]  /*0c00*/  FFMA R18, R29, R5.reuse, R18 ;  /* 0x000000051d127223 */ /* 0x088fe20000000012 */
[----:B------:R-:W-:-:S02]  /*0c10*/  FFMA R11, R26, R5, R11 ;  /* 0x000000051a0b7223 */ /* 0x000fc4000000000b */
[----:B------:R-:W2:Y:S04]  /*0c20*/  LDS R10, [R19+0x17c] ;  /* 0x00017c00130a7984 */ /* 0x000ea80000000800 */
[----:B------:R-:W3:Y:S04]  /*0c30*/  LDS R5, [R19+0x180] ;  /* 0x0001800013057984 */ /* 0x000ee80000000800 */
[----:B------:R-:W3:Y:S01]  /*0c40*/  LDS R20, [R4+0x8] ;  /* 0x0000080004147984 */ /* 0x000ee20000000800 */
[----:B----4-:R-:W-:Y:S01]  /*0c50*/  FFMA R22, R25, R32, R22 ;  /* 0x0000002019167223 */ /* 0x010fe20000000016 */
[----:B-----5:R-:W-:Y:S01]  /*0c60*/  FFMA R9, R32, R24, R9 ;  /* 0x0000001820097223 */ /* 0x020fe20000000009 */
[CC--:B0-----:R-:W-:Y:S01]  /*0c70*/  FFMA R30, R29.reuse, R31.reuse, R30 ;  /* 0x0000001f1d1e7223 */ /* 0x0c1fe2000000001e */
[C---:B------:R-:W-:Y:S01]  /*0c80*/  FFMA R33, R26.reuse, R31, R33 ;  /* 0x0000001f1a217223 */ /* 0x040fe20000000021 */
[-C--:B------:R-:W-:Y:S01]  /*0c90*/  FFMA R29, R29, R34.reuse, R28 ;  /* 0x000000221d1d7223 */ /* 0x080fe2000000001c */
[----:B------:R-:W-:Y:S01]  /*0ca0*/  FFMA R26, R26, R34, R27 ;  /* 0x000000221a1a7223 */ /* 0x000fe2000000001b */
[C---:B-1----:R-:W-:Y:S01]  /*0cb0*/  FFMA R8, R32.reuse, R23, R8 ;  /* 0x0000001720087223 */ /* 0x042fe20000000008 */
[----:B------:R-:W0:Y:S01]  /*0cc0*/  LDS R34, [R19+0x184] ;  /* 0x0001840013227984 */ /* 0x000e220000000800 */
[----:B--2---:R-:W-:-:S03]  /*0cd0*/  FFMA R7, R32, R10, R7 ;  /* 0x0000000a20077223 */ /* 0x004fc60000000007 */
[----:B------:R-:W1:Y:S01]  /*0ce0*/  LDS R27, [R19+0x188] ;  /* 0x00018800131b7984 */ /* 0x000e620000000800 */
[----:B---3--:R-:W-:-:S03]  /*0cf0*/  FFMA R18, R32, R5, R18 ;  /* 0x0000000520127223 */ /* 0x008fc60000000012 */
[----:B------:R-:W-:Y:S01]  /*0d00*/  LDS R31, [R4+-0x3f4] ;  /* 0xfffc0c00041f7984 */ /* 0x000fe20000000800 */
[----:B------:R-:W-:Y:S01]  /*0d10*/  FFMA R21, R25, R20, R21 ;  /* 0x0000001419157223 */ /* 0x000fe20000000015 */
[C---:B------:R-:W-:Y:S01]  /*0d20*/  FFMA R14, R20.reuse, R24, R14 ;  /* 0x00000018140e7223 */ /* 0x040fe2000000000e */
[C---:B------:R-:W-:Y:S01]  /*0d30*/  FFMA R13, R20.reuse, R23, R13 ;  /* 0x00000017140d7223 */ /* 0x040fe2000000000d */
[C---:B------:R-:W-:Y:S01]  /*0d40*/  FFMA R12, R20.reuse, R10, R12 ;  /* 0x0000000a140c7223 */ /* 0x040fe2000000000c */
[----:B------:R-:W-:Y:S01]  /*0d50*/  FFMA R11, R20, R5, R11 ;  /* 0x00000005140b7223 */ /* 0x000fe2000000000b */
[----:B------:R-:W2:Y:S04]  /*0d60*/  LDS R25, [R19+0x234] ;  /* 0x0002340013197984 */ /* 0x000ea80000000800 */
[----:B------:R-:W3:Y:S04]  /*0d70*/  LDS R28, [R4+0xc] ;  /* 0x00000c00041c7984 */ /* 0x000ee80000000800 */
[----:B------:R-:W4:Y:S04]  /*0d80*/  LDS R24, [R19+0x238] ;  /* 0x0002380013187984 */ /* 0x000f280000000800 */
[----:B------:R-:W5:Y:S04]  /*0d90*/  LDS R23, [R19+0x23c] ;  /* 0x00023c0013177984 */ /* 0x000f680000000800 */
[----:B------:R-:W5:Y:S04]  /*0da0*/  LDS R10, [R19+0x240] ;  /* 0x00024000130a7984 */ /* 0x000f680000000800 */
[----:B------:R-:W5:Y:S01]  /*0db0*/  LDS R5, [R19+0x244] ;  /* 0x0002440013057984 */ /* 0x000f620000000800 */
[-C--:B0-----:R-:W-:Y:S01]  /*0dc0*/  FFMA R30, R32, R34.reuse, R30 ;  /* 0x00000022201e7223 */ /* 0x081fe2000000001e */
[----:B------:R-:W-:-:S02]  /*0dd0*/  FFMA R33, R20, R34, R33 ;  /* 0x0000002214217223 */ /* 0x000fc40000000021 */
[----:B------:R-:W0:Y:S01]  /*0de0*/  LDS R34, [R19+0x248] ;  /* 0x0002480013227984 */ /* 0x000e220000000800 */
[-C--:B-1----:R-:W-:Y:S01]  /*0df0*/  FFMA R32, R32, R27.reuse, R29 ;  /* 0x0000001b20207223 */ /* 0x082fe2000000001d */
[----:B------:R-:W-:Y:S02]  /*0e00*/  FFMA R20, R20, R27, R26 ;  /* 0x0000001b14147223 */ /* 0x000fe4000000001a */
[----:B------:R-:W1:Y:S04]  /*0e10*/  LDS R29, [R19+0x24c] ;  /* 0x00024c00131d7984 */ /* 0x000e680000000800 */
[----:B------:R-:W-:Y:S04]  /*0e20*/  LDS R27, [R19+0x2f8] ;  /* 0x0002f800131b7984 */ /* 0x000fe80000000800 */
[----:B------:R-:W-:Y:S01]  /*0e30*/  LDS R26, [R19+0x2fc] ;  /* 0x0002fc00131a7984 */ /* 0x000fe20000000800 */
[C---:B--2---:R-:W-:Y:S01]  /*0e40*/  FFMA R22, R25.reuse, R31, R22 ;  /* 0x0000001f19167223 */ /* 0x044fe20000000016 */
[----:B---3--:R-:W-:-:S02]  /*0e50*/  FFMA R21, R25, R28, R21 ;  /* 0x0000001c19157223 */ /* 0x008fc40000000015 */
[----:B------:R-:W-:Y:S01]  /*0e60*/  LDS R25, [R19+0x300] ;  /* 0x0003000013197984 */ /* 0x000fe20000000800 */
[CC--:B----4-:R-:W-:Y:S01]  /*0e70*/  FFMA R9, R31.reuse, R24.reuse, R9 ;  /* 0x000000181f097223 */ /* 0x0d0fe20000000009 */
[C---:B------:R-:W-:Y:S02]  /*0e80*/  FFMA R14, R28.reuse, R24, R14 ;  /* 0x000000181c0e7223 */ /* 0x040fe4000000000e */
[----:B------:R-:W-:Y:S01]  /*0e90*/  LDS R24, [R19+0x304] ;  /* 0x0003040013187984 */ /* 0x000fe20000000800 */
[CC--:B-----5:R-:W-:Y:S01]  /*0ea0*/  FFMA R8, R31.reuse, R23.reuse, R8 ;  /* 0x000000171f087223 */ /* 0x0e0fe20000000008 */
[C---:B------:R-:W-:Y:S02]  /*0eb0*/  FFMA R13, R28.reuse, R23, R13 ;  /* 0x000000171c0d7223 */ /* 0x040fe4000000000d */
[----:B------:R-:W-:Y:S01]  /*0ec0*/  LDS R23, [R19+0x308] ;  /* 0x0003080013177984 */ /* 0x000fe20000000800 */
[-C--:B------:R-:W-:Y:S01]  /*0ed0*/  FFMA R7, R31, R10.reuse, R7 ;  /* 0x0000000a1f077223 */ /* 0x080fe20000000007 */
[----:B------:R-:W-:-:S02]  /*0ee0*/  FFMA R12, R28, R10, R12 ;  /* 0x0000000a1c0c7223 */ /* 0x000fc4000000000c */
[----:B------:R-:W2:Y:S01]  /*0ef0*/  LDS R10, [R4+-0x3f0] ;  /* 0xfffc1000040a7984 */ /* 0x000ea20000000800 */
[CC--:B------:R-:W-:Y:S01]  /*0f00*/  FFMA R18, R31.reuse, R5.reuse, R18 ;  /* 0x000000051f127223 */ /* 0x0c0fe20000000012 */
[C---:B------:R-:W-:Y:S02]  /*0f10*/  FFMA R11, R28.reuse, R5, R11 ;  /* 0x000000051c0b7223 */ /* 0x040fe4000000000b */
[----:B------:R-:W3:Y:S01]  /*0f20*/  LDS R5, [R4+0x10] ;  /* 0x0000100004057984 */ /* 0x000ee20000000800 */
[CC--:B0-----:R-:W-:Y:S01]  /*0f30*/  FFMA R30, R31.reuse, R34.reuse, R30 ;  /* 0x000000221f1e7223 */ /* 0x0c1fe2000000001e */
[C---:B------:R-:W-:Y:S02]  /*0f40*/  FFMA R33, R28.reuse, R34, R33 ;  /* 0x000000221c217223 */ /* 0x040fe40000000021 */
[----:B------:R-:W0:Y:S01]  /*0f50*/  LDS R34, [R19+0x310] ;  /* 0x0003100013227984 */ /* 0x000e220000000800 */
[-C--:B-1----:R-:W-:Y:S01]  /*0f60*/  FFMA R32, R31, R29.reuse, R32 ;  /* 0x0000001d1f207223 */ /* 0x082fe20000000020 */
[----:B------:R-:W-:-:S02]  /*0f70*/  FFMA R20, R28, R29, R20 ;  /* 0x0000001d1c147223 */ /* 0x000fc40000000014 */
[----:B------:R-:W1:Y:S04]  /*0f80*/  LDS R31, [R19+0x30c] ;  /* 0x00030c00131f7984 */ /* 0x000e680000000800 */
[----:B------:R-:W-:Y:S04]  /*0f90*/  LDS R28, [R19+0x3c0] ;  /* 0x0003c000131c7984 */ /* 0x000fe80000000800 */
[----:B------:R-:W-:Y:S01]  /*0fa0*/  LDS R29, [R19+0x3d4] ;  /* 0x0003d400131d7984 */ /* 0x000fe20000000800 */
[C---:B--2---:R-:W-:Y:S01]  /*0fb0*/  FFMA R22, R27.reuse, R10, R22 ;  /* 0x0000000a1b167223 */ /* 0x044fe20000000016 */
[C---:B------:R-:W-:Y:S01]  /*0fc0*/  FFMA R9, R10.reuse, R26, R9 ;  /* 0x0000001a0a097223 */ /* 0x040fe20000000009 */
[C---:B------:R-:W-:Y:S01]  /*0fd0*/  FFMA R8, R10.reuse, R25, R8 ;  /* 0x000000190a087223 */ /* 0x040fe20000000008 */
[C---:B------:R-:W-:Y:S01]  /*0fe0*/  FFMA R7, R10.reuse, R24, R7 ;  /* 0x000000180a077223 */ /* 0x040fe20000000007 */
[----:B---3--:R-:W-:Y:S01]  /*0ff0*/  FFMA R21, R27, R5, R21 ;  /* 0x000000051b157223 */ /* 0x008fe20000000015 */
[C---:B------:R-:W-:Y:S01]  /*1000*/  FFMA R14, R5.reuse, R26, R14 ;  /* 0x0000001a050e7223 */ /* 0x040fe2000000000e */
[C---:B------:R-:W-:Y:S01]  /*1010*/  FFMA R13, R5.reuse, R25, R13 ;  /* 0x00000019050d7223 */ /* 0x040fe2000000000d */
[C---:B------:R-:W-:Y:S01]  /*1020*/  FFMA R12, R5.reuse, R24, R12 ;  /* 0x00000018050c7223 */ /* 0x040fe2000000000c */
[CC--:B------:R-:W-:Y:S01]  /*1030*/  FFMA R18, R10.reuse, R23.reuse, R18 ;  /* 0x000000170a127223 */ /* 0x0c0fe20000000012 */
[C---:B------:R-:W-:Y:S01]  /*1040*/  FFMA R11, R5.reuse, R23, R11 ;  /* 0x00000017050b7223 */ /* 0x040fe2000000000b */
[----:B------:R-:W2:Y:S01]  /*1050*/  LDS R24, [R4+0x14] ;  /* 0x0000140004187984 */ /* 0x000ea20000000800 */
[-C--:B0-----:R-:W-:Y:S01]  /*1060*/  FFMA R32, R10, R34.reuse, R32 ;  /* 0x000000220a207223 */ /* 0x081fe20000000020 */
[----:B------:R-:W-:-:S02]  /*1070*/  FFMA R20, R5, R34, R20 ;  /* 0x0000002205147223 */ /* 0x000fc40000000014 */
[----:B------:R-:W0:Y:S01]  /*1080*/  LDS R23, [R4+-0x3ec] ;  /* 0xfffc140004177984 */ /* 0x000e220000000800 */
[-C--:B-1----:R-:W-:Y:S01]  /*1090*/  FFMA R30, R10, R31.reuse, R30 ;  /* 0x0000001f0a1e7223 */ /* 0x082fe2000000001e */
[----:B------:R-:W-:Y:S02]  /*10a0*/  FFMA R33, R5, R31, R33 ;  /* 0x0000001f05217223 */ /* 0x000fe40000000021 */
[----:B------:R-:W1:Y:S04]  /*10b0*/  LDS R27, [R19+0x3c4] ;  /* 0x0003c400131b7984 */ /* 0x000e680000000800 */
[----:B------:R-:W3:Y:S04]  /*10c0*/  LDS R26, [R19+0x3c8] ;  /* 0x0003c800131a7984 */ /* 0x000ee80000000800 */
[----:B------:R-:W4:Y:S04]  /*10d0*/  LDS R25, [R19+0x3cc] ;  /* 0x0003cc0013197984 */ /* 0x000f280000000800 */
[----:B------:R-:W5:Y:S04]  /*10e0*/  LDS R10, [R19+0x3d0] ;  /* 0x0003d000130a7984 */ /* 0x000f680000000800 */
[----:B------:R-:W-:Y:S04]  /*10f0*/  LDS R34, [R19+0x480] ;  /* 0x0004800013227984 */ /* 0x000fe80000000800 */
[----:B------:R-:W5:Y:S04]  /*1100*/  LDS R5, [R4+0x18] ;  /* 0x0000180004057984 */ /* 0x000f680000000800 */
[----:B------:R-:W5:Y:S01]  /*1110*/  LDS R31, [R19+0x498] ;  /* 0x00049800131f7984 */ /* 0x000f620000000800 */
[C---:B--2---:R-:W-:Y:S01]  /*1120*/  FFMA R14, R24.reuse, R28, R14 ;  /* 0x0000001c180e7223 */ /* 0x044fe2000000000e */
[C---:B------:R-:W-:Y:S01]  /*1130*/  FFMA R21, R35.reuse, R24, R21 ;  /* 0x0000001823157223 */ /* 0x040fe20000000015 */
[C---:B------:R-:W-:Y:S01]  /*1140*/  FFMA R20, R24.reuse, R29, R20 ;  /* 0x0000001d18147223 */ /* 0x040fe20000000014 */
[----:B0-----:R-:W-:Y:S01]  /*1150*/  FFMA R22, R35, R23, R22 ;  /* 0x0000001723167223 */ /* 0x001fe20000000016 */
[C---:B------:R-:W-:Y:S01]  /*1160*/  FFMA R9, R23.reuse, R28, R9 ;  /* 0x0000001c17097223 */ /* 0x040fe20000000009 */
[C---:B------:R-:W-:Y:S01]  /*1170*/  FFMA R32, R23.reuse, R29, R32 ;  /* 0x0000001d17207223 */ /* 0x040fe20000000020 */
[----:B------:R-:W0:Y:S01]  /*1180*/  LDS R28, [R19+0x494] ;  /* 0x00049400131c7984 */ /* 0x000e220000000800 */
[-C--:B-1----:R-:W-:Y:S01]  /*1190*/  FFMA R8, R23, R27.reuse, R8 ;  /* 0x0000001b17087223 */ /* 0x082fe20000000008 */
[----:B------:R-:W-:-:S02]  /*11a0*/  FFMA R13, R24, R27, R13 ;  /* 0x0000001b180d7223 */ /* 0x000fc4000000000d */
[----:B------:R-:W1:Y:S01]  /*11b0*/  LDS R27, [R19+0x484] ;  /* 0x00048400131b7984 */ /* 0x000e620000000800 */
[CC--:B---3--:R-:W-:Y:S01]  /*11c0*/  FFMA R7, R23.reuse, R26.reuse, R7 ;  /* 0x0000001a17077223 */ /* 0x0c8fe20000000007 */
[C---:B------:R-:W-:Y:S02]  /*11d0*/  FFMA R12, R24.reuse, R26, R12 ;  /* 0x0000001a180c7223 */ /* 0x040fe4000000000c */
[----:B------:R-:W2:Y:S01]  /*11e0*/  LDS R26, [R19+0x488] ;  /* 0x00048800131a7984 */ /* 0x000ea20000000800 */
[CC--:B----4-:R-:W-:Y:S01]  /*11f0*/  FFMA R18, R23.reuse, R25.reuse, R18 ;  /* 0x0000001917127223 */ /* 0x0d0fe20000000012 */
[C---:B------:R-:W-:Y:S02]  /*1200*/  FFMA R11, R24.reuse, R25, R11 ;  /* 0x00000019180b7223 */ /* 0x040fe4000000000b */
[----:B------:R3:W4:Y:S01]  /*1210*/  LDS R25, [R4+-0x3e8] ;  /* 0xfffc180004197984 */ /* 0x0007220000000800 */
[-C--:B-----5:R-:W-:Y:S01]  /*1220*/  FFMA R30, R23, R10.reuse, R30 ;  /* 0x0000000a171e7223 */ /* 0x0a0fe2000000001e */
[----:B------:R-:W-:-:S02]  /*1230*/  FFMA R33, R24, R10, R33 ;  /* 0x0000000a18217223 */ /* 0x000fc40000000021 */
[----:B------:R-:W5:Y:S04]  /*1240*/  LDS R10, [R19+0x48c] ;  /* 0x00048c00130a7984 */ /* 0x000f680000000800 */
[----:B------:R3:W5:Y:S01]  /*1250*/  LDS R23, [R19+0x490] ;  /* 0x0004900013177984 */ /* 0x0007620000000800 */
[----:B------:R-:W-:Y:S01]  /*1260*/  FFMA R21, R34, R5, R21 ;  /* 0x0000000522157223 */ /* 0x000fe20000000015 */
[----:B---3--:R-:W-:Y:S01]  /*1270*/  IADD3 R4, R4, 0x20, RZ ;  /* 0x0000002004047810 */ /* 0x008fe20007ffe0ff */
[----:B------:R-:W-:Y:S01]  /*1280*/  FFMA R20, R5, R31, R20 ;  /* 0x0000001f05147223 */ /* 0x000fe20000000014 */
[----:B------:R-:W-:Y:S01]  /*1290*/  IADD3 R19, R19, 0x620, RZ ;  /* 0x0000062013137810 */ /* 0x000fe20007ffe0ff */
[C---:B0-----:R-:W-:Y:S01]  /*12a0*/  FFMA R33, R5.reuse, R28, R33 ;  /* 0x0000001c05217223 */ /* 0x041fe20000000021 */
[C---:B-1----:R-:W-:Y:S01]  /*12b0*/  FFMA R14, R5.reuse, R27, R14 ;  /* 0x0000001b050e7223 */ /* 0x042fe2000000000e */
[-C--:B--2---:R-:W-:Y:S01]  /*12c0*/  FFMA R13, R5, R26.reuse, R13 ;  /* 0x0000001a050d7223 */ /* 0x084fe2000000000d */
[----:B----4-:R-:W-:Y:S01]  /*12d0*/  FFMA R22, R34, R25, R22 ;  /* 0x0000001922167223 */ /* 0x010fe20000000016 */
[C---:B------:R-:W-:Y:S01]  /*12e0*/  FFMA R9, R25.reuse, R27, R9 ;  /* 0x0000001b19097223 */ /* 0x040fe20000000009 */
[C---:B------:R-:W-:Y:S01]  /*12f0*/  FFMA R8, R25.reuse, R26, R8 ;  /* 0x0000001a19087223 */ /* 0x040fe20000000008 */
[C---:B------:R-:W-:Y:S01]  /*1300*/  FFMA R30, R25.reuse, R28, R30 ;  /* 0x0000001c191e7223 */ /* 0x040fe2000000001e */
[-C--:B-----5:R-:W-:Y:S01]  /*1310*/  FFMA R7, R25, R10.reuse, R7 ;  /* 0x0000000a19077223 */ /* 0x0a0fe20000000007 */
[----:B------:R-:W-:Y:S01]  /*1320*/  FFMA R10, R5, R10, R12 ;  /* 0x0000000a050a7223 */ /* 0x000fe2000000000c */
[-C--:B------:R-:W-:Y:S01]  /*1330*/  FFMA R18, R25, R23.reuse, R18 ;  /* 0x0000001719127223 */ /* 0x080fe20000000012 */
[----:B------:R-:W-:Y:S01]  /*1340*/  FFMA R11, R5, R23, R11 ;  /* 0x00000017050b7223 */ /* 0x000fe2000000000b */
[----:B------:R-:W-:Y:S01]  /*1350*/  FFMA R25, R25, R31, R32 ;  /* 0x0000001f19197223 */ /* 0x000fe20000000020 */
[----:B------:R-:W-:Y:S05]  /*1360*/  @P0 BRA `(.L_x_68) ;  /* 0xfffff43000000947 */ /* 0x000fea000383ffff */
[----:B------:R-:W-:-:S04]  /*1370*/  IADD3 R3, R3, 0x1, RZ ;  /* 0x0000000103037810 */ /* 0x000fc80007ffe0ff */
[----:B------:R-:W-:-:S13]  /*1380*/  ISETP.GE.U32.AND P0, PT, R3, 0x20, PT ;  /* 0x000000200300780c */ /* 0x000fda0003f06070 */
[----:B------:R-:W-:Y:S01]  /*1390*/  @P0 CALL.REL.NOINC `(.L_x_69) ;  /* 0x0000001000000944 */ /* 0x000fe20003c00000 */
[----:B------:R-:W-:Y:S05]  /*13a0*/  BRA `(.L_x_70) ;  /* 0xffffed8000007947 */ /* 0x000fea000383ffff */
.L_x_69:
[----:B------:R-:W0:Y:S02]  /*13b0*/  S2R R5, SR_CTAID.Z ;  /* 0x0000000000057919 */ /* 0x000e240000002700 */
[C---:B0-----:R-:W-:Y:S01]  /*13c0*/  LEA R2, R5.reuse, R0, 0x5 ;  /* 0x0000000005027211 */ /* 0x041fe200078e28ff */
[----:B------:R-:W-:-:S04]  /*13d0*/  IMAD R26, R5, 0x620, R16 ;  /* 0x00000620051a7824 */ /* 0x000fc800078e0210 */
[----:B------:R-:W-:-:S04]  /*13e0*/  IMAD.WIDE R2, R2, R17, c[0x0][0x178] ;  /* 0x00005e0002027625 */ /* 0x000fc800078e0211 */
[CC--:B------:R-:W-:Y:S01]  /*13f0*/  IMAD.WIDE R4, R26.reuse, R17.reuse, c[0x0][0x180] ;  /* 0x000060001a047625 */ /* 0x0c0fe200078e0211 */
[----:B------:R0:W2:Y:S04]  /*1400*/  LDG.E.CONSTANT R27, [R2.64] ;  /* 0x00000004021b7981 */ /* 0x0000a8000c1e9900 */
[----:B------:R0:W3:Y:S04]  /*1410*/  LDG.E.CONSTANT R0, [R2.64+0x40] ;  /* 0x0000400402007981 */ /* 0x0000e8000c1e9900 */
[----:B------:R1:W4:Y:S04]  /*1420*/  LDG.E.CONSTANT R34, [R4.64] ;  /* 0x0000000404227981 */ /* 0x000328000c1e9900 */
        /* <DEDUP_REMOVED lines=9> */
[----:B0-----:R1:W5:Y:S04]  /*14c0*/  LDG.E.CONSTANT R3, [R4.64+0x14] ;  /* 0x0000140404037981 */ /* 0x001368000c1e9900 */
[----:B------:R1:W5:Y:S04]  /*14d0*/  LDG.E.CONSTANT R2, [R4.64+0xc54] ;  /* 0x000c540404027981 */ /* 0x000368000c1e9900 */
[----:B------:R1:W5:Y:S04]  /*14e0*/  LDG.E.CONSTANT R6, [R4.64+0x18] ;  /* 0x0000180404067981 */ /* 0x000368000c1e9900 */
[----:B------:R1:W5:Y:S02]  /*14f0*/  LDG.E.CONSTANT R28, [R4.64+0xc58] ;  /* 0x000c5804041c7981 */ /* 0x000364000c1e9900 */
[----:B-1----:R-:W-:Y:S01]  /*1500*/  IMAD.WIDE R4, R26, R17, c[0x0][0x160] ;  /* 0x000058001a047625 */ /* 0x002fe200078e0211 */
[--C-:B--2---:R-:W-:Y:S01]  /*1510*/  FADD R37, R22, R27.reuse ;  /* 0x0000001b16257221 */ /* 0x104fe20000000000 */
[--C-:B------:R-:W-:Y:S01]  /*1520*/  FADD R17, R8, R27.reuse ;  /* 0x0000001b08117221 */ /* 0x100fe20000000000 */
[--C-:B------:R-:W-:Y:S01]  /*1530*/  FADD R8, R7, R27.reuse ;  /* 0x0000001b07087221 */ /* 0x100fe20000000000 */
[--C-:B---3--:R-:W-:Y:S01]  /*1540*/  FADD R36, R21, R0.reuse ;  /* 0x0000000015247221 */ /* 0x108fe20000000000 */
[--C-:B------:R-:W-:Y:S01]  /*1550*/  FADD R21, R14, R0.reuse ;  /* 0x000000000e157221 */ /* 0x100fe20000000000 */
[--C-:B------:R-:W-:Y:S01]  /*1560*/  FADD R13, R13, R0.reuse ;  /* 0x000000000d0d7221 */ /* 0x100fe20000000000 */
[----:B------:R-:W-:Y:S01]  /*1570*/  FADD R10, R10, R0 ;  /* 0x000000000a0a7221 */ /* 0x000fe20000000000 */
[----:B----4-:R-:W-:Y:S01]  /*1580*/  FADD R34, R37, R34 ;  /* 0x0000002225227221 */ /* 0x010fe20000000000 */
[--C-:B------:R-:W-:Y:S01]  /*1590*/  FADD R11, R11, R0.reuse ;  /* 0x000000000b0b7221 */ /* 0x100fe20000000000 */
[--C-:B------:R-:W-:Y:S01]  /*15a0*/  FADD R33, R33, R0.reuse ;  /* 0x0000000021217221 */ /* 0x100fe20000000000 */
[----:B------:R-:W-:Y:S01]  /*15b0*/  FADD R35, R20, R0 ;  /* 0x0000000014237221 */ /* 0x000fe20000000000 */
[--C-:B------:R-:W-:Y:S01]  /*15c0*/  FADD R0, R9, R27.reuse ;  /* 0x0000001b09007221 */ /* 0x100fe20000000000 */
[----:B------:R-:W-:Y:S01]  /*15d0*/  FMNMX R7, RZ, R34, !PT ;  /* 0x00000022ff077209 */ /* 0x000fe20007800000 */
[----:B------:R-:W-:-:S02]  /*15e0*/  FADD R18, R18, R27 ;  /* 0x0000001b12127221 */ /* 0x000fc40000000000 */
[----:B-----5:R-:W-:Y:S01]  /*15f0*/  FADD R0, R0, R29 ;  /* 0x0000001d00007221 */ /* 0x020fe20000000000 */
        /* <DEDUP_REMOVED lines=8> */
[----:B------:R-:W-:Y:S01]  /*1680*/  FADD R31, R36, R31 ;  /* 0x0000001f241f7221 */ /* 0x000fe20000000000 */
[----:B------:R-:W-:Y:S01]  /*1690*/  FMNMX R15, RZ, R10, !PT ;  /* 0x0000000aff0f7209 */ /* 0x000fe20007800000 */
[----:B------:R-:W-:Y:S01]  /*16a0*/  FADD R21, R21, R32 ;  /* 0x0000002015157221 */ /* 0x000fe20000000000 */
[----:B------:R-:W-:Y:S01]  /*16b0*/  FADD R17, R17, R24 ;  /* 0x0000001811117221 */ /* 0x000fe20000000000 */
[----:B0-----:R-:W-:Y:S01]  /*16c0*/  FMNMX R7, RZ, R8, !PT ;  /* 0x00000008ff077209 */ /* 0x001fe20007800000 */
[----:B------:R-:W-:Y:S01]  /*16d0*/  FADD R18, R18, R19 ;  /* 0x0000001312127221 */ /* 0x000fe20000000000 */
[----:B------:R-:W-:Y:S01]  /*16e0*/  FADD R11, R11, R12 ;  /* 0x0000000c0b0b7221 */ /* 0x000fe20000000000 */
[----:B------:R-:W-:Y:S01]  /*16f0*/  FADD R3, R30, R3 ;  /* 0x000000031e037221 */ /* 0x000fe20000000000 */
        /* <DEDUP_REMOVED lines=10> */
[----:B------:R-:W-:-:S03]  /*17a0*/  FMNMX R3, RZ, R3, !PT ;  /* 0x00000003ff037209 */ /* 0x000fc60007800000 */
[----:B------:R3:W-:Y:S01]  /*17b0*/  STG.E [R4.64+0xc4c], R15 ;  /* 0x000c4c0f04007986 */ /* 0x0007e2000c101904 */
[----:B0-----:R-:W-:Y:S02]  /*17c0*/  FMNMX R9, RZ, R18, !PT ;  /* 0x00000012ff097209 */ /* 0x001fe40007800000 */
[----:B-1----:R-:W-:Y:S02]  /*17d0*/  FMNMX R13, RZ, R2, !PT ;  /* 0x00000002ff0d7209 */ /* 0x002fe40007800000 */
[----:B--2---:R-:W-:Y:S02]  /*17e0*/  FMNMX R7, RZ, R6, !PT ;  /* 0x00000006ff077209 */ /* 0x004fe40007800000 */
[----:B---3--:R-:W-:Y:S01]  /*17f0*/  FMNMX R15, RZ, R28, !PT ;  /* 0x0000001cff0f7209 */ /* 0x008fe20007800000 */
        /* <DEDUP_REMOVED lines=10> */
.L_x_71:
        /* <DEDUP_REMOVED lines=14> */
.L_x_127:


//--------------------- .text.tvmgen_default_fused_nn_conv2d_add_3_kernel --------------------------
	.section	.text.tvmgen_default_fused_nn_conv2d_add_3_kernel,"ax",@progbits
	.sectionflags	@"SHF_BARRIERS=1"
	.sectioninfo	@"SHI_REGISTERS=40"
	.align	128
        .global         tvmgen_default_fused_nn_conv2d_add_3_kernel
        .type           tvmgen_default_fused_nn_conv2d_add_3_kernel,@function
        .size           tvmgen_default_fused_nn_conv2d_add_3_kernel,(.L_x_128 - tvmgen_default_fused_nn_conv2d_add_3_kernel)
        .other          tvmgen_default_fused_nn_conv2d_add_3_kernel,@"STO_CUDA_ENTRY STV_DEFAULT"
tvmgen_default_fused_nn_conv2d_add_3_kernel:
.text.tvmgen_default_fused_nn_conv2d_add_3_kernel:
[----:B------:R-:W-:Y:S02]  /*0000*/  MOV R1, c[0x0][0x28] ;  /* 0x00000a0000017a02 */ /* 0x000fe40000000f00 */
[----:B------:R-:W0:Y:S01]  /*0010*/  S2R R35, SR_TID.X ;  /* 0x0000000000237919 */ /* 0x000e220000002100 */
[----:B------:R-:W-:Y:S01]  /*0020*/  CS2R R16, SRZ ;  /* 0x0000000000107805 */ /* 0x000fe2000001ff00 */
[----:B------:R-:W-:Y:S01]  /*0030*/  MOV R20, RZ ;  /* 0x000000ff00147202 */ /* 0x000fe20000000f00 */
[----:B------:R-:W-:Y:S01]  /*0040*/  IMAD.MOV.U32 R31, RZ, RZ, RZ ;  /* 0x000000ffff1f7224 */ /* 0x000fe200078e00ff */
[----:B------:R-:W1:Y:S01]  /*0050*/  S2R R32, SR_TID.Z ;  /* 0x0000000000207919 */ /* 0x000e620000002300 */
[----:B------:R-:W-:-:S03]  /*0060*/  ULDC.64 UR4, c[0x0][0x118] ;  /* 0x0000460000047ab9 */ /* 0x000fc60000000a00 */
[----:B------:R-:W2:Y:S04]  /*0070*/  S2R R37, SR_CTAID.Z ;  /* 0x0000000000257919 */ /* 0x000ea80000002700 */
[----:B------:R-:W3:Y:S01]  /*0080*/  S2R R14, SR_CTAID.Y ;  /* 0x00000000000e7919 */ /* 0x000ee20000002600 */
[C---:B0-----:R-:W-:Y:S01]  /*0090*/  IMAD R2, R35.reuse, 0x280, RZ ;  /* 0x0000028023027824 */ /* 0x041fe200078e02ff */
[C---:B------:R-:W-:Y:S01]  /*00a0*/  ISETP.GE.AND P0, PT, R35.reuse, 0x6, PT ;  /* 0x000000062300780c */ /* 0x040fe20003f06270 */
[C---:B------:R-:W-:Y:S01]  /*00b0*/  IMAD R9, R35.reuse, 0x5, RZ ;  /* 0x0000000523097824 */ /* 0x040fe200078e02ff */
[----:B-1----:R-:W-:Y:S02]  /*00c0*/  LEA.HI.SX32 R4, R35, R32, 0x1e ;  /* 0x0000002023047211 */ /* 0x002fe400078ff2ff */
[----:B------:R-:W-:-:S02]  /*00d0*/  LOP3.LUT R3, R2, 0xfffffc00, RZ, 0xc0, !PT ;  /* 0xfffffc0002037812 */ /* 0x000fc400078ec0ff */
[----:B--2---:R-:W-:Y:S02]  /*00e0*/  LEA R0, R37, R32, 0x5 ;  /* 0x0000002025007211 */ /* 0x004fe400078e28ff */
[C---:B------:R-:W-:Y:S02]  /*00f0*/  LOP3.LUT R2, R9.reuse, 0x7, RZ, 0xc0, !PT ;  /* 0x0000000709027812 */ /* 0x040fe400078ec0ff */
[C---:B------:R-:W-:Y:S01]  /*0100*/  IADD3 R7, R9.reuse, 0x2, RZ ;  /* 0x0000000209077810 */ /* 0x040fe20007ffe0ff */
[----:B------:R-:W-:Y:S01]  /*0110*/  IMAD.SHL.U32 R0, R0, 0x1000, RZ ;  /* 0x0000100000007824 */ /* 0x000fe200078e00ff */
[C---:B------:R-:W-:Y:S02]  /*0120*/  IADD3 R11, R9.reuse, 0x3, RZ ;  /* 0x00000003090b7810 */ /* 0x040fe40007ffe0ff */
[----:B------:R-:W-:Y:S02]  /*0130*/  IADD3 R13, R9, 0x4, RZ ;  /* 0x00000004090d7810 */ /* 0x000fe40007ffe0ff */
[----:B------:R-:W-:-:S02]  /*0140*/  IADD3 R29, R2, R0, R3 ;  /* 0x00000000021d7210 */ /* 0x000fc40007ffe003 */
[----:B------:R-:W-:Y:S02]  /*0150*/  LEA R36, R32, R35, 0x2 ;  /* 0x0000002320247211 */ /* 0x000fe400078e10ff */
[----:B------:R-:W-:Y:S02]  /*0160*/  IADD3 R3, R9, 0x1, RZ ;  /* 0x0000000109037810 */ /* 0x000fe40007ffe0ff */
[-C--:B------:R-:W-:Y:S01]  /*0170*/  LEA.HI.SX32 R5, R7, R32.reuse, 0x1b ;  /* 0x0000002007057211 */ /* 0x080fe200078fdaff */
[----:B------:R-:W-:Y:S01]  /*0180*/  IMAD.HI R2, R36, 0x4ec4ec4f, RZ ;  /* 0x4ec4ec4f24027827 */ /* 0x000fe200078e02ff */
[-C--:B------:R-:W-:Y:S02]  /*0190*/  LEA.HI.SX32 R8, R11, R32.reuse, 0x1b ;  /* 0x000000200b087211 */ /* 0x080fe400078fdaff */
[----:B------:R-:W-:Y:S02]  /*01a0*/  ISETP.GE.AND P1, PT, R4, 0x1a, PT ;  /* 0x0000001a0400780c */ /* 0x000fe40003f26270 */
[----:B------:R-:W-:-:S02]  /*01b0*/  LEA.HI.SX32 R10, R13, R32, 0x1b ;  /* 0x000000200d0a7211 */ /* 0x000fc400078fdaff */
[----:B------:R-:W-:Y:S02]  /*01c0*/  SHF.L.U32 R4, R3, 0x7, RZ ;  /* 0x0000000703047819 */ /* 0x000fe400000006ff */
[----:B------:R-:W-:Y:S02]  /*01d0*/  ISETP.LT.AND P2, PT, R5, 0x20, !P0 ;  /* 0x000000200500780c */ /* 0x000fe40004741270 */
[----:B------:R-:W-:Y:S01]  /*01e0*/  ISETP.LT.AND P3, PT, R8, 0x20, !P0 ;  /* 0x000000200800780c */ /* 0x000fe20004761270 */
[----:B------:R-:W-:Y:S01]  /*01f0*/  IMAD.SHL.U32 R8, R11, 0x80, RZ ;  /* 0x000000800b087824 */ /* 0x000fe200078e00ff */
[----:B------:R-:W-:Y:S02]  /*0200*/  ISETP.LT.AND P0, PT, R10, 0x20, !P0 ;  /* 0x000000200a00780c */ /* 0x000fe40004701270 */
[----:B------:R-:W-:Y:S02]  /*0210*/  LOP3.LUT R6, R3, 0x7, RZ, 0xc0, !PT ;  /* 0x0000000703067812 */ /* 0x000fe400078ec0ff */
[----:B------:R-:W-:-:S02]  /*0220*/  LOP3.LUT R5, R4, 0xfffffc00, RZ, 0xc0, !PT ;  /* 0xfffffc0004057812 */ /* 0x000fc400078ec0ff */
[----:B------:R-:W-:Y:S02]  /*0230*/  SHF.L.U32 R10, R13, 0x7, RZ ;  /* 0x000000070d0a7819 */ /* 0x000fe400000006ff */
[----:B------:R-:W-:Y:S02]  /*0240*/  SHF.R.U32.HI R3, RZ, 0x1f, R2 ;  /* 0x0000001fff037819 */ /* 0x000fe40000011602 */
[----:B------:R-:W-:Y:S02]  /*0250*/  SHF.L.U32 R4, R7, 0x7, RZ ;  /* 0x0000000707047819 */ /* 0x000fe400000006ff */
[----:B------:R-:W-:Y:S02]  /*0260*/  LOP3.LUT R12, R13, 0x7, RZ, 0xc0, !PT ;  /* 0x000000070d0c7812 */ /* 0x000fe400078ec0ff */
[----:B------:R-:W-:Y:S02]  /*0270*/  IADD3 R5, R6, R0, R5 ;  /* 0x0000000006057210 */ /* 0x000fe40007ffe005 */
[----:B------:R-:W-:-:S02]  /*0280*/  LOP3.LUT R13, R10, 0xfffffc00, RZ, 0xc0, !PT ;  /* 0xfffffc000a0d7812 */ /* 0x000fc400078ec0ff */
[----:B------:R-:W-:Y:S02]  /*0290*/  LOP3.LUT R6, R7, 0x7, RZ, 0xc0, !PT ;  /* 0x0000000707067812 */ /* 0x000fe400078ec0ff */
[----:B------:R-:W-:Y:S02]  /*02a0*/  LOP3.LUT R10, R11, 0x7, RZ, 0xc0, !PT ;  /* 0x000000070b0a7812 */ /* 0x000fe400078ec0ff */
[----:B------:R-:W-:Y:S01]  /*02b0*/  LEA.HI.SX32 R3, R2, R3, 0x1e ;  /* 0x0000000302037211 */ /* 0x000fe200078ff2ff */
[----:B------:R-:W-:Y:S01]  /*02c0*/  IMAD.MOV.U32 R2, RZ, RZ, 0x4 ;  /* 0x00000004ff027424 */ /* 0x000fe200078e00ff */
[----:B------:R-:W-:Y:S02]  /*02d0*/  LOP3.LUT R7, R4, 0xfffffc00, RZ, 0xc0, !PT ;  /* 0xfffffc0004077812 */ /* 0x000fe400078ec0ff */
[----:B------:R-:W-:Y:S01]  /*02e0*/  LOP3.LUT R11, R8, 0xfffffc00, RZ, 0xc0, !PT ;  /* 0xfffffc00080b7812 */ /* 0x000fe200078ec0ff */
[----:B------:R-:W-:Y:S01]  /*02f0*/  IMAD.WIDE R28, R29, R2, c[0x0][0x170] ;  /* 0x00005c001d1c7625 */ /* 0x000fe200078e0202 */
[----:B------:R-:W-:-:S02]  /*0300*/  IADD3 R13, R12, R0, R13 ;  /* 0x000000000c0d7210 */ /* 0x000fc40007ffe00d */
[----:B------:R-:W-:Y:S01]  /*0310*/  IADD3 R27, R6, R0, R7 ;  /* 0x00000000061b7210 */ /* 0x000fe20007ffe007 */
[----:B------:R-:W-:Y:S01]  /*0320*/  IMAD.WIDE R4, R5, R2, c[0x0][0x170] ;  /* 0x00005c0005047625 */ /* 0x000fe200078e0202 */
[----:B------:R-:W-:Y:S02]  /*0330*/  IADD3 R11, R10, R0, R11 ;  /* 0x000000000a0b7210 */ /* 0x000fe40007ffe00b */
[----:B------:R-:W-:Y:S01]  /*0340*/  MOV R30, R28 ;  /* 0x0000001c001e7202 */ /* 0x000fe20000000f00 */
[----:B------:R-:W-:Y:S01]  /*0350*/  IMAD R0, R3, -0xd, R36 ;  /* 0xfffffff303007824 */ /* 0x000fe200078e0224 */
[----:B------:R-:W-:Y:S01]  /*0360*/  MOV R28, R4 ;  /* 0x00000004001c7202 */ /* 0x000fe20000000f00 */
[-C--:B------:R-:W-:Y:S01]  /*0370*/  IMAD.WIDE R6, R13, R2.reuse, c[0x0][0x170] ;  /* 0x00005c000d067625 */ /* 0x080fe200078e0202 */
[----:B------:R-:W-:Y:S02]  /*0380*/  ISETP.LT.AND P1, PT, R35, 0x4, !P1 ;  /* 0x000000042300780c */ /* 0x000fe40004f21270 */
[----:B------:R-:W-:Y:S01]  /*0390*/  MOV R4, RZ ;  /* 0x000000ff00047202 */ /* 0x000fe20000000f00 */
[----:B------:R-:W-:Y:S01]  /*03a0*/  IMAD R3, R3, 0xc4, R0 ;  /* 0x000000c403037824 */ /* 0x000fe200078e0200 */
[----:B------:R-:W-:Y:S01]  /*03b0*/  MOV R0, R7 ;  /* 0x0000000700007202 */ /* 0x000fe20000000f00 */
[----:B------:R-:W-:-:S04]  /*03c0*/  IMAD.WIDE R24, R11, R2, c[0x0][0x170] ;  /* 0x00005c000b187625 */ /* 0x000fc800078e0202 */
[----:B------:R-:W-:-:S04]  /*03d0*/  IMAD.WIDE R26, R27, R2, c[0x0][0x170] ;  /* 0x00005c001b1a7625 */ /* 0x000fc800078e0202 */
[----:B---3--:R-:W-:Y:S02]  /*03e0*/  IMAD R3, R14, 0x1c, R3 ;  /* 0x0000001c0e037824 */ /* 0x008fe400078e0203 */
[----:B------:R-:W-:Y:S01]  /*03f0*/  IMAD.MOV.U32 R7, RZ, RZ, R25 ;  /* 0x000000ffff077224 */ /* 0x000fe200078e0019 */
[----:B------:R-:W-:Y:S01]  /*0400*/  MOV R25, R27 ;  /* 0x0000001b00197202 */ /* 0x000fe20000000f00 */
[----:B------:R-:W-:Y:S01]  /*0410*/  IMAD.MOV.U32 R27, RZ, RZ, R5 ;  /* 0x000000ffff1b7224 */ /* 0x000fe200078e0005 */
[C---:B------:R-:W-:Y:S01]  /*0420*/  LEA R5, R32.reuse, R9, 0x5 ;  /* 0x0000000920057211 */ /* 0x040fe200078e28ff */
[----:B------:R-:W-:Y:S01]  /*0430*/  IMAD.WIDE R2, R3, R2, c[0x0][0x168] ;  /* 0x00005a0003027625 */ /* 0x000fe200078e0202 */
[----:B------:R-:W-:-:S03]  /*0440*/  SHF.L.U32 R32, R32, 0x5, RZ ;  /* 0x0000000520207819 */ /* 0x000fc600000006ff */
.L_x_72:
[----:B------:R-:W-:Y:S01]  /*0450*/  IMAD.MOV.U32 R8, RZ, RZ, R30 ;  /* 0x000000ffff087224 */ /* 0x000fe200078e001e */
[----:B------:R-:W-:Y:S01]  /*0460*/  MOV R9, R29 ;  /* 0x0000001d00097202 */ /* 0x000fe20000000f00 */
[----:B------:R-:W-:Y:S01]  /*0470*/  IMAD.MOV.U32 R11, RZ, RZ, R27 ;  /* 0x000000ffff0b7224 */ /* 0x000fe200078e001b */
[----:B------:R-:W-:Y:S01]  /*0480*/  MOV R10, R28 ;  /* 0x0000001c000a7202 */ /* 0x000fe20000000f00 */
[----:B------:R0:W2:Y:S04]  /*0490*/  @P1 LDG.E.CONSTANT R19, [R2.64] ;  /* 0x0000000402131981 */ /* 0x0000a8000c1e9900 */
[----:B------:R1:W3:Y:S04]  /*04a0*/  LDG.E.CONSTANT R18, [R8.64] ;  /* 0x0000000408127981 */ /* 0x0002e8000c1e9900 */
[----:B------:R-:W4:Y:S04]  /*04b0*/  LDG.E.CONSTANT R22, [R10.64] ;  /* 0x000000040a167981 */ /* 0x000f28000c1e9900 */
[----:B------:R-:W-:Y:S01]  /*04c0*/  BAR.SYNC.DEFER_BLOCKING 0x0 ;  /* 0x0000000000007b1d */ /* 0x000fe20000010000 */
[----:B-1----:R-:W-:-:S02]  /*04d0*/  @P2 MOV R8, R26 ;  /* 0x0000001a00082202 */ /* 0x002fc40000000f00 */
[----:B------:R-:W-:-:S05]  /*04e0*/  @P2 MOV R9, R25 ;  /* 0x0000001900092202 */ /* 0x000fca0000000f00 */
[----:B------:R1:W5:Y:S02]  /*04f0*/  @P2 LDG.E.CONSTANT R21, [R8.64] ;  /* 0x0000000408152981 */ /* 0x000364000c1e9900 */
[----:B-1----:R-:W-:Y:S01]  /*0500*/  @P3 IMAD.MOV.U32 R8, RZ, RZ, R24 ;  /* 0x000000ffff083224 */ /* 0x002fe200078e0018 */
[----:B------:R-:W-:-:S05]  /*0510*/  @P3 MOV R9, R7 ;  /* 0x0000000700093202 */ /* 0x000fca0000000f00 */
[----:B------:R1:W5:Y:S02]  /*0520*/  @P3 LDG.E.CONSTANT R23, [R8.64] ;  /* 0x0000000408173981 */ /* 0x000364000c1e9900 */
[----:B-1----:R-:W-:Y:S01]  /*0530*/  @P0 MOV R8, R6 ;  /* 0x0000000600080202 */ /* 0x002fe20000000f00 */
[----:B------:R-:W-:-:S05]  /*0540*/  @P0 IMAD.MOV.U32 R9, RZ, RZ, R0 ;  /* 0x000000ffff090224 */ /* 0x000fca00078e0000 */
[----:B------:R-:W5:Y:S01]  /*0550*/  @P0 LDG.E.CONSTANT R14, [R8.64] ;  /* 0x00000004080e0981 */ /* 0x000f62000c1e9900 */
[----:B------:R-:W-:Y:S02]  /*0560*/  IADD3 R30, P6, R30, 0x20, RZ ;  /* 0x000000201e1e7810 */ /* 0x000fe40007fde0ff */
[----:B------:R-:W-:Y:S02]  /*0570*/  IADD3 R4, R4, 0x1, RZ ;  /* 0x0000000104047810 */ /* 0x000fe40007ffe0ff */
[----:B------:R-:W-:Y:S02]  /*0580*/  IADD3.X R29, RZ, R29, RZ, P6, !PT ;  /* 0x0000001dff1d7210 */ /* 0x000fe400037fe4ff */
[----:B0-----:R-:W-:Y:S02]  /*0590*/  IADD3 R2, P5, R2, 0x1880, RZ ;  /* 0x0000188002027810 */ /* 0x001fe40007fbe0ff */
[----:B------:R-:W-:Y:S02]  /*05a0*/  ISETP.NE.AND P6, PT, R4, 0x80, PT ;  /* 0x000000800400780c */ /* 0x000fe40003fc5270 */
[----:B------:R-:W-:-:S02]  /*05b0*/  IADD3.X R3, RZ, R3, RZ, P5, !PT ;  /* 0x00000003ff037210 */ /* 0x000fc40002ffe4ff */
[----:B------:R-:W-:Y:S02]  /*05c0*/  IADD3 R28, P4, R28, 0x20, RZ ;  /* 0x000000201c1c7810 */ /* 0x000fe40007f9e0ff */
[----:B------:R-:W-:-:S03]  /*05d0*/  IADD3 R26, P5, R26, 0x20, RZ ;  /* 0x000000201a1a7810 */ /* 0x000fc60007fbe0ff */
[----:B------:R-:W-:Y:S01]  /*05e0*/  IMAD.X R27, RZ, RZ, R27, P4 ;  /* 0x000000ffff1b7224 */ /* 0x000fe200020e061b */
[----:B------:R-:W-:Y:S02]  /*05f0*/  IADD3.X R25, RZ, R25, RZ, P5, !PT ;  /* 0x00000019ff197210 */ /* 0x000fe40002ffe4ff */
[----:B------:R-:W-:Y:S02]  /*0600*/  IADD3 R6, P5, R6, 0x20, RZ ;  /* 0x0000002006067810 */ /* 0x000fe40007fbe0ff */
[----:B------:R-:W-:-:S03]  /*0610*/  IADD3 R24, P4, R24, 0x20, RZ ;  /* 0x0000002018187810 */ /* 0x000fc60007f9e0ff */
[----:B------:R-:W-:Y:S01]  /*0620*/  IMAD.X R0, RZ, RZ, R0, P5 ;  /* 0x000000ffff007224 */ /* 0x000fe200028e0600 */
[----:B------:R-:W-:Y:S01]  /*0630*/  IADD3.X R7, RZ, R7, RZ, P4, !PT ;  /* 0x00000007ff077210 */ /* 0x000fe200027fe4ff */
[----:B--2---:R-:W-:Y:S04]  /*0640*/  @P1 STS [R36.X4], R19 ;  /* 0x0000001324001388 */ /* 0x004fe80000004800 */
[----:B---3--:R-:W-:Y:S04]  /*0650*/  STS [R5.X4+0x1a0], R18 ;  /* 0x0001a01205007388 */ /* 0x008fe80000004800 */
[----:B----4-:R-:W-:Y:S04]  /*0660*/  STS [R5.X4+0x1a4], R22 ;  /* 0x0001a41605007388 */ /* 0x010fe80000004800 */
[----:B-----5:R-:W-:Y:S04]  /*0670*/  @P2 STS [R5.X4+0x1a8], R21 ;  /* 0x0001a81505002388 */ /* 0x020fe80000004800 */
[----:B------:R-:W-:Y:S04]  /*0680*/  @P3 STS [R5.X4+0x1ac], R23 ;  /* 0x0001ac1705003388 */ /* 0x000fe80000004800 */
[----:B------:R-:W-:Y:S04]  /*0690*/  @P0 STS [R5.X4+0x1b0], R14 ;  /* 0x0001b00e05000388 */ /* 0x000fe80000004800 */
[----:B------:R-:W-:Y:S06]  /*06a0*/  BAR.SYNC.DEFER_BLOCKING 0x0 ;  /* 0x0000000000007b1d */ /* 0x000fec0000010000 */
[----:B------:R-:W-:Y:S04]  /*06b0*/  LDS R33, [R35.X8] ;  /* 0x0000000023217984 */ /* 0x000fe80000008800 */
[----:B------:R-:W0:Y:S04]  /*06c0*/  LDS.128 R8, [R32+0x1a0] ;  /* 0x0001a00020087984 */ /* 0x000e280000000c00 */
[----:B------:R-:W1:Y:S04]  /*06d0*/  LDS.128 R12, [R32+0x5a0] ;  /* 0x0005a000200c7984 */ /* 0x000e680000000c00 */
[----:B------:R-:W2:Y:S01]  /*06e0*/  LDS R34, [R35.X8+0x34] ;  /* 0x0000340023227984 */ /* 0x000ea20000008800 */
[----:B0-----:R-:W-:Y:S01]  /*06f0*/  FFMA R19, R8, R33, R16 ;  /* 0x0000002108137223 */ /* 0x001fe20000000010 */
[----:B-1----:R-:W-:-:S03]  /*0700*/  FFMA R8, R33, R12, R17 ;  /* 0x0000000c21087223 */ /* 0x002fc60000000011 */
[C---:B--2---:R-:W-:Y:S01]  /*0710*/  FFMA R12, R34.reuse, R9, R19 ;  /* 0x00000009220c7223 */ /* 0x044fe20000000013 */
[----:B------:R-:W-:Y:S01]  /*0720*/  FFMA R21, R34, R13, R8 ;  /* 0x0000000d22157223 */ /* 0x000fe20000000008 */
[----:B------:R-:W0:Y:S04]  /*0730*/  LDS.128 R16, [R32+0x9a0] ;  /* 0x0009a00020107984 */ /* 0x000e280000000c00 */
[----:B------:R-:W1:Y:S01]  /*0740*/  LDS R9, [R35.X8+0x68] ;  /* 0x0000680023097984 */ /* 0x000e620000008800 */
[----:B0-----:R-:W-:Y:S01]  /*0750*/  FFMA R13, R33, R16, R20 ;  /* 0x00000010210d7223 */ /* 0x001fe20000000014 */
[----:B-1----:R-:W-:-:S03]  /*0760*/  FFMA R14, R9, R14, R21 ;  /* 0x0000000e090e7223 */ /* 0x002fc60000000015 */
[C---:B------:R-:W-:Y:S01]  /*0770*/  FFMA R8, R34.reuse, R17, R13 ;  /* 0x0000001122087223 */ /* 0x040fe2000000000d */
[----:B------:R-:W0:Y:S01]  /*0780*/  LDS.128 R20, [R32+0xda0] ;  /* 0x000da00020147984 */ /* 0x000e220000000c00 */
[C---:B------:R-:W-:Y:S02]  /*0790*/  FFMA R10, R9.reuse, R10, R12 ;  /* 0x0000000a090a7223 */ /* 0x040fe4000000000c */
[----:B------:R-:W-:Y:S01]  /*07a0*/  FFMA R8, R9, R18, R8 ;  /* 0x0000001209087223 */ /* 0x000fe20000000008 */
[----:B0-----:R-:W-:Y:S02]  /*07b0*/  FFMA R33, R33, R20, R31 ;  /* 0x0000001421217223 */ /* 0x001fe4000000001f */
[----:B------:R-:W0:Y:S02]  /*07c0*/  LDS R31, [R35.X8+0x9c] ;  /* 0x00009c00231f7984 */ /* 0x000e240000008800 */
[----:B------:R-:W-:Y:S02]  /*07d0*/  FFMA R21, R34, R21, R33 ;  /* 0x0000001522157223 */ /* 0x000fe40000000021 */
[----:B------:R-:W-:Y:S02]  /*07e0*/  LDS R33, [R35.X8+0xd0] ;  /* 0x0000d00023217984 */ /* 0x000fe40000008800 */
[----:B------:R-:W-:-:S02]  /*07f0*/  FFMA R22, R9, R22, R21 ;  /* 0x0000001609167223 */ /* 0x000fc40000000015 */
[----:B------:R-:W-:Y:S01]  /*0800*/  LDS R34, [R35.X8+0x104] ;  /* 0x0001040023227984 */ /* 0x000fe20000008800 */
[C---:B0-----:R-:W-:Y:S01]  /*0810*/  FFMA R17, R31.reuse, R11, R10 ;  /* 0x0000000b1f117223 */ /* 0x041fe2000000000a */
[C---:B------:R-:W-:Y:S01]  /*0820*/  FFMA R20, R31.reuse, R19, R8 ;  /* 0x000000131f147223 */ /* 0x040fe20000000008 */
[C---:B------:R-:W-:Y:S01]  /*0830*/  FFMA R16, R31.reuse, R15, R14 ;  /* 0x0000000f1f107223 */ /* 0x040fe2000000000e */
[----:B------:R-:W0:Y:S01]  /*0840*/  LDS.128 R8, [R32+0x1b0] ;  /* 0x0001b00020087984 */ /* 0x000e220000000c00 */
[----:B------:R-:W-:-:S03]  /*0850*/  FFMA R31, R31, R23, R22 ;  /* 0x000000171f1f7223 */ /* 0x000fc60000000016 */
[----:B------:R-:W1:Y:S01]  /*0860*/  LDS.128 R12, [R32+0x5b0] ;  /* 0x0005b000200c7984 */ /* 0x000e620000000c00 */
[----:B0-----:R-:W-:Y:S01]  /*0870*/  FFMA R17, R8, R33, R17 ;  /* 0x0000002108117223 */ /* 0x001fe20000000011 */
[----:B-1----:R-:W-:-:S03]  /*0880*/  FFMA R12, R33, R12, R16 ;  /* 0x0000000c210c7223 */ /* 0x002fc60000000010 */
[C---:B------:R-:W-:Y:S02]  /*0890*/  FFMA R8, R34.reuse, R9, R17 ;  /* 0x0000000922087223 */ /* 0x040fe40000000011 */
[----:B------:R-:W0:Y:S01]  /*08a0*/  LDS R9, [R35.X8+0x138] ;  /* 0x0001380023097984 */ /* 0x000e220000008800 */
[----:B------:R-:W-:-:S03]  /*08b0*/  FFMA R21, R34, R13, R12 ;  /* 0x0000000d22157223 */ /* 0x000fc6000000000c */
[----:B------:R-:W1:Y:S01]  /*08c0*/  LDS.128 R16, [R32+0x9b0] ;  /* 0x0009b00020107984 */ /* 0x000e620000000c00 */
[C---:B0-----:R-:W-:Y:S01]  /*08d0*/  FFMA R14, R9.reuse, R14, R21 ;  /* 0x0000000e090e7223 */ /* 0x041fe20000000015 */
[----:B------:R-:W-:Y:S01]  /*08e0*/  FFMA R10, R9, R10, R8 ;  /* 0x0000000a090a7223 */ /* 0x000fe20000000008 */
[----:B-1----:R-:W-:Y:S02]  /*08f0*/  FFMA R13, R33, R16, R20 ;  /* 0x00000010210d7223 */ /* 0x002fe40000000014 */
[----:B------:R-:W0:Y:S02]  /*0900*/  LDS.128 R20, [R32+0xdb0] ;  /* 0x000db00020147984 */ /* 0x000e240000000c00 */
[----:B------:R-:W-:-:S04]  /*0910*/  FFMA R8, R34, R17, R13 ;  /* 0x0000001122087223 */ /* 0x000fc8000000000d */
[----:B------:R-:W-:Y:S01]  /*0920*/  FFMA R8, R9, R18, R8 ;  /* 0x0000001209087223 */ /* 0x000fe20000000008 */
[----:B0-----:R-:W-:Y:S02]  /*0930*/  FFMA R33, R33, R20, R31 ;  /* 0x0000001421217223 */ /* 0x001fe4000000001f */
[----:B------:R-:W0:Y:S02]  /*0940*/  LDS R31, [R35.X8+0x16c] ;  /* 0x00016c00231f7984 */ /* 0x000e240000008800 */
[----:B------:R-:W-:-:S04]  /*0950*/  FFMA R21, R34, R21, R33 ;  /* 0x0000001522157223 */ /* 0x000fc80000000021 */
[----:B------:R-:W-:Y:S01]  /*0960*/  FFMA R22, R9, R22, R21 ;  /* 0x0000001609167223 */ /* 0x000fe20000000015 */
[C---:B0-----:R-:W-:Y:S01]  /*0970*/  FFMA R16, R31.reuse, R11, R10 ;  /* 0x0000000b1f107223 */ /* 0x041fe2000000000a */
[C---:B------:R-:W-:Y:S01]  /*0980*/  FFMA R17, R31.reuse, R15, R14 ;  /* 0x0000000f1f117223 */ /* 0x040fe2000000000e */
[C---:B------:R-:W-:Y:S01]  /*0990*/  FFMA R20, R31.reuse, R19, R8 ;  /* 0x000000131f147223 */ /* 0x040fe20000000008 */
[----:B------:R-:W-:Y:S01]  /*09a0*/  FFMA R31, R31, R23, R22 ;  /* 0x000000171f1f7223 */ /* 0x000fe20000000016 */
[----:B------:R-:W-:Y:S05]  /*09b0*/  @P6 BRA `(.L_x_72) ;  /* 0xfffffa9000006947 */ /* 0x000fea000383ffff */
[----:B------:R-:W0:Y:S01]  /*09c0*/  S2R R0, SR_TID.Z ;  /* 0x0000000000007919 */ /* 0x000e220000002300 */
[----:B------:R-:W-:Y:S02]  /*09d0*/  MOV R11, 0x4 ;  /* 0x00000004000b7802 */ /* 0x000fe40000000f00 */
[----:B0-----:R-:W-:-:S05]  /*09e0*/  LEA R2, R37, R0, 0x7 ;  /* 0x0000000025027211 */ /* 0x001fca00078e38ff */
[----:B------:R-:W-:-:S05]  /*09f0*/  IMAD.WIDE R2, R2, R11, c[0x0][0x178] ;  /* 0x00005e0002027625 */ /* 0x000fca00078e020b */
[----:B------:R-:W2:Y:S04]  /*0a00*/  LDG.E.CONSTANT R5, [R2.64] ;  /* 0x0000000402057981 */ /* 0x000ea8000c1e9900 */
[----:B------:R-:W3:Y:S04]  /*0a10*/  LDG.E.CONSTANT R6, [R2.64+0x80] ;  /* 0x0000800402067981 */ /* 0x000ee8000c1e9900 */
[----:B------:R-:W4:Y:S04]  /*0a20*/  LDG.E.CONSTANT R9, [R2.64+0x100] ;  /* 0x0001000402097981 */ /* 0x000f28000c1e9900 */
[----:B------:R-:W5:Y:S04]  /*0a30*/  LDG.E.CONSTANT R8, [R2.64+0x180] ;  /* 0x0001800402087981 */ /* 0x000f68000c1e9900 */
[----:B------:R-:W0:Y:S01]  /*0a40*/  S2R R12, SR_CTAID.Y ;  /* 0x00000000000c7919 */ /* 0x000e220000002600 */
[----:B------:R-:W-:-:S04]  /*0a50*/  IMAD R0, R0, 0x31, R35 ;  /* 0x0000003100007824 */ /* 0x000fc800078e0223 */
[----:B------:R-:W-:-:S04]  /*0a60*/  IMAD R0, R37, 0x1880, R0 ;  /* 0x0000188025007824 */ /* 0x000fc800078e0200 */
[----:B0-----:R-:W-:Y:S01]  /*0a70*/  IMAD R0, R12, 0x7, R0 ;  /* 0x000000070c007824 */ /* 0x001fe200078e0200 */
[----:B--2---:R-:W-:-:S03]  /*0a80*/  FADD R7, R16, R5 ;  /* 0x0000000510077221 */ /* 0x004fc60000000000 */
[----:B------:R-:W-:Y:S01]  /*0a90*/  IMAD.WIDE R4, R0, R11, c[0x0][0x160] ;  /* 0x0000580000047625 */ /* 0x000fe200078e020b */
[----:B---3--:R-:W-:Y:S01]  /*0aa0*/  FADD R17, R17, R6 ;  /* 0x0000000611117221 */ /* 0x008fe20000000000 */
[----:B----4-:R-:W-:Y:S01]  /*0ab0*/  FADD R9, R20, R9 ;  /* 0x0000000914097221 */ /* 0x010fe20000000000 */
[----:B-----5:R-:W-:Y:S02]  /*0ac0*/  FADD R31, R31, R8 ;  /* 0x000000081f1f7221 */ /* 0x020fe40000000000 */
[----:B------:R-:W-:Y:S04]  /*0ad0*/  STG.E [R4.64], R7 ;  /* 0x0000000704007986 */ /* 0x000fe8000c101904 */
[----:B------:R-:W-:Y:S04]  /*0ae0*/  STG.E [R4.64+0x1880], R17 ;  /* 0x0018801104007986 */ /* 0x000fe8000c101904 */
[----:B------:R-:W-:Y:S04]  /*0af0*/  STG.E [R4.64+0x3100], R9 ;  /* 0x0031000904007986 */ /* 0x000fe8000c101904 */
[----:B------:R-:W-:Y:S01]  /*0b00*/  STG.E [R4.64+0x4980], R31 ;  /* 0x0049801f04007986 */ /* 0x000fe2000c101904 */
[----:B------:R-:W-:Y:S05]  /*0b10*/  EXIT ;  /* 0x000000000000794d */ /* 0x000fea0003800000 */
.L_x_73:
        /* <DEDUP_REMOVED lines=14> */
.L_x_128:


//--------------------- .text.tvmgen_default_fused_nn_global_avg_pool2d_kernel --------------------------
	.section	.text.tvmgen_default_fused_nn_global_avg_pool2d_kernel,"ax",@progbits
	.sectioninfo	@"SHI_REGISTERS=16"
	.align	128
        .global         tvmgen_default_fused_nn_global_avg_pool2d_kernel
        .type           tvmgen_default_fused_nn_global_avg_pool2d_kernel,@function
        .size           tvmgen_default_fused_nn_global_avg_pool2d_kernel,(.L_x_129 - tvmgen_default_fused_nn_global_avg_pool2d_kernel)
        .other          tvmgen_default_fused_nn_global_avg_pool2d_kernel,@"STO_CUDA_ENTRY STV_DEFAULT"
tvmgen_default_fused_nn_global_avg_pool2d_kernel:
.text.tvmgen_default_fused_nn_global_avg_pool2d_kernel:
[----:B------:R-:W-:Y:S02]  /*0000*/  MOV R1, c[0x0][0x28] ;  /* 0x00000a0000017a02 */ /* 0x000fe40000000f00 */
[----:B------:R-:W0:Y:S01]  /*0010*/  S2R R11, SR_TID.X ;  /* 0x00000000000b7919 */ /* 0x000e220000002100 */
[----:B------:R-:W-:Y:S01]  /*0020*/  MOV R13, 0x4 ;  /* 0x00000004000d7802 */ /* 0x000fe20000000f00 */
[----:B------:R-:W-:Y:S02]  /*0030*/  ULDC.64 UR4, c[0x0][0x118] ;  /* 0x0000460000047ab9 */ /* 0x000fe40000000a00 */
[----:B------:R-:W1:Y:S04]  /*0040*/  S2R R12, SR_TID.Y ;  /* 0x00000000000c7919 */ /* 0x000e680000002200 */
[----:B------:R-:W2:Y:S01]  /*0050*/  S2R R9, SR_CTAID.X ;  /* 0x0000000000097919 */ /* 0x000ea20000002500 */
[C---:B0-----:R-:W-:Y:S02]  /*0060*/  ISETP.GT.AND P0, PT, R11.reuse, 0x30, PT ;  /* 0x000000300b00780c */ /* 0x041fe40003f04270 */
[----:B------:R-:W-:Y:S01]  /*0070*/  ISETP.GT.AND P1, PT, R11, 0x10, PT ;  /* 0x000000100b00780c */ /* 0x000fe20003f24270 */
[----:B-1----:R-:W-:-:S04]  /*0080*/  IMAD R0, R12, 0x31, R11 ;  /* 0x000000310c007824 */ /* 0x002fc800078e020b */
[----:B--2---:R-:W-:-:S04]  /*0090*/  IMAD R0, R9, 0x620, R0 ;  /* 0x0000062009007824 */ /* 0x004fc800078e0200 */
[----:B------:R-:W-:-:S05]  /*00a0*/  IMAD.WIDE R2, R0, R13, c[0x0][0x168] ;  /* 0x00005a0000027625 */ /* 0x000fca00078e020d */
[----:B------:R-:W2:Y:S04]  /*00b0*/  @!P0 LDG.E.CONSTANT R4, [R2.64] ;  /* 0x0000000402048981 */ /* 0x000ea8000c1e9900 */
[----:B------:R-:W3:Y:S01]  /*00c0*/  @!P1 LDG.E.CONSTANT R5, [R2.64+0x80] ;  /* 0x0000800402059981 */ /* 0x000ee2000c1e9900 */
[----:B------:R-:W-:Y:S02]  /*00d0*/  MOV R0, RZ ;  /* 0x000000ff00007202 */ /* 0x000fe40000000f00 */
[----:B------:R-:W-:Y:S01]  /*00e0*/  VOTE.ANY R7, PT, PT ;  /* 0x0000000000077806 */ /* 0x000fe200038e0100 */
[----:B--2---:R-:W-:Y:S01]  /*00f0*/  @!P0 FADD R0, RZ, R4 ;  /* 0x00000004ff008221 */ /* 0x004fe20000000000 */
[----:B------:R-:W-:-:S03]  /*0100*/  ISETP.NE.AND P0, PT, R11, RZ, PT ;  /* 0x000000ff0b00720c */ /* 0x000fc60003f05270 */
[----:B---3--:R-:W-:-:S05]  /*0110*/  @!P1 FADD R0, R0, R5 ;  /* 0x0000000500009221 */ /* 0x008fca0000000000 */
[----:B------:R-:W0:Y:S02]  /*0120*/  SHFL.DOWN PT, R5, R0, 0x10, 0x1f ;  /* 0x0a001f0000057f89 */ /* 0x000e2400000e0000 */
[----:B0-----:R-:W-:-:S05]  /*0130*/  FADD R4, R5, R0 ;  /* 0x0000000005047221 */ /* 0x001fca0000000000 */
[----:B------:R-:W0:Y:S02]  /*0140*/  SHFL.DOWN PT, R5, R4, 0x8, 0x1f ;  /* 0x09001f0004057f89 */ /* 0x000e2400000e0000 */
[----:B0-----:R-:W-:-:S05]  /*0150*/  FADD R6, R4, R5 ;  /* 0x0000000504067221 */ /* 0x001fca0000000000 */
[----:B------:R-:W0:Y:S02]  /*0160*/  SHFL.DOWN PT, R5, R6, 0x4, 0x1f ;  /* 0x08801f0006057f89 */ /* 0x000e2400000e0000 */
[----:B0-----:R-:W-:Y:S01]  /*0170*/  FADD R8, R6, R5 ;  /* 0x0000000506087221 */ /* 0x001fe20000000000 */
[----:B------:R-:W-:-:S04]  /*0180*/  SHF.L.U32 R5, R12, 0x5, RZ ;  /* 0x000000050c057819 */ /* 0x000fc800000006ff */
[----:B------:R-:W0:Y:S02]  /*0190*/  SHFL.DOWN PT, R3, R8, 0x2, 0x1f ;  /* 0x08401f0008037f89 */ /* 0x000e2400000e0000 */
[----:B0-----:R-:W-:-:S05]  /*01a0*/  FADD R2, R8, R3 ;  /* 0x0000000308027221 */ /* 0x001fca0000000000 */
[----:B------:R-:W0:Y:S02]  /*01b0*/  SHFL.DOWN PT, R3, R2, 0x1, 0x1f ;  /* 0x08201f0002037f89 */ /* 0x000e2400000e0000 */
[----:B0-----:R-:W-:-:S05]  /*01c0*/  FADD R10, R2, R3 ;  /* 0x00000003020a7221 */ /* 0x001fca0000000000 */
[----:B------:R0:W1:Y:S01]  /*01d0*/  SHFL.IDX PT, R5, R10, R5, 0x1f ;  /* 0x00001f050a057589 */ /* 0x00006200000e0000 */
[----:B------:R-:W-:Y:S05]  /*01e0*/  @P0 EXIT ;  /* 0x000000000000094d */ /* 0x000fea0003800000 */
[----:B------:R-:W-:-:S05]  /*01f0*/  LEA R2, R9, R12, 0x5 ;  /* 0x0000000c09027211 */ /* 0x000fca00078e28ff */
[----:B------:R-:W-:-:S05]  /*0200*/  IMAD.WIDE R2, R2, R13, c[0x0][0x160] ;  /* 0x0000580002027625 */ /* 0x000fca00078e020d */
[----:B-1----:R-:W-:Y:S01]  /*0210*/  STG.E [R2.64], R5 ;  /* 0x0000000502007986 */ /* 0x002fe2000c101904 */
[----:B------:R-:W-:Y:S05]  /*0220*/  EXIT ;  /* 0x000000000000794d */ /* 0x000fea0003800000 */
.L_x_74:
        /* <DEDUP_REMOVED lines=13> */
.L_x_129:


//--------------------- .text.tvmgen_default_fused_nn_contrib_conv2d_winograd_without_weight_transform_add_nn_relu_1_kernel_1 --------------------------
	.section	.text.tvmgen_default_fused_nn_contrib_conv2d_winograd_without_weight_transform_add_nn_relu_1_kernel_1,"ax",@progbits
	.sectionflags	@"SHF_BARRIERS=1"
	.sectioninfo	@"SHI_REGISTERS=51"
	.align	128
        .global         tvmgen_default_fused_nn_contrib_conv2d_winograd_without_weight_transform_add_nn_relu_1_kernel_1
        .type           tvmgen_default_fused_nn_contrib_conv2d_winograd_without_weight_transform_add_nn_relu_1_kernel_1,@function
        .size           tvmgen_default_fused_nn_contrib_conv2d_winograd_without_weight_transform_add_nn_relu_1_kernel_1,(.L_x_130 - tvmgen_default_fused_nn_contrib_conv2d_winograd_without_weight_transform_add_nn_relu_1_kernel_1)
        .other          tvmgen_default_fused_nn_contrib_conv2d_winograd_without_weight_transform_add_nn_relu_1_kernel_1,@"STO_CUDA_ENTRY STV_DEFAULT"
tvmgen_default_fused_nn_contrib_conv2d_winograd_without_weight_transform_add_nn_relu_1_kernel_1:
.text.tvmgen_default_fused_nn_contrib_conv2d_winograd_without_weight_transform_add_nn_relu_1_kernel_1:
[----:B------:R-:W-:Y:S02]  /*0000*/  MOV R1, c[0x0][0x28] ;  /* 0x00000a0000017a02 */ /* 0x000fe40000000f00 */
[----:B------:R-:W0:Y:S01]  /*0010*/  S2R R0, SR_CTAID.Z ;  /* 0x0000000000007919 */ /* 0x000e220000002700 */
[----:B------:R-:W-:Y:S01]  /*0020*/  MOV R28, RZ ;  /* 0x000000ff001c7202 */ /* 0x000fe20000000f00 */
[----:B------:R-:W-:Y:S01]  /*0030*/  CS2R R40, SRZ ;  /* 0x0000000000287805 */ /* 0x000fe2000001ff00 */
[----:B------:R-:W-:Y:S01]  /*0040*/  MOV R5, RZ ;  /* 0x000000ff00057202 */ /* 0x000fe20000000f00 */
[----:B------:R-:W1:Y:S01]  /*0050*/  S2R R2, SR_TID.Y ;  /* 0x0000000000027919 */ /* 0x000e620000002200 */
[----:B------:R-:W-:Y:S01]  /*0060*/  MOV R20, RZ ;  /* 0x000000ff00147202 */ /* 0x000fe20000000f00 */
[----:B------:R-:W-:Y:S01]  /*0070*/  CS2R R38, SRZ ;  /* 0x0000000000267805 */ /* 0x000fe2000001ff00 */
[----:B------:R-:W-:Y:S01]  /*0080*/  MOV R35, RZ ;  /* 0x000000ff00237202 */ /* 0x000fe20000000f00 */
[----:B------:R-:W2:Y:S01]  /*0090*/  S2R R3, SR_TID.X ;  /* 0x0000000000037919 */ /* 0x000ea20000002100 */
[----:B------:R-:W-:Y:S01]  /*00a0*/  CS2R R36, SRZ ;  /* 0x0000000000247805 */ /* 0x000fe2000001ff00 */
[----:B------:R-:W-:Y:S01]  /*00b0*/  CS2R R30, SRZ ;  /* 0x00000000001e7805 */ /* 0x000fe2000001ff00 */
[----:B------:R-:W-:Y:S01]  /*00c0*/  MOV R25, RZ ;  /* 0x000000ff00197202 */ /* 0x000fe20000000f00 */
[----:B------:R-:W-:Y:S01]  /*00d0*/  ULDC.64 UR4, c[0x0][0x118] ;  /* 0x0000460000047ab9 */ /* 0x000fe20000000a00 */
[----:B------:R-:W-:-:S02]  /*00e0*/  MOV R26, RZ ;  /* 0x000000ff001a7202 */ /* 0x000fc40000000f00 */
[----:B------:R-:W-:Y:S02]  /*00f0*/  MOV R22, RZ ;  /* 0x000000ff00167202 */ /* 0x000fe40000000f00 */
[----:B------:R-:W-:Y:S02]  /*0100*/  MOV R14, RZ ;  /* 0x000000ff000e7202 */ /* 0x000fe40000000f00 */
[----:B------:R-:W-:Y:S02]  /*0110*/  MOV R12, RZ ;  /* 0x000000ff000c7202 */ /* 0x000fe40000000f00 */
.L_x_76:
[----:B------:R-:W3:Y:S01]  /*0120*/  S2R R7, SR_CTAID.Y ;  /* 0x0000000000077919 */ /* 0x000ee20000002600 */
[--C-:B-12---:R-:W-:Y:S01]  /*0130*/  IMAD R13, R2, 0x31, R3.reuse ;  /* 0x00000031020d7824 */ /* 0x106fe200078e0203 */
[C---:B0-----:R-:W-:Y:S02]  /*0140*/  LEA R9, R0.reuse, R5, 0x3 ;  /* 0x0000000500097211 */ /* 0x041fe400078e18ff */
[----:B------:R-:W-:Y:S01]  /*0150*/  MOV R4, 0x4 ;  /* 0x0000000400047802 */ /* 0x000fe20000000f00 */
[----:B------:R-:W-:Y:S01]  /*0160*/  IMAD R17, R0, 0x6200, R3 ;  /* 0x0000620000117824 */ /* 0x000fe200078e0203 */
[----:B------:R-:W-:Y:S01]  /*0170*/  SHF.L.U32 R15, R13, 0x2, RZ ;  /* 0x000000020d0f7819 */ /* 0x000fe200000006ff */
[----:B------:R-:W-:Y:S01]  /*0180*/  BAR.SYNC.DEFER_BLOCKING 0x0 ;  /* 0x0000000000007b1d */ /* 0x000fe20000010000 */
[----:B------:R-:W-:-:S02]  /*0190*/  SHF.L.U32 R9, R9, 0xb, RZ ;  /* 0x0000000b09097819 */ /* 0x000fc400000006ff */
[----:B------:R-:W-:Y:S02]  /*01a0*/  LOP3.LUT R8, R15, 0xffffff80, RZ, 0xc0, !PT ;  /* 0xffffff800f087812 */ /* 0x000fe400078ec0ff */
[----:B---3--:R-:W-:-:S04]  /*01b0*/  SHF.L.U32 R16, R7, 0x5, RZ ;  /* 0x0000000507107819 */ /* 0x008fc800000006ff */
[----:B------:R-:W-:-:S04]  /*01c0*/  LOP3.LUT R6, R16, 0xffffffe0, R13, 0xe2, !PT ;  /* 0xffffffe010067812 */ /* 0x000fc800078ee20d */
[----:B------:R-:W-:Y:S02]  /*01d0*/  IADD3 R11, R9, R6, R8 ;  /* 0x00000006090b7210 */ /* 0x000fe40007ffe008 */
[----:B------:R-:W0:Y:S01]  /*01e0*/  S2R R8, SR_CTAID.X ;  /* 0x0000000000087919 */ /* 0x000e220000002500 */
[C---:B------:R-:W-:Y:S02]  /*01f0*/  ISETP.GT.AND P0, PT, R13.reuse, 0x77, PT ;  /* 0x000000770d00780c */ /* 0x040fe40003f04270 */
[----:B------:R-:W-:Y:S01]  /*0200*/  IADD3 R18, R13, 0x4, RZ ;  /* 0x000000040d127810 */ /* 0x000fe20007ffe0ff */
[----:B------:R-:W-:Y:S01]  /*0210*/  IMAD.WIDE R10, R11, R4, c[0x0][0x170] ;  /* 0x00005c000b0a7625 */ /* 0x000fe200078e0204 */
[----:B------:R-:W-:Y:S02]  /*0220*/  ISETP.GT.OR P0, PT, R2, 0x2, P0 ;  /* 0x000000020200780c */ /* 0x000fe40000704670 */
[----:B------:R-:W-:Y:S02]  /*0230*/  SHF.L.U32 R19, R7, 0x5, RZ ;  /* 0x0000000507137819 */ /* 0x000fe400000006ff */
[----:B------:R-:W-:Y:S01]  /*0240*/  SHF.R.S32.HI R24, RZ, 0x1, R2 ;  /* 0x00000001ff187819 */ /* 0x000fe20000011402 */
[----:B------:R1:W2:Y:S01]  /*0250*/  LDG.E.CONSTANT R6, [R10.64] ;  /* 0x000000040a067981 */ /* 0x0002a2000c1e9900 */
[----:B------:R-:W-:-:S02]  /*0260*/  LOP3.LUT R18, R19, 0xffffffe0, R18, 0xe2, !PT ;  /* 0xffffffe013127812 */ /* 0x000fc400078ee212 */
[----:B-1----:R-:W-:-:S05]  /*0270*/  IADD3 R10, R15, 0x310, RZ ;  /* 0x000003100f0a7810 */ /* 0x002fca0007ffe0ff */
[----:B------:R-:W-:Y:S01]  /*0280*/  @!P0 IADD3 R15, R15, 0x620, RZ ;  /* 0x000006200f0f8810 */ /* 0x000fe20007ffe0ff */
[----:B0-----:R-:W-:Y:S01]  /*0290*/  IMAD R19, R8, 0x62, R17 ;  /* 0x0000006208137824 */ /* 0x001fe200078e0211 */
[----:B------:R-:W-:Y:S02]  /*02a0*/  @!P0 IADD3 R17, R13, 0x8, RZ ;  /* 0x000000080d118810 */ /* 0x000fe40007ffe0ff */
[----:B------:R-:W-:Y:S01]  /*02b0*/  LOP3.LUT R10, R10, 0xffffff80, RZ, 0xc0, !PT ;  /* 0xffffff800a0a7812 */ /* 0x000fe200078ec0ff */
[----:B------:R-:W-:Y:S01]  /*02c0*/  IMAD R19, R24, 0xc4, R19 ;  /* 0x000000c418137824 */ /* 0x000fe200078e0213 */
[----:B------:R-:W-:Y:S02]  /*02d0*/  LOP3.LUT R24, R2, 0x1, RZ, 0xc0, !PT ;  /* 0x0000000102187812 */ /* 0x000fe400078ec0ff */
[----:B------:R-:W-:Y:S02]  /*02e0*/  @!P0 LOP3.LUT R16, R16, 0xffffffe0, R17, 0xe2, !PT ;  /* 0xffffffe010108812 */ /* 0x000fe400078ee211 */
[----:B------:R-:W-:Y:S01]  /*02f0*/  @!P0 LOP3.LUT R15, R15, 0xffffff80, RZ, 0xc0, !PT ;  /* 0xffffff800f0f8812 */ /* 0x000fe200078ec0ff */
[----:B------:R-:W-:Y:S01]  /*0300*/  IMAD R24, R24, 0x31, R19 ;  /* 0x0000003118187824 */ /* 0x000fe200078e0213 */
[----:B------:R-:W-:-:S02]  /*0310*/  IADD3 R19, R9, R18, R10 ;  /* 0x0000001209137210 */ /* 0x000fc40007ffe00a */
[----:B------:R-:W-:Y:S01]  /*0320*/  @!P0 IADD3 R15, R9, R16, R15 ;  /* 0x00000010090f8210 */ /* 0x000fe20007ffe00f */
[----:B------:R-:W-:Y:S02]  /*0330*/  IMAD R11, R5, 0xc40, R24 ;  /* 0x00000c40050b7824 */ /* 0x000fe400078e0218 */
[----:B------:R-:W-:-:S04]  /*0340*/  IMAD.WIDE R18, R19, R4, c[0x0][0x170] ;  /* 0x00005c0013127625 */ /* 0x000fc800078e0204 */
[-C--:B------:R-:W-:Y:S02]  /*0350*/  @!P0 IMAD.WIDE R16, R15, R4.reuse, c[0x0][0x170] ;  /* 0x00005c000f108625 */ /* 0x080fe400078e0204 */
[----:B------:R-:W3:Y:S02]  /*0360*/  LDG.E.CONSTANT R18, [R18.64] ;  /* 0x0000000412127981 */ /* 0x000ee4000c1e9900 */
[----:B------:R-:W-:Y:S02]  /*0370*/  IMAD.WIDE R10, R11, R4, c[0x0][0x168] ;  /* 0x00005a000b0a7625 */ /* 0x000fe400078e0204 */
[----:B------:R-:W4:Y:S04]  /*0380*/  @!P0 LDG.E.CONSTANT R16, [R16.64] ;  /* 0x0000000410108981 */ /* 0x000f28000c1e9900 */
        /* <DEDUP_REMOVED lines=8> */
[----:B------:R-:W-:-:S03]  /*0410*/  LEA R9, R2, 0x80, 0x3 ;  /* 0x0000008002097811 */ /* 0x000fc600078e18ff */
[----:B--2---:R0:W-:Y:S02]  /*0420*/  STS [R13.X4], R6 ;  /* 0x000000060d007388 */ /* 0x0041e40000004800 */
[----:B0-----:R-:W-:-:S04]  /*0430*/  LEA R6, R3, 0x800, 0x2 ;  /* 0x0000080003067811 */ /* 0x001fc800078e10ff */
[----:B------:R-:W-:Y:S01]  /*0440*/  IADD3 R6, R6, 0x188, RZ ;  /* 0x0000018806067810 */ /* 0x000fe20007ffe0ff */
[----:B---3--:R-:W-:Y:S04]  /*0450*/  STS [R13.X4+0x310], R18 ;  /* 0x000310120d007388 */ /* 0x008fe80000004800 */
[----:B----4-:R-:W-:Y:S04]  /*0460*/  @!P0 STS [R13.X4+0x620], R16 ;  /* 0x000620100d008388 */ /* 0x010fe80000004800 */
[----:B-----5:R0:W-:Y:S04]  /*0470*/  STS [R13.X4+0x800], R4 ;  /* 0x000800040d007388 */ /* 0x0201e80000004800 */
[----:B------:R1:W-:Y:S04]  /*0480*/  STS [R13.X4+0xb10], R24 ;  /* 0x000b10180d007388 */ /* 0x0003e80000004800 */
[----:B------:R1:W-:Y:S04]  /*0490*/  STS [R13.X4+0xe20], R32 ;  /* 0x000e20200d007388 */ /* 0x0003e80000004800 */
[----:B------:R1:W-:Y:S04]  /*04a0*/  STS [R13.X4+0x1130], R34 ;  /* 0x001130220d007388 */ /* 0x0003e80000004800 */
[----:B------:R1:W-:Y:S04]  /*04b0*/  STS [R13.X4+0x1440], R42 ;  /* 0x0014402a0d007388 */ /* 0x0003e80000004800 */
[----:B------:R1:W-:Y:S04]  /*04c0*/  STS [R13.X4+0x1750], R44 ;  /* 0x0017502c0d007388 */ /* 0x0003e80000004800 */
[----:B------:R1:W-:Y:S04]  /*04d0*/  STS [R13.X4+0x1a60], R46 ;  /* 0x001a602e0d007388 */ /* 0x0003e80000004800 */
[----:B------:R1:W-:Y:S01]  /*04e0*/  STS [R13.X4+0x1d70], R48 ;  /* 0x001d70300d007388 */ /* 0x0003e20000004800 */
[----:B0-----:R-:W-:-:S03]  /*04f0*/  MOV R4, 0x80 ;  /* 0x0000008000047802 */ /* 0x001fc60000000f00 */
[----:B------:R-:W-:Y:S06]  /*0500*/  BAR.SYNC.DEFER_BLOCKING 0x0 ;  /* 0x0000000000007b1d */ /* 0x000fec0000010000 */
.L_x_75:
[----:B------:R-:W-:Y:S01]  /*0510*/  LDS R29, [R6+-0x188] ;  /* 0xfffe7800061d7984 */ /* 0x000fe20000000800 */
[----:B------:R-:W-:-:S03]  /*0520*/  IADD3 R4, R4, 0x400, RZ ;  /* 0x0000040004047810 */ /* 0x000fc60007ffe0ff */
[----:B------:R-:W0:Y:S01]  /*0530*/  LDS.64 R16, [R9+-0x80] ;  /* 0xffff800009107984 */ /* 0x000e220000000a00 */
[----:B------:R-:W-:-:S03]  /*0540*/  ISETP.NE.AND P0, PT, R4, 0x880, PT ;  /* 0x000008800400780c */ /* 0x000fc60003f05270 */
[----:B------:R-:W2:Y:S04]  /*0550*/  LDS R15, [R6+-0xc4] ;  /* 0xffff3c00060f7984 */ /* 0x000ea80000000800 */
[----:B------:R-:W3:Y:S04]  /*0560*/  LDS.64 R10, [R9+-0x60] ;  /* 0xffffa000090a7984 */ /* 0x000ee80000000a00 */
[----:B-1----:R-:W1:Y:S01]  /*0570*/  LDS.64 R32, [R9+-0x40] ;  /* 0xffffc00009207984 */ /* 0x002e620000000a00 */
[C---:B0-----:R-:W-:Y:S01]  /*0580*/  FFMA R34, R29.reuse, R17, R20 ;  /* 0x000000111d227223 */ /* 0x041fe20000000014 */
[----:B------:R-:W-:-:S02]  /*0590*/  FFMA R13, R29, R16, R28 ;  /* 0x000000101d0d7223 */ /* 0x000fc4000000001c */
[----:B------:R-:W0:Y:S01]  /*05a0*/  LDS.64 R20, [R9+-0x20] ;  /* 0xffffe00009147984 */ /* 0x000e220000000a00 */
[----:B--2---:R-:W-:Y:S01]  /*05b0*/  FFMA R23, R16, R15, R35 ;  /* 0x0000000f10177223 */ /* 0x004fe20000000023 */
[----:B------:R-:W-:Y:S02]  /*05c0*/  FFMA R18, R15, R17, R40 ;  /* 0x000000110f127223 */ /* 0x000fe40000000028 */
[----:B------:R-:W-:Y:S01]  /*05d0*/  LDS.64 R16, [R9] ;  /* 0x0000000009107984 */ /* 0x000fe20000000a00 */
[C---:B---3--:R-:W-:Y:S01]  /*05e0*/  FFMA R27, R29.reuse, R10, R38 ;  /* 0x0000000a1d1b7223 */ /* 0x048fe20000000026 */
[-C--:B------:R-:W-:Y:S01]  /*05f0*/  FFMA R28, R29, R11.reuse, R36 ;  /* 0x0000000b1d1c7223 */ /* 0x080fe20000000024 */
[----:B------:R-:W-:Y:S01]  /*0600*/  FFMA R24, R15, R11, R30 ;  /* 0x0000000b0f187223 */ /* 0x000fe2000000001e */
[----:B------:R-:W-:Y:S01]  /*0610*/  FFMA R19, R10, R15, R41 ;  /* 0x0000000f0a137223 */ /* 0x000fe20000000029 */
[C---:B-1----:R-:W-:Y:S01]  /*0620*/  FFMA R35, R29.reuse, R32, R25 ;  /* 0x000000201d237223 */ /* 0x042fe20000000019 */
[----:B------:R-:W-:Y:S01]  /*0630*/  FFMA R26, R29, R33, R26 ;  /* 0x000000211d1a7223 */ /* 0x000fe2000000001a */
[----:B------:R-:W-:Y:S01]  /*0640*/  FFMA R25, R32, R15, R39 ;  /* 0x0000000f20197223 */ /* 0x000fe20000000027 */
[----:B------:R-:W1:Y:S01]  /*0650*/  LDS R30, [R6] ;  /* 0x00000000061e7984 */ /* 0x000e620000000800 */
[----:B------:R-:W-:-:S03]  /*0660*/  FFMA R33, R15, R33, R22 ;  /* 0x000000210f217223 */ /* 0x000fc60000000016 */
[----:B------:R-:W2:Y:S04]  /*0670*/  LDS R32, [R6+0xc4] ;  /* 0x0000c40006207984 */ /* 0x000ea80000000800 */
[----:B------:R-:W3:Y:S01]  /*0680*/  LDS.64 R10, [R9+0x40] ;  /* 0x00004000090a7984 */ /* 0x000ee20000000a00 */
[C---:B0-----:R-:W-:Y:S01]  /*0690*/  FFMA R31, R29.reuse, R20, R31 ;  /* 0x000000141d1f7223 */ /* 0x041fe2000000001f */
[----:B------:R-:W-:Y:S01]  /*06a0*/  FFMA R29, R29, R21, R14 ;  /* 0x000000151d1d7223 */ /* 0x000fe2000000000e */
[----:B------:R-:W-:Y:S01]  /*06b0*/  FFMA R37, R20, R15, R37 ;  /* 0x0000000f14257223 */ /* 0x000fe20000000025 */
[----:B------:R-:W-:Y:S02]  /*06c0*/  FFMA R21, R15, R21, R12 ;  /* 0x000000150f157223 */ /* 0x000fe4000000000c */
[----:B------:R-:W0:Y:S01]  /*06d0*/  LDS.64 R14, [R9+0x20] ;  /* 0x00002000090e7984 */ /* 0x000e220000000a00 */
[C---:B-1----:R-:W-:Y:S01]  /*06e0*/  FFMA R22, R30.reuse, R16, R13 ;  /* 0x000000101e167223 */ /* 0x042fe2000000000d */
[----:B------:R-:W-:-:S02]  /*06f0*/  FFMA R34, R30, R17, R34 ;  /* 0x000000111e227223 */ /* 0x000fc40000000022 */
[----:B------:R-:W1:Y:S01]  /*0700*/  LDS.64 R12, [R9+0x60] ;  /* 0x00006000090c7984 */ /* 0x000e620000000a00 */
[----:B--2---:R-:W-:Y:S01]  /*0710*/  FFMA R23, R16, R32, R23 ;  /* 0x0000002010177223 */ /* 0x004fe20000000017 */
[----:B------:R-:W-:Y:S01]  /*0720*/  FFMA R18, R32, R17, R18 ;  /* 0x0000001120127223 */ /* 0x000fe20000000012 */
[----:B---3--:R-:W-:Y:S01]  /*0730*/  FFMA R17, R30, R10, R35 ;  /* 0x0000000a1e117223 */ /* 0x008fe20000000023 */
[----:B------:R-:W-:Y:S01]  /*0740*/  FFMA R25, R10, R32, R25 ;  /* 0x000000200a197223 */ /* 0x000fe20000000019 */
[C---:B------:R-:W-:Y:S01]  /*0750*/  FFMA R26, R30.reuse, R11, R26 ;  /* 0x0000000b1e1a7223 */ /* 0x040fe2000000001a */
[----:B------:R-:W-:Y:S01]  /*0760*/  LDS R35, [R6+0x24c] ;  /* 0x00024c0006237984 */ /* 0x000fe20000000800 */
[CC--:B0-----:R-:W-:Y:S01]  /*0770*/  FFMA R16, R30.reuse, R15.reuse, R28 ;  /* 0x0000000f1e107223 */ /* 0x0c1fe2000000001c */
[----:B------:R-:W-:Y:S01]  /*0780*/  FFMA R27, R30, R14, R27 ;  /* 0x0000000e1e1b7223 */ /* 0x000fe2000000001b */
[-C--:B------:R-:W-:Y:S01]  /*0790*/  FFMA R19, R14, R32.reuse, R19 ;  /* 0x000000200e137223 */ /* 0x080fe20000000013 */
[C---:B------:R-:W-:Y:S01]  /*07a0*/  FFMA R24, R32.reuse, R15, R24 ;  /* 0x0000000f20187223 */ /* 0x040fe20000000018 */
[----:B------:R-:W-:Y:S01]  /*07b0*/  FFMA R28, R32, R11, R33 ;  /* 0x0000000b201c7223 */ /* 0x000fe20000000021 */
[----:B------:R-:W0:Y:S04]  /*07c0*/  LDS.64 R14, [R9+0xa0] ;  /* 0x0000a000090e7984 */ /* 0x000e280000000a00 */
[----:B------:R-:W2:Y:S01]  /*07d0*/  LDS.64 R10, [R9+0x80] ;  /* 0x00008000090a7984 */ /* 0x000ea20000000a00 */
[----:B-1----:R-:W-:Y:S01]  /*07e0*/  FFMA R37, R12, R32, R37 ;  /* 0x000000200c257223 */ /* 0x002fe20000000025 */
[----:B------:R-:W-:Y:S01]  /*07f0*/  FFMA R31, R30, R12, R31 ;  /* 0x0000000c1e1f7223 */ /* 0x000fe2000000001f */
[-C--:B------:R-:W-:Y:S01]  /*0800*/  FFMA R32, R32, R13.reuse, R21 ;  /* 0x0000000d20207223 */ /* 0x080fe20000000015 */
[----:B------:R-:W1:Y:S01]  /*0810*/  LDS R33, [R6+0x188] ;  /* 0x0001880006217984 */ /* 0x000e620000000800 */
[----:B------:R-:W-:-:S03]  /*0820*/  FFMA R30, R30, R13, R29 ;  /* 0x0000000d1e1e7223 */ /* 0x000fc6000000001d */
[----:B------:R-:W3:Y:S04]  /*0830*/  LDS.64 R20, [R9+0xc0] ;  /* 0x0000c00009147984 */ /* 0x000ee80000000a00 */
[----:B------:R-:W-:Y:S01]  /*0840*/  LDS R29, [R6+0x3d4] ;  /* 0x0003d400061d7984 */ /* 0x000fe20000000800 */
[----:B0-----:R-:W-:Y:S01]  /*0850*/  FFMA R13, R14, R35, R19 ;  /* 0x000000230e0d7223 */ /* 0x001fe20000000013 */
[C---:B------:R-:W-:Y:S01]  /*0860*/  FFMA R24, R35.reuse, R15, R24 ;  /* 0x0000000f23187223 */ /* 0x040fe20000000018 */
[----:B--2---:R-:W-:Y:S01]  /*0870*/  FFMA R12, R35, R11, R18 ;  /* 0x0000000b230c7223 */ /* 0x004fe20000000012 */
[----:B------:R-:W-:Y:S01]  /*0880*/  FFMA R23, R10, R35, R23 ;  /* 0x000000230a177223 */ /* 0x000fe20000000017 */
[----:B------:R-:W0:Y:S01]  /*0890*/  LDS.64 R18, [R9+0xe0] ;  /* 0x0000e00009127984 */ /* 0x000e220000000a00 */
[C---:B-1----:R-:W-:Y:S01]  /*08a0*/  FFMA R22, R33.reuse, R10, R22 ;  /* 0x0000000a21167223 */ /* 0x042fe20000000016 */
[C---:B------:R-:W-:Y:S01]  /*08b0*/  FFMA R10, R33.reuse, R11, R34 ;  /* 0x0000000b210a7223 */ /* 0x040fe20000000022 */
[C---:B------:R-:W-:Y:S01]  /*08c0*/  FFMA R11, R33.reuse, R14, R27 ;  /* 0x0000000e210b7223 */ /* 0x040fe2000000001b */
[C---:B------:R-:W-:Y:S01]  /*08d0*/  FFMA R14, R33.reuse, R15, R16 ;  /* 0x0000000f210e7223 */ /* 0x040fe20000000010 */
[C---:B---3--:R-:W-:Y:S01]  /*08e0*/  FFMA R15, R33.reuse, R20, R17 ;  /* 0x00000014210f7223 */ /* 0x048fe20000000011 */
[----:B------:R-:W-:Y:S01]  /*08f0*/  LDS R27, [R6+0x310] ;  /* 0x00031000061b7984 */ /* 0x000fe20000000800 */
[----:B------:R-:W-:Y:S01]  /*0900*/  FFMA R25, R20, R35, R25 ;  /* 0x0000002314197223 */ /* 0x000fe20000000019 */
[-C--:B------:R-:W-:Y:S01]  /*0910*/  FFMA R26, R33, R21.reuse, R26 ;  /* 0x00000015211a7223 */ /* 0x080fe2000000001a */
[----:B------:R-:W-:Y:S01]  /*0920*/  FFMA R28, R35, R21, R28 ;  /* 0x00000015231c7223 */ /* 0x000fe2000000001c */
[----:B------:R-:W1:Y:S04]  /*0930*/  LDS.64 R16, [R9+0x100] ;  /* 0x0001000009107984 */ /* 0x000e680000000a00 */
[----:B------:R-:W2:Y:S01]  /*0940*/  LDS.64 R20, [R9+0x140] ;  /* 0x0001400009147984 */ /* 0x000ea20000000a00 */
[C---:B0-----:R-:W-:Y:S01]  /*0950*/  FFMA R31, R33.reuse, R18, R31 ;  /* 0x00000012211f7223 */ /* 0x041fe2000000001f */
[----:B------:R-:W-:Y:S01]  /*0960*/  FFMA R37, R18, R35, R37 ;  /* 0x0000002312257223 */ /* 0x000fe20000000025 */
[-C--:B------:R-:W-:Y:S01]  /*0970*/  FFMA R30, R33, R19.reuse, R30 ;  /* 0x00000013211e7223 */ /* 0x080fe2000000001e */
[----:B------:R-:W-:-:S02]  /*0980*/  FFMA R32, R35, R19, R32 ;  /* 0x0000001323207223 */ /* 0x000fc40000000020 */
[----:B------:R-:W0:Y:S01]  /*0990*/  LDS.64 R18, [R9+0x120] ;  /* 0x0001200009127984 */ /* 0x000e220000000a00 */
[C---:B-1----:R-:W-:Y:S01]  /*09a0*/  FFMA R33, R27.reuse, R16, R22 ;  /* 0x000000101b217223 */ /* 0x042fe20000000016 */
[----:B------:R-:W-:Y:S01]  /*09b0*/  FFMA R35, R16, R29, R23 ;  /* 0x0000001d10237223 */ /* 0x000fe20000000017 */
[-C--:B------:R-:W-:Y:S01]  /*09c0*/  FFMA R10, R27, R17.reuse, R10 ;  /* 0x000000111b0a7223 */ /* 0x080fe2000000000a */
[----:B------:R-:W-:Y:S01]  /*09d0*/  FFMA R16, R29, R17, R12 ;  /* 0x000000111d107223 */ /* 0x000fe2000000000c */
[----:B------:R-:W1:Y:S01]  /*09e0*/  LDS.64 R22, [R9+0x160] ;  /* 0x0001600009167984 */ /* 0x000e620000000a00 */
[C---:B--2---:R-:W-:Y:S01]  /*09f0*/  FFMA R36, R27.reuse, R20, R15 ;  /* 0x000000141b247223 */ /* 0x044fe2000000000f */
[-C--:B------:R-:W-:Y:S01]  /*0a00*/  FFMA R26, R27, R21.reuse, R26 ;  /* 0x000000151b1a7223 */ /* 0x080fe2000000001a */
[----:B------:R-:W-:Y:S01]  /*0a10*/  FFMA R28, R29, R21, R28 ;  /* 0x000000151d1c7223 */ /* 0x000fe2000000001c */
[-C--:B------:R-:W-:Y:S01]  /*0a20*/  FFMA R25, R20, R29.reuse, R25 ;  /* 0x0000001d14197223 */ /* 0x080fe20000000019 */
[----:B------:R-:W-:Y:S01]  /*0a30*/  LDS R21, [R6+0x498] ;  /* 0x0004980006157984 */ /* 0x000fe20000000800 */
[----:B0-----:R-:W-:Y:S01]  /*0a40*/  FFMA R17, R18, R29, R13 ;  /* 0x0000001d12117223 */ /* 0x001fe2000000000d */
[----:B------:R-:W-:-:S02]  /*0a50*/  FFMA R34, R27, R19, R14 ;  /* 0x000000131b227223 */ /* 0x000fc4000000000e */
[----:B------:R-:W0:Y:S01]  /*0a60*/  LDS.64 R12, [R9+0x180] ;  /* 0x00018000090c7984 */ /* 0x000e220000000a00 */
[----:B------:R-:W-:Y:S01]  /*0a70*/  FFMA R11, R27, R18, R11 ;  /* 0x000000121b0b7223 */ /* 0x000fe2000000000b */
[----:B------:R-:W-:Y:S02]  /*0a80*/  FFMA R24, R29, R19, R24 ;  /* 0x000000131d187223 */ /* 0x000fe40000000018 */
[----:B------:R-:W2:Y:S01]  /*0a90*/  LDS.64 R14, [R9+0x1a0] ;  /* 0x0001a000090e7984 */ /* 0x000ea20000000a00 */
[-C--:B-1----:R-:W-:Y:S01]  /*0aa0*/  FFMA R30, R27, R23.reuse, R30 ;  /* 0x000000171b1e7223 */ /* 0x082fe2000000001e */
[----:B------:R-:W-:Y:S01]  /*0ab0*/  FFMA R32, R29, R23, R32 ;  /* 0x000000171d207223 */ /* 0x000fe20000000020 */
[----:B------:R-:W-:Y:S01]  /*0ac0*/  FFMA R31, R27, R22, R31 ;  /* 0x000000161b1f7223 */ /* 0x000fe2000000001f */
[----:B------:R-:W-:Y:S01]  /*0ad0*/  FFMA R22, R22, R29, R37 ;  /* 0x0000001d16167223 */ /* 0x000fe20000000025 */
[----:B------:R-:W1:Y:S04]  /*0ae0*/  LDS.64 R18, [R9+0x1c0] ;  /* 0x0001c00009127984 */ /* 0x000e680000000a00 */
[----:B------:R-:W3:Y:S01]  /*0af0*/  LDS R37, [R6+0x55c] ;  /* 0x00055c0006257984 */ /* 0x000ee20000000800 */
[C---:B0-----:R-:W-:Y:S01]  /*0b00*/  FFMA R20, R21.reuse, R13, R10 ;  /* 0x0000000d15147223 */ /* 0x041fe2000000000a */
[C---:B------:R-:W-:Y:S01]  /*0b10*/  FFMA R33, R21.reuse, R12, R33 ;  /* 0x0000000c15217223 */ /* 0x040fe20000000021 */
[C---:B--2---:R-:W-:Y:S01]  /*0b20*/  FFMA R23, R21.reuse, R14, R11 ;  /* 0x0000000e15177223 */ /* 0x044fe2000000000b */
[C---:B------:R-:W-:Y:S01]  /*0b30*/  FFMA R34, R21.reuse, R15, R34 ;  /* 0x0000000f15227223 */ /* 0x040fe20000000022 */
[----:B------:R-:W0:Y:S01]  /*0b40*/  LDS.64 R10, [R9+0x1e0] ;  /* 0x0001e000090a7984 */ /* 0x000e220000000a00 */
[C---:B-1----:R-:W-:Y:S01]  /*0b50*/  FFMA R27, R21.reuse, R18, R36 ;  /* 0x00000012151b7223 */ /* 0x042fe20000000024 */
[----:B------:R-:W-:-:S02]  /*0b60*/  FFMA R26, R21, R19, R26 ;  /* 0x00000013151a7223 */ /* 0x000fc4000000001a */
[----:B------:R-:W-:Y:S01]  /*0b70*/  LDS R36, [R6+0x620] ;  /* 0x0006200006247984 */ /* 0x000fe20000000800 */
[----:B---3--:R-:W-:Y:S01]  /*0b80*/  FFMA R29, R18, R37, R25 ;  /* 0x00000025121d7223 */ /* 0x008fe20000000019 */
[C---:B------:R-:W-:Y:S02]  /*0b90*/  FFMA R28, R37.reuse, R19, R28 ;  /* 0x00000013251c7223 */ /* 0x040fe4000000001c */
[----:B------:R-:W-:Y:S01]  /*0ba0*/  LDS R25, [R6+0x6e4] ;  /* 0x0006e40006197984 */ /* 0x000fe20000000800 */
[----:B------:R-:W-:Y:S01]  /*0bb0*/  FFMA R35, R12, R37, R35 ;  /* 0x000000250c237223 */ /* 0x000fe20000000023 */
[C---:B------:R-:W-:Y:S01]  /*0bc0*/  FFMA R16, R37.reuse, R13, R16 ;  /* 0x0000000d25107223 */ /* 0x040fe20000000010 */
[----:B------:R-:W-:Y:S01]  /*0bd0*/  FFMA R17, R14, R37, R17 ;  /* 0x000000250e117223 */ /* 0x000fe20000000011 */
[----:B------:R-:W1:Y:S01]  /*0be0*/  LDS.64 R18, [R9+0x260] ;  /* 0x0002600009127984 */ /* 0x000e620000000a00 */
[----:B------:R-:W-:-:S03]  /*0bf0*/  FFMA R24, R37, R15, R24 ;  /* 0x0000000f25187223 */ /* 0x000fc60000000018 */
[----:B------:R-:W2:Y:S04]  /*0c00*/  LDS.64 R12, [R9+0x200] ;  /* 0x00020000090c7984 */ /* 0x000ea80000000a00 */
[----:B------:R-:W3:Y:S01]  /*0c10*/  LDS.64 R14, [R9+0x240] ;  /* 0x00024000090e7984 */ /* 0x000ee20000000a00 */
[C---:B0-----:R-:W-:Y:S01]  /*0c20*/  FFMA R31, R21.reuse, R10, R31 ;  /* 0x0000000a151f7223 */ /* 0x041fe2000000001f */
[----:B------:R-:W-:Y:S01]  /*0c30*/  FFMA R22, R10, R37, R22 ;  /* 0x000000250a167223 */ /* 0x000fe20000000016 */
[-C--:B------:R-:W-:Y:S01]  /*0c40*/  FFMA R21, R21, R11.reuse, R30 ;  /* 0x0000000b15157223 */ /* 0x080fe2000000001e */
[----:B------:R-:W-:Y:S02]  /*0c50*/  FFMA R32, R37, R11, R32 ;  /* 0x0000000b25207223 */ /* 0x000fe40000000020 */
[----:B------:R-:W0:Y:S01]  /*0c60*/  LDS.64 R10, [R9+0x220] ;  /* 0x00022000090a7984 */ /* 0x000e220000000a00 */
[----:B-1----:R-:W-:Y:S01]  /*0c70*/  FFMA R31, R36, R18, R31 ;  /* 0x00000012241f7223 */ /* 0x002fe2000000001f */
[----:B------:R-:W-:-:S02]  /*0c80*/  FFMA R37, R18, R25, R22 ;  /* 0x0000001912257223 */ /* 0x000fc40000000016 */
[----:B------:R-:W-:Y:S01]  /*0c90*/  LDS R22, [R6+0x7a8] ;  /* 0x0007a80006167984 */ /* 0x000fe20000000800 */
[----:B--2---:R-:W-:Y:S01]  /*0ca0*/  FFMA R33, R36, R12, R33 ;  /* 0x0000000c24217223 */ /* 0x004fe20000000021 */
[----:B------:R-:W-:Y:S01]  /*0cb0*/  FFMA R35, R12, R25, R35 ;  /* 0x000000190c237223 */ /* 0x000fe20000000023 */
[CC--:B------:R-:W-:Y:S01]  /*0cc0*/  FFMA R20, R36.reuse, R13.reuse, R20 ;  /* 0x0000000d24147223 */ /* 0x0c0fe20000000014 */
[----:B------:R-:W-:Y:S01]  /*0cd0*/  LDS R18, [R6+0x86c] ;  /* 0x00086c0006127984 */ /* 0x000fe20000000800 */
[C---:B------:R-:W-:Y:S01]  /*0ce0*/  FFMA R16, R25.reuse, R13, R16 ;  /* 0x0000000d19107223 */ /* 0x040fe20000000010 */
[----:B---3--:R-:W-:Y:S01]  /*0cf0*/  FFMA R27, R36, R14, R27 ;  /* 0x0000000e241b7223 */ /* 0x008fe2000000001b */
[----:B------:R-:W-:Y:S01]  /*0d00*/  FFMA R29, R14, R25, R29 ;  /* 0x000000190e1d7223 */ /* 0x000fe2000000001d */
[CC--:B------:R-:W-:Y:S01]  /*0d10*/  FFMA R26, R36.reuse, R15.reuse, R26 ;  /* 0x0000000f241a7223 */ /* 0x0c0fe2000000001a */
[C---:B------:R-:W-:Y:S01]  /*0d20*/  FFMA R28, R25.reuse, R15, R28 ;  /* 0x0000000f191c7223 */ /* 0x040fe2000000001c */
[----:B------:R-:W1:Y:S04]  /*0d30*/  LDS.64 R12, [R9+0x2a0] ;  /* 0x0002a000090c7984 */ /* 0x000e680000000a00 */
[----:B------:R-:W2:Y:S01]  /*0d40*/  LDS.64 R14, [R9+0x2c0] ;  /* 0x0002c000090e7984 */ /* 0x000ea20000000a00 */
[----:B0-----:R-:W-:Y:S01]  /*0d50*/  FFMA R23, R36, R10, R23 ;  /* 0x0000000a24177223 */ /* 0x001fe20000000017 */
[----:B------:R-:W-:Y:S01]  /*0d60*/  FFMA R17, R10, R25, R17 ;  /* 0x000000190a117223 */ /* 0x000fe20000000011 */
[CC--:B------:R-:W-:Y:S01]  /*0d70*/  FFMA R34, R36.reuse, R11.reuse, R34 ;  /* 0x0000000b24227223 */ /* 0x0c0fe20000000022 */
[C---:B------:R-:W-:Y:S01]  /*0d80*/  FFMA R24, R25.reuse, R11, R24 ;  /* 0x0000000b19187223 */ /* 0x040fe20000000018 */
[-C--:B------:R-:W-:Y:S01]  /*0d90*/  FFMA R36, R36, R19.reuse, R21 ;  /* 0x0000001324247223 */ /* 0x080fe20000000015 */
[----:B------:R-:W0:Y:S01]  /*0da0*/  LDS.64 R10, [R9+0x280] ;  /* 0x00028000090a7984 */ /* 0x000e220000000a00 */
[----:B------:R-:W-:-:S03]  /*0db0*/  FFMA R19, R25, R19, R32 ;  /* 0x0000001319137223 */ /* 0x000fc60000000020 */
[----:B------:R-:W-:Y:S01]  /*0dc0*/  LDS R21, [R6+0x9f4] ;  /* 0x0009f40006157984 */ /* 0x000fe20000000800 */
[----:B-1----:R-:W-:Y:S01]  /*0dd0*/  FFMA R23, R22, R12, R23 ;  /* 0x0000000c16177223 */ /* 0x002fe20000000017 */
[----:B------:R-:W-:Y:S01]  /*0de0*/  FFMA R17, R12, R18, R17 ;  /* 0x000000120c117223 */ /* 0x000fe20000000011 */
[-C--:B------:R-:W-:Y:S01]  /*0df0*/  FFMA R34, R22, R13.reuse, R34 ;  /* 0x0000000d16227223 */ /* 0x080fe20000000022 */
[----:B------:R-:W-:Y:S01]  /*0e00*/  FFMA R30, R18, R13, R24 ;  /* 0x0000000d121e7223 */ /* 0x000fe20000000018 */
[----:B--2---:R-:W-:Y:S01]  /*0e10*/  FFMA R27, R22, R14, R27 ;  /* 0x0000000e161b7223 */ /* 0x004fe2000000001b */
[----:B------:R-:W-:Y:S01]  /*0e20*/  FFMA R29, R14, R18, R29 ;  /* 0x000000120e1d7223 */ /* 0x000fe2000000001d */
[-C--:B------:R-:W-:Y:S01]  /*0e30*/  FFMA R26, R22, R15.reuse, R26 ;  /* 0x0000000f161a7223 */ /* 0x080fe2000000001a */
[----:B------:R-:W-:Y:S01]  /*0e40*/  FFMA R32, R18, R15, R28 ;  /* 0x0000000f12207223 */ /* 0x000fe2000000001c */
[----:B------:R1:W-:Y:S04]  /*0e50*/  LDS R24, [R6+0x930] ;  /* 0x0009300006187984 */ /* 0x0003e80000000800 */
[----:B------:R-:W2:Y:S04]  /*0e60*/  LDS.64 R12, [R9+0x300] ;  /* 0x00030000090c7984 */ /* 0x000ea80000000a00 */
[----:B------:R-:W3:Y:S01]  /*0e70*/  LDS.64 R14, [R9+0x320] ;  /* 0x00032000090e7984 */ /* 0x000ee20000000a00 */
[----:B-1----:R-:W-:Y:S01]  /*0e80*/  IADD3 R6, R6, 0xc40, RZ ;  /* 0x00000c4006067810 */ /* 0x002fe20007ffe0ff */
[----:B0-----:R-:W-:Y:S01]  /*0e90*/  FFMA R33, R22, R10, R33 ;  /* 0x0000000a16217223 */ /* 0x001fe20000000021 */
[----:B------:R-:W-:Y:S01]  /*0ea0*/  FFMA R35, R10, R18, R35 ;  /* 0x000000120a237223 */ /* 0x000fe20000000023 */
[-C--:B------:R-:W-:Y:S01]  /*0eb0*/  FFMA R20, R22, R11.reuse, R20 ;  /* 0x0000000b16147223 */ /* 0x080fe20000000014 */
[----:B------:R-:W-:-:S02]  /*0ec0*/  FFMA R16, R18, R11, R16 ;  /* 0x0000000b12107223 */ /* 0x000fc40000000010 */
[----:B------:R-:W0:Y:S01]  /*0ed0*/  LDS.64 R10, [R9+0x2e0] ;  /* 0x0002e000090a7984 */ /* 0x000e220000000a00 */
[----:B--2---:R-:W-:Y:S01]  /*0ee0*/  FFMA R28, R24, R12, R33 ;  /* 0x0000000c181c7223 */ /* 0x004fe20000000021 */
[----:B------:R-:W-:Y:S01]  /*0ef0*/  FFMA R35, R12, R21, R35 ;  /* 0x000000150c237223 */ /* 0x000fe20000000023 */
[CC--:B------:R-:W-:Y:S01]  /*0f00*/  FFMA R20, R24.reuse, R13.reuse, R20 ;  /* 0x0000000d18147223 */ /* 0x0c0fe20000000014 */
[C---:B------:R-:W-:Y:S01]  /*0f10*/  FFMA R40, R21.reuse, R13, R16 ;  /* 0x0000000d15287223 */ /* 0x040fe20000000010 */
[----:B---3--:R-:W-:Y:S01]  /*0f20*/  FFMA R38, R24, R14, R23 ;  /* 0x0000000e18267223 */ /* 0x008fe20000000017 */
[----:B------:R-:W-:Y:S01]  /*0f30*/  FFMA R41, R14, R21, R17 ;  /* 0x000000150e297223 */ /* 0x000fe20000000011 */
[----:B------:R-:W-:Y:S01]  /*0f40*/  FFMA R30, R21, R15, R30 ;  /* 0x0000000f151e7223 */ /* 0x000fe2000000001e */
[----:B0-----:R-:W-:Y:S01]  /*0f50*/  FFMA R31, R22, R10, R31 ;  /* 0x0000000a161f7223 */ /* 0x001fe2000000001f */
[----:B------:R-:W-:Y:S01]  /*0f60*/  FFMA R37, R10, R18, R37 ;  /* 0x000000120a257223 */ /* 0x000fe20000000025 */
[-C--:B------:R-:W-:Y:S01]  /*0f70*/  FFMA R42, R22, R11.reuse, R36 ;  /* 0x0000000b162a7223 */ /* 0x080fe20000000024 */
[----:B------:R-:W-:Y:S01]  /*0f80*/  FFMA R44, R18, R11, R19 ;  /* 0x0000000b122c7223 */ /* 0x000fe20000000013 */
[C---:B------:R-:W-:Y:S01]  /*0f90*/  FFMA R36, R24.reuse, R15, R34 ;  /* 0x0000000f18247223 */ /* 0x040fe20000000022 */
[----:B------:R-:W0:Y:S04]  /*0fa0*/  LDS.64 R18, [R9+0x340] ;  /* 0x0003400009127984 */ /* 0x000e280000000a00 */
[----:B------:R1:W2:Y:S02]  /*0fb0*/  LDS.64 R10, [R9+0x360] ;  /* 0x00036000090a7984 */ /* 0x0002a40000000a00 */
[----:B-1----:R-:W-:Y:S01]  /*0fc0*/  IADD3 R9, R9, 0x400, RZ ;  /* 0x0000040009097810 */ /* 0x002fe20007ffe0ff */
[----:B0-----:R-:W-:Y:S01]  /*0fd0*/  FFMA R25, R24, R18, R27 ;  /* 0x0000001218197223 */ /* 0x001fe2000000001b */
[----:B------:R-:W-:Y:S01]  /*0fe0*/  FFMA R39, R18, R21, R29 ;  /* 0x0000001512277223 */ /* 0x000fe2000000001d */
[CC--:B------:R-:W-:Y:S01]  /*0ff0*/  FFMA R26, R24.reuse, R19.reuse, R26 ;  /* 0x00000013181a7223 */ /* 0x0c0fe2000000001a */
[C---:B------:R-:W-:Y:S01]  /*1000*/  FFMA R22, R21.reuse, R19, R32 ;  /* 0x0000001315167223 */ /* 0x040fe20000000020 */
[----:B--2---:R-:W-:Y:S01]  /*1010*/  FFMA R31, R24, R10, R31 ;  /* 0x0000000a181f7223 */ /* 0x004fe2000000001f */
[----:B------:R-:W-:Y:S01]  /*1020*/  FFMA R37, R10, R21, R37 ;  /* 0x000000150a257223 */ /* 0x000fe20000000025 */
[-C--:B------:R-:W-:Y:S01]  /*1030*/  FFMA R14, R24, R11.reuse, R42 ;  /* 0x0000000b180e7223 */ /* 0x080fe2000000002a */
[----:B------:R-:W-:Y:S01]  /*1040*/  FFMA R12, R21, R11, R44 ;  /* 0x0000000b150c7223 */ /* 0x000fe2000000002c */
[----:B------:R-:W-:Y:S05]  /*1050*/  @P0 BRA `(.L_x_75) ;  /* 0xfffff4b000000947 */ /* 0x000fea000383ffff */
[----:B------:R-:W-:-:S04]  /*1060*/  IADD3 R5, R5, 0x1, RZ ;  /* 0x0000000105057810 */ /* 0x000fc80007ffe0ff */
[----:B------:R-:W-:-:S13]  /*1070*/  ISETP.GE.U32.AND P0, PT, R5, 0x8, PT ;  /* 0x000000080500780c */ /* 0x000fda0003f06070 */
[----:B------:R-:W-:Y:S05]  /*1080*/  @!P0 BRA `(.L_x_76) ;  /* 0xfffff09000008947 */ /* 0x000fea000383ffff */
[----:B------:R-:W0:Y:S02]  /*1090*/  S2R R3, SR_TID.X ;  /* 0x0000000000037919 */ /* 0x000e240000002100 */
[----:B0-----:R-:W-:Y:S01]  /*10a0*/  IMAD R0, R0, 0x6200, R3 ;  /* 0x0000620000007824 */ /* 0x001fe200078e0203 */
[----:B------:R-:W-:-:S03]  /*10b0*/  MOV R3, 0x4 ;  /* 0x0000000400037802 */ /* 0x000fc60000000f00 */
[----:B------:R-:W-:-:S04]  /*10c0*/  IMAD R7, R7, 0x1880, R0 ;  /* 0x0000188007077824 */ /* 0x000fc800078e0200 */
[----:B------:R-:W-:-:S04]  /*10d0*/  IMAD R7, R2, 0x188, R7 ;  /* 0x0000018802077824 */ /* 0x000fc800078e0207 */
[----:B------:R-:W-:-:S04]  /*10e0*/  IMAD R2, R8, 0x62, R7 ;  /* 0x0000006208027824 */ /* 0x000fc800078e0207 */
        /* <DEDUP_REMOVED lines=18> */
.L_x_77:
        /* <DEDUP_REMOVED lines=15> */
.L_x_130:


//--------------------- .text.tvmgen_default_fused_nn_contrib_conv2d_winograd_without_weight_transform_add_nn_relu_1_kernel --------------------------
	.section	.text.tvmgen_default_fused_nn_contrib_conv2d_winograd_without_weight_transform_add_nn_relu_1_kernel,"ax",@progbits
	.sectioninfo	@"SHI_REGISTERS=36"
	.align	128
        .global         tvmgen_default_fused_nn_contrib_conv2d_winograd_without_weight_transform_add_nn_relu_1_kernel
        .type           tvmgen_default_fused_nn_contrib_conv2d_winograd_without_weight_transform_add_nn_relu_1_kernel,@function
        .size           tvmgen_default_fused_nn_contrib_conv2d_winograd_without_weight_transform_add_nn_relu_1_kernel,(.L_x_131 - tvmgen_default_fused_nn_contrib_conv2d_winograd_without_weight_transform_add_nn_relu_1_kernel)
        .other          tvmgen_default_fused_nn_contrib_conv2d_winograd_without_weight_transform_add_nn_relu_1_kernel,@"STO_CUDA_ENTRY STV_DEFAULT"
tvmgen_default_fused_nn_contrib_conv2d_winograd_without_weight_transform_add_nn_relu_1_kernel:
.text.tvmgen_default_fused_nn_contrib_conv2d_winograd_without_weight_transform_add_nn_relu_1_kernel:
[----:B------:R-:W-:Y:S02]  /*0000*/  MOV R1, c[0x0][0x28] ;  /* 0x00000a0000017a02 */ /* 0x000fe40000000f00 */
[----:B------:R-:W0:Y:S01]  /*0010*/  S2R R0, SR_TID.X ;  /* 0x0000000000007919 */ /* 0x000e220000002100 */
[----:B------:R-:W-:Y:S01]  /*0020*/  MOV R6, RZ ;  /* 0x000000ff00067202 */ /* 0x000fe20000000f00 */
[----:B------:R-:W-:Y:S01]  /*0030*/  CS2R R18, SRZ ;  /* 0x0000000000127805 */ /* 0x000fe2000001ff00 */
[----:B------:R-:W-:Y:S01]  /*0040*/  MOV R4, RZ ;  /* 0x000000ff00047202 */ /* 0x000fe20000000f00 */
[----:B------:R-:W1:Y:S01]  /*0050*/  S2R R3, SR_CTAID.X ;  /* 0x0000000000037919 */ /* 0x000e620000002500 */
[----:B------:R-:W-:Y:S01]  /*0060*/  CS2R R20, SRZ ;  /* 0x0000000000147805 */ /* 0x000fe2000001ff00 */
[----:B------:R-:W-:Y:S01]  /*0070*/  ULDC.64 UR4, c[0x0][0x118] ;  /* 0x0000460000047ab9 */ /* 0x000fe20000000a00 */
[----:B------:R-:W-:Y:S01]  /*0080*/  CS2R R14, SRZ ;  /* 0x00000000000e7805 */ /* 0x000fe2000001ff00 */
[----:B0-----:R-:W-:-:S04]  /*0090*/  SHF.R.S32.HI R8, RZ, 0x1, R0 ;  /* 0x00000001ff087819 */ /* 0x001fc80000011400 */
[C---:B-1----:R-:W-:Y:S02]  /*00a0*/  LEA R9, R3.reuse, R8, 0x6 ;  /* 0x0000000803097211 */ /* 0x042fe400078e30ff */
[----:B------:R-:W-:Y:S02]  /*00b0*/  LEA R7, R3, R0, 0x1 ;  /* 0x0000000003077211 */ /* 0x000fe400078e08ff */
[----:B------:R-:W-:Y:S01]  /*00c0*/  MOV R8, RZ ;  /* 0x000000ff00087202 */ /* 0x000fe20000000f00 */
[----:B------:R-:W-:-:S05]  /*00d0*/  IMAD.HI R2, R9, 0x5397829d, RZ ;  /* 0x5397829d09027827 */ /* 0x000fca00078e02ff */
[----:B------:R-:W-:-:S04]  /*00e0*/  SHF.R.U32.HI R5, RZ, 0x1f, R2 ;  /* 0x0000001fff057819 */ /* 0x000fc80000011602 */
[----:B------:R-:W-:Y:S01]  /*00f0*/  LEA.HI.SX32 R5, R2, R5, 0x1b ;  /* 0x0000000502057211 */ /* 0x000fe200078fdaff */
[----:B------:R-:W-:-:S04]  /*0100*/  IMAD.HI R2, R7, -0x6db6db6d, R6 ;  /* 0x9249249307027827 */ /* 0x000fc800078e0206 */
[--C-:B------:R-:W-:Y:S01]  /*0110*/  IMAD R5, R5, -0x62, R9.reuse ;  /* 0xffffff9e05057824 */ /* 0x100fe200078e0209 */
[----:B------:R-:W-:Y:S01]  /*0120*/  SHF.R.U32.HI R11, RZ, 0x1f, R2 ;  /* 0x0000001fff0b7819 */ /* 0x000fe20000011602 */
[----:B------:R-:W-:-:S03]  /*0130*/  IMAD.HI R9, R9, -0x6db6db6d, R8 ;  /* 0x9249249309097827 */ /* 0x000fc600078e0208 */
[----:B------:R-:W-:Y:S01]  /*0140*/  LEA.HI.SX32 R11, R2, R11, 0x1d ;  /* 0x0000000b020b7211 */ /* 0x000fe200078feaff */
[----:B------:R-:W-:Y:S01]  /*0150*/  IMAD.HI R4, R5, -0x6db6db6d, R4 ;  /* 0x9249249305047827 */ /* 0x000fe200078e0204 */
[----:B------:R-:W-:-:S03]  /*0160*/  SHF.R.U32.HI R2, RZ, 0x1f, R9 ;  /* 0x0000001fff027819 */ /* 0x000fc60000011609 */
[----:B------:R-:W-:Y:S01]  /*0170*/  IMAD R11, R11, -0xe, R7 ;  /* 0xfffffff20b0b7824 */ /* 0x000fe200078e0207 */
[----:B------:R-:W-:-:S04]  /*0180*/  SHF.R.U32.HI R5, RZ, 0x1f, R4 ;  /* 0x0000001fff057819 */ /* 0x000fc80000011604 */
[----:B------:R-:W-:Y:S02]  /*0190*/  LEA.HI.SX32 R5, R4, R5, 0x1e ;  /* 0x0000000504057211 */ /* 0x000fe400078ff2ff */
[----:B------:R-:W-:Y:S02]  /*01a0*/  SHF.L.U32 R11, R11, 0x1, RZ ;  /* 0x000000010b0b7819 */ /* 0x000fe400000006ff */
[----:B------:R-:W-:Y:S02]  /*01b0*/  SHF.L.U32 R8, R5, 0x1, RZ ;  /* 0x0000000105087819 */ /* 0x000fe400000006ff */
[C---:B------:R-:W-:Y:S02]  /*01c0*/  IADD3 R4, R11.reuse, 0x1, RZ ;  /* 0x000000010b047810 */ /* 0x040fe40007ffe0ff */
[C---:B------:R-:W-:Y:S02]  /*01d0*/  IADD3 R5, R11.reuse, -0x1, RZ ;  /* 0xffffffff0b057810 */ /* 0x040fe40007ffe0ff */
[----:B------:R-:W-:-:S02]  /*01e0*/  ISETP.GT.U32.AND P3, PT, R11, 0x1b, PT ;  /* 0x0000001b0b00780c */ /* 0x000fc40003f64070 */
[----:B------:R-:W-:Y:S02]  /*01f0*/  IADD3 R10, R8, -0x1, RZ ;  /* 0xffffffff080a7810 */ /* 0x000fe40007ffe0ff */
[----:B------:R-:W-:Y:S02]  /*0200*/  ISETP.GT.U32.AND P2, PT, R4, 0x1b, PT ;  /* 0x0000001b0400780c */ /* 0x000fe40003f44070 */
[----:B------:R-:W-:Y:S02]  /*0210*/  ISETP.GT.U32.AND P0, PT, R5, 0x1b, PT ;  /* 0x0000001b0500780c */ /* 0x000fe40003f04070 */
[----:B------:R-:W-:Y:S02]  /*0220*/  LEA.HI.SX32 R4, R9, R2, 0x1e ;  /* 0x0000000209047211 */ /* 0x000fe400078ff2ff */
[----:B------:R-:W-:Y:S02]  /*0230*/  ISETP.GT.U32.OR P5, PT, R10, 0x1b, P3 ;  /* 0x0000001b0a00780c */ /* 0x000fe40001fa4470 */
[----:B------:R-:W-:Y:S01]  /*0240*/  ISETP.GT.U32.OR P1, PT, R8, 0x1b, P0 ;  /* 0x0000001b0800780c */ /* 0x000fe20000724470 */
[----:B------:R-:W-:Y:S01]  /*0250*/  IMAD R5, R4, 0x38, R11 ;  /* 0x0000003804057824 */ /* 0x000fe200078e020b */
[----:B------:R-:W-:-:S02]  /*0260*/  MOV R2, 0x4 ;  /* 0x0000000400027802 */ /* 0x000fc40000000f00 */
[----:B------:R-:W-:Y:S02]  /*0270*/  ISETP.GT.U32.OR P6, PT, R8, 0x1b, P3 ;  /* 0x0000001b0800780c */ /* 0x000fe40001fc4470 */
[----:B------:R-:W-:Y:S01]  /*0280*/  IADD3 R11, R11, 0x2, RZ ;  /* 0x000000020b0b7810 */ /* 0x000fe20007ffe0ff */
[----:B------:R-:W-:Y:S01]  /*0290*/  IMAD.WIDE R4, R5, R2, c[0x0][0x168] ;  /* 0x00005a0005047625 */ /* 0x000fe200078e0202 */
[----:B------:R-:W-:Y:S02]  /*02a0*/  MOV R17, RZ ;  /* 0x000000ff00117202 */ /* 0x000fe40000000f00 */
[----:B------:R-:W-:Y:S02]  /*02b0*/  ISETP.GT.U32.OR P4, PT, R10, 0x1b, P2 ;  /* 0x0000001b0a00780c */ /* 0x000fe40001784470 */
[----:B------:R0:W2:Y:S01]  /*02c0*/  @!P5 LDG.E.CONSTANT R19, [R4.64+-0x70] ;  /* 0xffff90040413d981 */ /* 0x0000a2000c1e9900 */
[----:B------:R-:W-:-:S03]  /*02d0*/  ISETP.GT.U32.OR P5, PT, R8, 0x1b, P2 ;  /* 0x0000001b0800780c */ /* 0x000fc600017a4470 */
[----:B------:R-:W3:Y:S01]  /*02e0*/  @!P1 LDG.E.CONSTANT R20, [R4.64+-0x4] ;  /* 0xfffffc0404149981 */ /* 0x000ee2000c1e9900 */
[----:B------:R-:W-:-:S03]  /*02f0*/  ISETP.GT.U32.AND P1, PT, R11, 0x1b, PT ;  /* 0x0000001b0b00780c */ /* 0x000fc60003f24070 */
[----:B------:R-:W4:Y:S01]  /*0300*/  @!P6 LDG.E.CONSTANT R17, [R4.64] ;  /* 0x000000040411e981 */ /* 0x000f22000c1e9900 */
[C---:B------:R-:W-:Y:S02]  /*0310*/  ISETP.GT.U32.OR P6, PT, R8.reuse, 0x1b, P1 ;  /* 0x0000001b0800780c */ /* 0x040fe40000fc4470 */
[----:B------:R-:W-:Y:S01]  /*0320*/  IADD3 R9, R8, 0x1, RZ ;  /* 0x0000000108097810 */ /* 0x000fe20007ffe0ff */
[----:B------:R0:W5:Y:S01]  /*0330*/  @!P4 LDG.E.CONSTANT R15, [R4.64+-0x6c] ;  /* 0xffff9404040fc981 */ /* 0x000162000c1e9900 */
[----:B------:R-:W-:-:S03]  /*0340*/  ISETP.GT.U32.OR P4, PT, R10, 0x1b, P0 ;  /* 0x0000001b0a00780c */ /* 0x000fc60000784470 */
[----:B------:R-:W2:Y:S01]  /*0350*/  @!P5 LDG.E.CONSTANT R21, [R4.64+0x4] ;  /* 0x000004040415d981 */ /* 0x000ea2000c1e9900 */
[----:B------:R-:W-:-:S05]  /*0360*/  ISETP.GT.U32.OR P5, PT, R9, 0x1b, P0 ;  /* 0x0000001b0900780c */ /* 0x000fca00007a4470 */
[----:B------:R-:W0:Y:S01]  /*0370*/  @!P6 LDG.E.CONSTANT R18, [R4.64+0x8] ;  /* 0x000008040412e981 */ /* 0x000e22000c1e9900 */
[C---:B------:R-:W-:Y:S02]  /*0380*/  ISETP.GT.U32.OR P6, PT, R9.reuse, 0x1b, P3 ;  /* 0x0000001b0900780c */ /* 0x040fe40001fc4470 */
[----:B------:R-:W-:Y:S01]  /*0390*/  MOV R7, RZ ;  /* 0x000000ff00077202 */ /* 0x000fe20000000f00 */
[----:B------:R-:W5:Y:S04]  /*03a0*/  @!P4 LDG.E.CONSTANT R16, [R4.64+-0x74] ;  /* 0xffff8c040410c981 */ /* 0x000f68000c1e9900 */
[----:B------:R0:W5:Y:S01]  /*03b0*/  @!P5 LDG.E.CONSTANT R14, [R4.64+0x6c] ;  /* 0x00006c04040ed981 */ /* 0x000162000c1e9900 */
[----:B------:R-:W-:Y:S02]  /*03c0*/  ISETP.GT.U32.OR P5, PT, R9, 0x1b, P2 ;  /* 0x0000001b0900780c */ /* 0x000fe400017a4470 */
[----:B------:R-:W-:-:S03]  /*03d0*/  MOV R6, RZ ;  /* 0x000000ff00067202 */ /* 0x000fc60000000f00 */
[----:B------:R0:W5:Y:S01]  /*03e0*/  @!P6 LDG.E.CONSTANT R7, [R4.64+0x70] ;  /* 0x000070040407e981 */ /* 0x000162000c1e9900 */
[----:B------:R-:W-:Y:S02]  /*03f0*/  ISETP.GT.U32.OR P6, PT, R10, 0x1b, P1 ;  /* 0x0000001b0a00780c */ /* 0x000fe40000fc4470 */
[----:B------:R-:W-:-:S04]  /*0400*/  IADD3 R10, R8, 0x2, RZ ;  /* 0x00000002080a7810 */ /* 0x000fc80007ffe0ff */
[C---:B------:R-:W-:Y:S01]  /*0410*/  ISETP.GT.U32.OR P0, PT, R10.reuse, 0x1b, P0 ;  /* 0x0000001b0a00780c */ /* 0x040fe20000704470 */
[----:B------:R0:W5:Y:S01]  /*0420*/  @!P5 LDG.E.CONSTANT R6, [R4.64+0x74] ;  /* 0x000074040406d981 */ /* 0x000162000c1e9900 */
[C---:B------:R-:W-:Y:S02]  /*0430*/  ISETP.GT.U32.OR P3, PT, R10.reuse, 0x1b, P3 ;  /* 0x0000001b0a00780c */ /* 0x040fe40001f64470 */
[----:B------:R-:W-:Y:S02]  /*0440*/  ISETP.GT.U32.OR P5, PT, R9, 0x1b, P1 ;  /* 0x0000001b0900780c */ /* 0x000fe40000fa4470 */
[----:B------:R-:W-:Y:S02]  /*0450*/  MOV R9, RZ ;  /* 0x000000ff00097202 */ /* 0x000fe40000000f00 */
[C---:B------:R-:W-:Y:S02]  /*0460*/  ISETP.GT.U32.OR P2, PT, R10.reuse, 0x1b, P2 ;  /* 0x0000001b0a00780c */ /* 0x040fe40001744470 */
[----:B------:R-:W-:Y:S01]  /*0470*/  ISETP.GT.U32.OR P1, PT, R10, 0x1b, P1 ;  /* 0x0000001b0a00780c */ /* 0x000fe20000f24470 */
[----:B------:R-:W-:Y:S01]  /*0480*/  CS2R R12, SRZ ;  /* 0x00000000000c7805 */ /* 0x000fe2000001ff00 */
[----:B------:R0:W5:Y:S01]  /*0490*/  @!P6 LDG.E.CONSTANT R9, [R4.64+-0x68] ;  /* 0xffff98040409e981 */ /* 0x000162000c1e9900 */
[----:B------:R-:W-:Y:S01]  /*04a0*/  CS2R R10, SRZ ;  /* 0x00000000000a7805 */ /* 0x000fe2000001ff00 */
[----:B------:R-:W-:-:S03]  /*04b0*/  MOV R8, RZ ;  /* 0x000000ff00087202 */ /* 0x000fc60000000f00 */
[----:B------:R0:W5:Y:S04]  /*04c0*/  @!P0 LDG.E.CONSTANT R13, [R4.64+0xdc] ;  /* 0x0000dc04040d8981 */ /* 0x000168000c1e9900 */
[----:B------:R0:W5:Y:S04]  /*04d0*/  @!P3 LDG.E.CONSTANT R12, [R4.64+0xe0] ;  /* 0x0000e004040cb981 */ /* 0x000168000c1e9900 */
[----:B------:R0:W5:Y:S04]  /*04e0*/  @!P2 LDG.E.CONSTANT R11, [R4.64+0xe4] ;  /* 0x0000e404040ba981 */ /* 0x000168000c1e9900 */
[----:B------:R0:W5:Y:S04]  /*04f0*/  @!P5 LDG.E.CONSTANT R8, [R4.64+0x78] ;  /* 0x000078040408d981 */ /* 0x000168000c1e9900 */
[----:B------:R0:W5:Y:S01]  /*0500*/  @!P1 LDG.E.CONSTANT R10, [R4.64+0xe8] ;  /* 0x0000e804040a9981 */ /* 0x000162000c1e9900 */
[----:B------:R-:W-:-:S02]  /*0510*/  MOV R22, RZ ;  /* 0x000000ff00167202 */ /* 0x000fc40000000f00 */
[----:B------:R-:W-:-:S05]  /*0520*/  LEA R3, R3, R0, 0x7 ;  /* 0x0000000003037211 */ /* 0x000fca00078e38ff */
[----:B------:R-:W-:Y:S01]  /*0530*/  IMAD.WIDE R2, R3, R2, c[0x0][0x160] ;  /* 0x0000580003027625 */ /* 0x000fe200078e0202 */
[----:B---3--:R-:W-:Y:S01]  /*0540*/  FADD R0, RZ, -R20 ;  /* 0x80000014ff007221 */ /* 0x008fe20000000000 */
[----:B----4-:R-:W-:-:S04]  /*0550*/  FADD R24, RZ, -R17 ;  /* 0x80000011ff187221 */ /* 0x010fc80000000000 */
[----:B--2---:R-:W-:Y:S01]  /*0560*/  FADD R26, R24, R21 ;  /* 0x00000015181a7221 */ /* 0x004fe20000000000 */
[----:B-----5:R-:W-:Y:S01]  /*0570*/  @!P4 FADD R22, RZ, R16 ;  /* 0x00000010ff16c221 */ /* 0x020fe20000000000 */
[----:B------:R-:W-:Y:S01]  /*0580*/  FADD R16, RZ, R20 ;  /* 0x00000014ff107221 */ /* 0x000fe20000000000 */
[----:B------:R-:W-:Y:S01]  /*0590*/  FADD R20, RZ, R17 ;  /* 0x00000011ff147221 */ /* 0x000fe20000000000 */
[--C-:B------:R-:W-:Y:S01]  /*05a0*/  FADD R17, R0, R21.reuse ;  /* 0x0000001500117221 */ /* 0x100fe20000000000 */
[--C-:B------:R-:W-:Y:S01]  /*05b0*/  FADD R0, R24, -R21.reuse ;  /* 0x8000001518007221 */ /* 0x100fe20000000000 */
[--C-:B------:R-:W-:Y:S01]  /*05c0*/  FADD R23, R16, -R21.reuse ;  /* 0x8000001510177221 */ /* 0x100fe20000000000 */
[C-C-:B0-----:R-:W-:Y:S01]  /*05d0*/  FADD R4, R20.reuse, -R18.reuse ;  /* 0x8000001214047221 */ /* 0x141fe20000000000 */
[C-C-:B------:R-:W-:Y:S01]  /*05e0*/  FADD R16, R20.reuse, -R21.reuse ;  /* 0x8000001514107221 */ /* 0x140fe20000000000 */
[----:B------:R-:W-:Y:S01]  /*05f0*/  FADD R28, R20, R21 ;  /* 0x00000015141c7221 */ /* 0x000fe20000000000 */
[----:B------:R-:W-:Y:S01]  /*0600*/  FADD R18, R24, R18 ;  /* 0x0000001218127221 */ /* 0x000fe20000000000 */
[--C-:B------:R-:W-:Y:S01]  /*0610*/  FADD R24, RZ, R19.reuse ;  /* 0x00000013ff187221 */ /* 0x100fe20000000000 */
[----:B------:R-:W-:Y:S01]  /*0620*/  FADD R20, RZ, -R19 ;  /* 0x80000013ff147221 */ /* 0x000fe20000000000 */
[----:B------:R-:W-:-:S02]  /*0630*/  FADD R5, -R15, R22 ;  /* 0x000000160f057221 */ /* 0x000fc40000000100 */
[--C-:B------:R-:W-:Y:S01]  /*0640*/  FADD R24, R24, R15.reuse ;  /* 0x0000000f18187221 */ /* 0x100fe20000000000 */
[----:B------:R-:W-:Y:S01]  /*0650*/  FADD R22, R20, R15 ;  /* 0x0000000f14167221 */ /* 0x000fe20000000000 */
[--C-:B------:R-:W-:Y:S01]  /*0660*/  FADD R27, R23, R14.reuse ;  /* 0x0000000e171b7221 */ /* 0x100fe20000000000 */
[--C-:B------:R-:W-:Y:S01]  /*0670*/  FADD R5, R5, -R14.reuse ;  /* 0x8000000e05057221 */ /* 0x100fe20000000000 */
[----:B------:R-:W-:Y:S01]  /*0680*/  FADD R21, R17, R14 ;  /* 0x0000000e11157221 */ /* 0x000fe20000000000 */
[--C-:B------:R-:W-:Y:S01]  /*0690*/  FADD R29, R26, -R7.reuse ;  /* 0x800000071a1d7221 */ /* 0x100fe20000000000 */
[--C-:B------:R-:W-:Y:S01]  /*06a0*/  FADD R31, R28, R7.reuse ;  /* 0x000000071c1f7221 */ /* 0x100fe20000000000 */
[--C-:B------:R-:W-:Y:S01]  /*06b0*/  FADD R23, R16, -R7.reuse ;  /* 0x8000000710177221 */ /* 0x100fe20000000000 */
[--C-:B------:R-:W-:Y:S01]  /*06c0*/  FADD R25, R0, R7.reuse ;  /* 0x0000000700197221 */ /* 0x100fe20000000000 */
[--C-:B------:R-:W-:Y:S01]  /*06d0*/  FADD R15, R22, R7.reuse ;  /* 0x00000007160f7221 */ /* 0x100fe20000000000 */
[----:B------:R-:W-:Y:S01]  /*06e0*/  FADD R19, R24, -R7 ;  /* 0x8000000718137221 */ /* 0x000fe20000000000 */
[--C-:B------:R-:W-:Y:S01]  /*06f0*/  FADD R5, R5, R6.reuse ;  /* 0x0000000605057221 */ /* 0x100fe20000000000 */
[--C-:B------:R-:W-:Y:S01]  /*0700*/  FADD R21, R21, -R6.reuse ;  /* 0x8000000615157221 */ /* 0x100fe20000000000 */
[--C-:B------:R-:W-:Y:S01]  /*0710*/  FADD R27, R27, -R6.reuse ;  /* 0x800000061b1b7221 */ /* 0x100fe20000000000 */
[----:B------:R-:W-:Y:S01]  /*0720*/  FADD R20, R20, R9 ;  /* 0x0000000914147221 */ /* 0x000fe20000000000 */
[--C-:B------:R-:W-:Y:S01]  /*0730*/  FADD R23, R23, R6.reuse ;  /* 0x0000000617177221 */ /* 0x100fe20000000000 */
[--C-:B------:R-:W-:Y:S01]  /*0740*/  FADD R25, R25, R6.reuse ;  /* 0x0000000619197221 */ /* 0x100fe20000000000 */
[--C-:B------:R-:W-:Y:S01]  /*0750*/  FADD R29, R29, R6.reuse ;  /* 0x000000061d1d7221 */ /* 0x100fe20000000000 */
[--C-:B------:R-:W-:Y:S01]  /*0760*/  FADD R31, R31, R6.reuse ;  /* 0x000000061f1f7221 */ /* 0x100fe20000000000 */
[--C-:B------:R-:W-:Y:S01]  /*0770*/  FADD R15, R15, -R6.reuse ;  /* 0x800000060f0f7221 */ /* 0x100fe20000000000 */
[----:B------:R-:W-:Y:S01]  /*0780*/  FADD R19, R19, -R6 ;  /* 0x8000000613137221 */ /* 0x000fe20000000000 */
[--C-:B------:R-:W-:Y:S01]  /*0790*/  FADD R9, R4, -R7.reuse ;  /* 0x8000000704097221 */ /* 0x100fe20000000000 */
[----:B------:R-:W-:Y:S01]  /*07a0*/  FADD R33, R18, -R7 ;  /* 0x8000000712217221 */ /* 0x000fe20000000000 */
[----:B------:R-:W-:Y:S01]  /*07b0*/  FADD R6, R17, R13 ;  /* 0x0000000d11067221 */ /* 0x000fe20000000000 */
[--C-:B------:R-:W-:Y:S01]  /*07c0*/  FADD R16, R16, -R12.reuse ;  /* 0x8000000c10107221 */ /* 0x100fe20000000000 */
[----:B------:R-:W-:Y:S01]  /*07d0*/  FADD R7, R20, R7 ;  /* 0x0000000714077221 */ /* 0x000fe20000000000 */
[--C-:B------:R-:W-:Y:S01]  /*07e0*/  FADD R0, R0, R12.reuse ;  /* 0x0000000c00007221 */ /* 0x100fe20000000000 */
[----:B------:R-:W-:Y:S01]  /*07f0*/  FADD R17, R4, -R12 ;  /* 0x8000000c04117221 */ /* 0x000fe20000000000 */
[----:B------:R0:W-:Y:S01]  /*0800*/  STG.E [R2.64], R5 ;  /* 0x0000000502007986 */ /* 0x0001e2000c101904 */
[--C-:B------:R-:W-:Y:S01]  /*0810*/  FADD R13, R16, R11.reuse ;  /* 0x0000000b100d7221 */ /* 0x100fe20000000000 */
[--C-:B------:R-:W-:Y:S01]  /*0820*/  FADD R9, R9, R8.reuse ;  /* 0x0000000809097221 */ /* 0x100fe20000000000 */
[--C-:B------:R-:W-:Y:S01]  /*0830*/  FADD R33, R33, R8.reuse ;  /* 0x0000000821217221 */ /* 0x100fe20000000000 */
[----:B------:R-:W-:Y:S01]  /*0840*/  FADD R7, R7, -R8 ;  /* 0x8000000807077221 */ /* 0x000fe20000000000 */
[----:B------:R-:W-:Y:S01]  /*0850*/  FADD R17, R17, R10 ;  /* 0x0000000a11117221 */ /* 0x000fe20000000000 */
[--C-:B0-----:R-:W-:Y:S01]  /*0860*/  FADD R5, R6, -R11.reuse ;  /* 0x8000000b06057221 */ /* 0x101fe20000000000 */
        /* <DEDUP_REMOVED lines=17> */
.L_x_78:
        /* <DEDUP_REMOVED lines=16> */
.L_x_131:


//--------------------- .text.tvmgen_default_fused_nn_contrib_conv2d_winograd_without_weight_transform_add_nn_relu_kernel_2 --------------------------
	.section	.text.tvmgen_default_fused_nn_contrib_conv2d_winograd_without_weight_transform_add_nn_relu_kernel_2,"ax",@progbits
	.sectioninfo	@"SHI_REGISTERS=40"
	.align	128
        .global         tvmgen_default_fused_nn_contrib_conv2d_winograd_without_weight_transform_add_nn_relu_kernel_2
        .type           tvmgen_default_fused_nn_contrib_conv2d_winograd_without_weight_transform_add_nn_relu_kernel_2,@function
        .size           tvmgen_default_fused_nn_contrib_conv2d_winograd_without_weight_transform_add_nn_relu_kernel_2,(.L_x_132 - tvmgen_default_fused_nn_contrib_conv2d_winograd_without_weight_transform_add_nn_relu_kernel_2)
        .other          tvmgen_default_fused_nn_contrib_conv2d_winograd_without_weight_transform_add_nn_relu_kernel_2,@"STO_CUDA_ENTRY STV_DEFAULT"
tvmgen_default_fused_nn_contrib_conv2d_winograd_without_weight_transform_add_nn_relu_kernel_2:
.text.tvmgen_default_fused_nn_contrib_conv2d_winograd_without_weight_transform_add_nn_relu_kernel_2:
[----:B------:R-:W-:Y:S02]  /*0000*/  MOV R1, c[0x0][0x28] ;  /* 0x00000a0000017a02 */ /* 0x000fe40000000f00 */
[----:B------:R-:W0:Y:S01]  /*0010*/  S2R R33, SR_CTAID.X ;  /* 0x0000000000217919 */ /* 0x000e220000002500 */
[----:B------:R-:W-:Y:S01]  /*0020*/  MOV R12, 0x4 ;  /* 0x00000004000c7802 */ /* 0x000fe20000000f00 */
[----:B------:R-:W-:Y:S02]  /*0030*/  ULDC.64 UR4, c[0x0][0x118] ;  /* 0x0000460000047ab9 */ /* 0x000fe40000000a00 */
[----:B------:R-:W0:Y:S02]  /*0040*/  S2R R30, SR_TID.X ;  /* 0x00000000001e7919 */ /* 0x000e240000002100 */
[----:B0-----:R-:W-:-:S05]  /*0050*/  LEA R3, R33, R30, 0x7 ;  /* 0x0000001e21037211 */ /* 0x001fca00078e38ff */
[----:B------:R-:W-:-:S05]  /*0060*/  IMAD.WIDE R2, R3, R12, c[0x0][0x168] ;  /* 0x00005a0003027625 */ /* 0x000fca00078e020c */
        /* <DEDUP_REMOVED lines=22> */
[----:B------:R-:W5:Y:S01]  /*01d0*/  LDG.E.CONSTANT R4, [R2.64+0x10d800] ;  /* 0x10d8000402047981 */ /* 0x000f62000c1e9900 */
[----:B------:R-:W-:-:S02]  /*01e0*/  SHF.R.S32.HI R18, RZ, 0x1, R30 ;  /* 0x00000001ff127819 */ /* 0x000fc4000001141e */
[C---:B------:R-:W-:Y:S02]  /*01f0*/  LEA R7, R33.reuse, R30, 0x1 ;  /* 0x0000001e21077211 */ /* 0x040fe400078e08ff */
[----:B------:R-:W-:Y:S02]  /*0200*/  MOV R6, RZ ;  /* 0x000000ff00067202 */ /* 0x000fe40000000f00 */
[----:B------:R-:W-:Y:S02]  /*0210*/  LEA R19, R33, R18, 0x6 ;  /* 0x0000001221137211 */ /* 0x000fe400078e30ff */
[----:B------:R-:W-:Y:S01]  /*0220*/  MOV R18, RZ ;  /* 0x000000ff00127202 */ /* 0x000fe20000000f00 */
[----:B------:R-:W-:Y:S01]  /*0230*/  IMAD.HI R29, R7, -0x6db6db6d, R6 ;  /* 0x92492493071d7827 */ /* 0x000fe200078e0206 */
[----:B------:R-:W-:-:S03]  /*0240*/  SHF.R.S32.HI R6, RZ, 0x2, R30 ;  /* 0x00000002ff067819 */ /* 0x000fc6000001141e */
[----:B------:R-:W-:Y:S01]  /*0250*/  IMAD.HI R19, R19, -0x6db6db6d, R18 ;  /* 0x9249249313137827 */ /* 0x000fe200078e0212 */
[----:B------:R-:W-:Y:S02]  /*0260*/  LEA R6, R33, R6, 0x5 ;  /* 0x0000000621067211 */ /* 0x000fe400078e28ff */
[----:B------:R-:W-:Y:S02]  /*0270*/  SHF.R.U32.HI R18, RZ, 0x1f, R29 ;  /* 0x0000001fff127819 */ /* 0x000fe4000001161d */
[----:B------:R-:W-:Y:S02]  /*0280*/  SHF.R.U32.HI R30, RZ, 0x1f, R19 ;  /* 0x0000001fff1e7819 */ /* 0x000fe40000011613 */
[----:B------:R-:W-:Y:S01]  /*0290*/  LEA.HI.SX32 R29, R29, R18, 0x1d ;  /* 0x000000121d1d7211 */ /* 0x000fe200078feaff */
[----:B------:R-:W-:Y:S01]  /*02a0*/  IMAD.HI R18, R6, 0x5397829d, RZ ;  /* 0x5397829d06127827 */ /* 0x000fe200078e02ff */
[----:B------:R-:W-:-:S03]  /*02b0*/  LEA.HI.SX32 R35, R19, R30, 0x1e ;  /* 0x0000001e13237211 */ /* 0x000fc600078ff2ff */
[----:B------:R-:W-:Y:S01]  /*02c0*/  IMAD R6, R29, -0xe, R7 ;  /* 0xfffffff21d067824 */ /* 0x000fe200078e0207 */
[----:B------:R-:W-:-:S04]  /*02d0*/  SHF.R.U32.HI R7, RZ, 0x1f, R18 ;  /* 0x0000001fff077819 */ /* 0x000fc80000011612 */
[----:B------:R-:W-:Y:S01]  /*02e0*/  LEA.HI.SX32 R7, R18, R7, 0x1c ;  /* 0x0000000712077211 */ /* 0x000fe200078fe2ff */
[----:B--2---:R-:W-:Y:S01]  /*02f0*/  FADD R19, RZ, R28 ;  /* 0x0000001cff137221 */ /* 0x004fe20000000000 */
[--C-:B---3--:R-:W-:Y:S01]  /*0300*/  FADD R33, RZ, R10.reuse ;  /* 0x0000000aff217221 */ /* 0x108fe20000000000 */
[--C-:B------:R-:W-:Y:S02]  /*0310*/  FADD R29, RZ, -R10.reuse ;  /* 0x8000000aff1d7221 */ /* 0x100fe40000000000 */
[----:B------:R-:W-:Y:S01]  /*0320*/  FADD R19, R19, R10 ;  /* 0x0000000a13137221 */ /* 0x000fe20000000000 */
[C---:B----4-:R-:W-:Y:S01]  /*0330*/  FADD R28, R26.reuse, R33 ;  /* 0x000000211a1c7221 */ /* 0x050fe20000000000 */
[----:B------:R-:W-:Y:S02]  /*0340*/  FADD R18, R26, R29 ;  /* 0x0000001d1a127221 */ /* 0x000fe40000000000 */
[----:B------:R-:W-:Y:S01]  /*0350*/  FADD R26, R19, R26 ;  /* 0x0000001a131a7221 */ /* 0x000fe20000000000 */
[----:B------:R-:W-:Y:S01]  /*0360*/  IMAD R10, R35, 0x38, R6 ;  /* 0x00000038230a7824 */ /* 0x000fe200078e0206 */
[C---:B-----5:R-:W-:Y:S01]  /*0370*/  FFMA R28, R25.reuse, 0.25, R28 ;  /* 0x3e800000191c7823 */ /* 0x060fe2000000001c */
[C-C-:B------:R-:W-:Y:S01]  /*0380*/  FFMA R6, R25.reuse, 0.125, R18.reuse ;  /* 0x3e00000019067823 */ /* 0x140fe20000000012 */
[----:B------:R-:W-:Y:S01]  /*0390*/  FADD R26, R26, R25 ;  /* 0x000000191a1a7221 */ /* 0x000fe20000000000 */
[----:B------:R-:W-:Y:S01]  /*03a0*/  FFMA R18, R25, 0.5, R18 ;  /* 0x3f00000019127823 */ /* 0x000fe20000000012 */
[C-C-:B------:R-:W-:Y:S01]  /*03b0*/  FADD R25, R21.reuse, R21.reuse ;  /* 0x0000001515197221 */ /* 0x140fe20000000000 */
[C---:B------:R-:W-:Y:S01]  /*03c0*/  FFMA R29, R21.reuse, -8, R6 ;  /* 0xc1000000151d7823 */ /* 0x040fe20000000006 */
[----:B------:R-:W-:Y:S01]  /*03d0*/  FFMA R19, R21, 4, R28 ;  /* 0x4080000015137823 */ /* 0x000fe2000000001c */
[----:B------:R-:W-:Y:S01]  /*03e0*/  FADD R21, R26, R21 ;  /* 0x000000151a157221 */ /* 0x000fe20000000000 */
[----:B------:R-:W-:Y:S01]  /*03f0*/  FADD R25, R18, -R25 ;  /* 0x8000001912197221 */ /* 0x000fe20000000000 */
[----:B------:R-:W-:Y:S01]  /*0400*/  FADD R29, R29, R24 ;  /* 0x000000181d1d7221 */ /* 0x000fe20000000000 */
[--C-:B------:R-:W-:Y:S01]  /*0410*/  FADD R33, RZ, -R20.reuse ;  /* 0x80000014ff217221 */ /* 0x100fe20000000000 */
[--C-:B------:R-:W-:Y:S01]  /*0420*/  FADD R35, RZ, R20.reuse ;  /* 0x00000014ff237221 */ /* 0x100fe20000000000 */
[----:B------:R-:W-:Y:S01]  /*0430*/  FADD R21, R21, R20 ;  /* 0x0000001415157221 */ /* 0x000fe20000000000 */
[--C-:B------:R-:W-:Y:S01]  /*0440*/  FADD R28, RZ, -R0.reuse ;  /* 0x80000000ff1c7221 */ /* 0x100fe20000000000 */
[--C-:B------:R-:W-:Y:S01]  /*0450*/  FADD R18, RZ, R0.reuse ;  /* 0x00000000ff127221 */ /* 0x100fe20000000000 */
[C---:B------:R-:W-:Y:S01]  /*0460*/  FADD R24, -R0.reuse, R33 ;  /* 0x0000002100187221 */ /* 0x040fe20000000100 */
[C---:B------:R-:W-:Y:S01]  /*0470*/  FADD R30, R0.reuse, R35 ;  /* 0x00000023001e7221 */ /* 0x040fe20000000000 */
[C---:B------:R-:W-:Y:S01]  /*0480*/  FADD R6, R0.reuse, R19 ;  /* 0x0000001300067221 */ /* 0x040fe20000000000 */
[C---:B------:R-:W-:Y:S01]  /*0490*/  FADD R26, -R0.reuse, R25 ;  /* 0x00000019001a7221 */ /* 0x040fe20000000100 */
[----:B------:R-:W-:Y:S01]  /*04a0*/  FADD R20, -R0, R29 ;  /* 0x0000001d00147221 */ /* 0x000fe20000000100 */
[----:B------:R-:W-:Y:S01]  /*04b0*/  FADD R0, R21, R0 ;  /* 0x0000000015007221 */ /* 0x000fe20000000000 */
[C-C-:B------:R-:W-:Y:S01]  /*04c0*/  FADD R25, -R31.reuse, R28.reuse ;  /* 0x0000001c1f197221 */ /* 0x140fe20000000100 */
[C---:B------:R-:W-:Y:S01]  /*04d0*/  FADD R35, R31.reuse, R28 ;  /* 0x0000001c1f237221 */ /* 0x040fe20000000000 */
[C-C-:B------:R-:W-:Y:S01]  /*04e0*/  FADD R21, -R31.reuse, R18.reuse ;  /* 0x000000121f157221 */ /* 0x140fe20000000100 */
[C---:B------:R-:W-:Y:S01]  /*04f0*/  FADD R28, R31.reuse, R18 ;  /* 0x000000121f1c7221 */ /* 0x040fe20000000000 */
[C---:B------:R-:W-:Y:S01]  /*0500*/  FADD R37, -R31.reuse, R24 ;  /* 0x000000181f257221 */ /* 0x040fe20000000100 */
[C---:B------:R-:W-:Y:S01]  /*0510*/  FADD R30, R31.reuse, R30 ;  /* 0x0000001e1f1e7221 */ /* 0x040fe20000000000 */
[C---:B------:R-:W-:Y:S01]  /*0520*/  FADD R19, R31.reuse, R26 ;  /* 0x0000001a1f137221 */ /* 0x040fe20000000000 */
[C---:B------:R-:W-:Y:S01]  /*0530*/  FADD R33, R31.reuse, R6 ;  /* 0x000000061f217221 */ /* 0x040fe20000000000 */
[----:B------:R-:W-:Y:S01]  /*0540*/  FADD R29, R31, R20 ;  /* 0x000000141f1d7221 */ /* 0x000fe20000000000 */
[----:B------:R-:W-:Y:S01]  /*0550*/  FADD R31, R0, R31 ;  /* 0x0000001f001f7221 */ /* 0x000fe20000000000 */
[C---:B------:R-:W-:Y:S01]  /*0560*/  FFMA R18, R36.reuse, -0.25, R25 ;  /* 0xbe80000024127823 */ /* 0x040fe20000000019 */
[C---:B------:R-:W-:Y:S01]  /*0570*/  FFMA R20, R36.reuse, 0.25, R28 ;  /* 0x3e80000024147823 */ /* 0x040fe2000000001c */
[C-C-:B------:R-:W-:Y:S01]  /*0580*/  FFMA R25, R36.reuse, -0.5, R21.reuse ;  /* 0xbf00000024197823 */ /* 0x140fe20000000015 */
[C---:B------:R-:W-:Y:S01]  /*0590*/  FFMA R24, R36.reuse, -0.125, R21 ;  /* 0xbe00000024187823 */ /* 0x040fe20000000015 */
[----:B------:R-:W-:Y:S01]  /*05a0*/  IMAD.WIDE R6, R7, R12, c[0x0][0x170] ;  /* 0x00005c0007067625 */ /* 0x000fe200078e020c */
[C-C-:B------:R-:W-:Y:S01]  /*05b0*/  FFMA R21, R36.reuse, 0.5, R35.reuse ;  /* 0x3f00000024157823 */ /* 0x140fe20000000023 */
[C---:B------:R-:W-:Y:S01]  /*05c0*/  FFMA R26, R36.reuse, 0.125, R35 ;  /* 0x3e000000241a7823 */ /* 0x040fe20000000023 */
[C---:B------:R-:W-:Y:S01]  /*05d0*/  FADD R28, -R36.reuse, R37 ;  /* 0x00000025241c7221 */ /* 0x040fe20000000100 */
[C---:B------:R-:W-:Y:S01]  /*05e0*/  FADD R30, R36.reuse, R30 ;  /* 0x0000001e241e7221 */ /* 0x040fe20000000000 */
[C---:B------:R-:W-:Y:S01]  /*05f0*/  FFMA R19, R36.reuse, 0.5, R19 ;  /* 0x3f00000024137823 */ /* 0x040fe20000000013 */
[C---:B------:R-:W-:Y:S01]  /*0600*/  FFMA R32, R36.reuse, 0.25, R33 ;  /* 0x3e80000024207823 */ /* 0x040fe20000000021 */
[----:B------:R-:W-:Y:S01]  /*0610*/  FFMA R34, R36, 0.125, R29 ;  /* 0x3e00000024227823 */ /* 0x000fe2000000001d */
[----:B------:R-:W-:Y:S01]  /*0620*/  FADD R36, R31, R36 ;  /* 0x000000241f247221 */ /* 0x000fe20000000000 */
[C---:B------:R-:W-:Y:S01]  /*0630*/  FADD R31, R17.reuse, R17 ;  /* 0x00000011111f7221 */ /* 0x040fe20000000000 */
[----:B------:R0:W2:Y:S01]  /*0640*/  LDG.E.CONSTANT R0, [R6.64] ;  /* 0x0000000406007981 */ /* 0x0000a2000c1e9900 */
[C---:B------:R-:W-:Y:S01]  /*0650*/  FADD R35, -R17.reuse, R28 ;  /* 0x0000001c11237221 */ /* 0x040fe20000000100 */
[C---:B------:R-:W-:Y:S01]  /*0660*/  FADD R37, R17.reuse, R30 ;  /* 0x0000001e11257221 */ /* 0x040fe20000000000 */
[----:B------:R-:W-:Y:S01]  /*0670*/  FFMA R26, R17, -8, R26 ;  /* 0xc1000000111a7823 */ /* 0x000fe2000000001a */
[C---:B------:R-:W-:Y:S01]  /*0680*/  FADD R29, R31.reuse, R25 ;  /* 0x000000191f1d7221 */ /* 0x040fe20000000000 */
[----:B------:R-:W-:Y:S01]  /*0690*/  FADD R21, -R31, R21 ;  /* 0x000000151f157221 */ /* 0x000fe20000000100 */
[----:B------:R-:W-:Y:S01]  /*06a0*/  FADD R19, R19, -R31 ;  /* 0x8000001f13137221 */ /* 0x000fe20000000000 */
[C---:B------:R-:W-:Y:S01]  /*06b0*/  FFMA R33, R17.reuse, -4, R18 ;  /* 0xc080000011217823 */ /* 0x040fe20000000012 */
[----:B0-----:R-:W-:Y:S01]  /*06c0*/  FADD R7, R36, R17 ;  /* 0x0000001124077221 */ /* 0x001fe20000000000 */
[C---:B------:R-:W-:Y:S01]  /*06d0*/  FFMA R31, R17.reuse, 4, R20 ;  /* 0x40800000111f7823 */ /* 0x040fe20000000014 */
[C---:B------:R-:W-:Y:S01]  /*06e0*/  FFMA R24, R17.reuse, 8, R24 ;  /* 0x4100000011187823 */ /* 0x040fe20000000018 */
[C---:B------:R-:W-:Y:S01]  /*06f0*/  FFMA R25, R17.reuse, 4, R32 ;  /* 0x4080000011197823 */ /* 0x040fe20000000020 */
[----:B------:R-:W-:Y:S01]  /*0700*/  FFMA R34, R17, -8, R34 ;  /* 0xc100000011227823 */ /* 0x000fe20000000022 */
[C---:B------:R-:W-:Y:S01]  /*0710*/  FADD R35, R16.reuse, R35 ;  /* 0x0000002310237221 */ /* 0x040fe20000000000 */
[----:B------:R-:W-:Y:S01]  /*0720*/  FADD R17, R16, R37 ;  /* 0x0000002510117221 */ /* 0x000fe20000000000 */
[----:B------:R-:W-:Y:S01]  /*0730*/  FADD R7, R7, R16 ;  /* 0x0000001007077221 */ /* 0x000fe20000000000 */
[C---:B------:R-:W-:Y:S01]  /*0740*/  FADD R16, R11.reuse, R26 ;  /* 0x0000001a0b107221 */ /* 0x040fe20000000000 */
[----:B------:R-:W-:Y:S01]  /*0750*/  FADD R37, -R11, R24 ;  /* 0x000000180b257221 */ /* 0x000fe20000000100 */
[----:B------:R-:W-:Y:S01]  /*0760*/  FADD R11, R34, R11 ;  /* 0x0000000b220b7221 */ /* 0x000fe20000000000 */
[C---:B------:R-:W-:Y:S01]  /*0770*/  FADD R30, -R8.reuse, R21 ;  /* 0x00000015081e7221 */ /* 0x040fe20000000100 */
[----:B------:R-:W3:Y:S01]  /*0780*/  LDG.E.CONSTANT R6, [R2.64+0x126000] ;  /* 0x1260000402067981 */ /* 0x000ee2000c1e9900 */
[C---:B------:R-:W-:Y:S01]  /*0790*/  FADD R32, R8.reuse, R31 ;  /* 0x0000001f08207221 */ /* 0x040fe20000000000 */
[C---:B------:R-:W-:Y:S01]  /*07a0*/  FADD R16, -R8.reuse, R16 ;  /* 0x0000001008107221 */ /* 0x040fe20000000100 */
[C---:B------:R-:W-:Y:S01]  /*07b0*/  FADD R18, R8.reuse, R35 ;  /* 0x0000002308127221 */ /* 0x040fe20000000000 */
[C---:B------:R-:W-:Y:S01]  /*07c0*/  FADD R20, R8.reuse, R17 ;  /* 0x0000001108147221 */ /* 0x040fe20000000000 */
[----:B------:R-:W-:Y:S01]  /*07d0*/  FADD R21, R7, R8 ;  /* 0x0000000807157221 */ /* 0x000fe20000000000 */
[C---:B------:R-:W-:Y:S01]  /*07e0*/  FADD R26, R8.reuse, R25 ;  /* 0x00000019081a7221 */ /* 0x040fe20000000000 */
[C---:B------:R-:W-:Y:S01]  /*07f0*/  FADD R24, -R8.reuse, R19 ;  /* 0x0000001308187221 */ /* 0x040fe20000000100 */
[C---:B------:R-:W-:Y:S01]  /*0800*/  FADD R17, -R8.reuse, R11 ;  /* 0x0000000b08117221 */ /* 0x040fe20000000100 */
[C---:B------:R-:W-:Y:S01]  /*0810*/  FADD R30, R5.reuse, R30 ;  /* 0x0000001e051e7221 */ /* 0x040fe20000000000 */
[C---:B------:R-:W-:Y:S01]  /*0820*/  FADD R36, -R8.reuse, R29 ;  /* 0x0000001d08247221 */ /* 0x040fe20000000100 */
[C---:B------:R-:W-:Y:S01]  /*0830*/  FADD R34, R8.reuse, R33 ;  /* 0x0000002108227221 */ /* 0x040fe20000000000 */
[----:B------:R-:W-:Y:S01]  /*0840*/  FADD R28, -R8, R37 ;  /* 0x00000025081c7221 */ /* 0x000fe20000000100 */
[C---:B------:R-:W-:Y:S01]  /*0850*/  FADD R32, R5.reuse, R32 ;  /* 0x0000002005207221 */ /* 0x040fe20000000000 */
[C---:B------:R-:W-:Y:S01]  /*0860*/  FADD R16, R5.reuse, R16 ;  /* 0x0000001005107221 */ /* 0x040fe20000000000 */
[----:B------:R-:W4:Y:S01]  /*0870*/  LDG.E.CONSTANT R11, [R2.64+0x119c00] ;  /* 0x119c0004020b7981 */ /* 0x000f22000c1e9900 */
[C---:B------:R-:W-:Y:S01]  /*0880*/  FADD R18, R5.reuse, R18 ;  /* 0x0000001205127221 */ /* 0x040fe20000000000 */
[----:B------:R-:W-:Y:S01]  /*0890*/  FADD R20, R5, R20 ;  /* 0x0000001405147221 */ /* 0x000fe20000000000 */
[----:B------:R-:W-:Y:S01]  /*08a0*/  FADD R21, R21, R5 ;  /* 0x0000000515157221 */ /* 0x000fe20000000000 */
[----:B------:R0:W5:Y:S01]  /*08b0*/  LDG.E.CONSTANT R8, [R2.64+0x132400] ;  /* 0x1324000402087981 */ /* 0x000162000c1e9900 */
[C---:B------:R-:W-:Y:S01]  /*08c0*/  FADD R26, R5.reuse, R26 ;  /* 0x0000001a051a7221 */ /* 0x040fe20000000000 */
[C---:B------:R-:W-:Y:S01]  /*08d0*/  FADD R24, R5.reuse, R24 ;  /* 0x0000001805187221 */ /* 0x040fe20000000000 */
[----:B------:R-:W-:Y:S01]  /*08e0*/  FADD R17, R5, R17 ;  /* 0x0000001105117221 */ /* 0x000fe20000000000 */
[----:B------:R-:W-:Y:S01]  /*08f0*/  FFMA R25, R15, 0.5, R30 ;  /* 0x3f0000000f197823 */ /* 0x000fe2000000001e */
[----:B------:R-:W-:Y:S01]  /*0900*/  FADD R36, R5, R36 ;  /* 0x0000002405247221 */ /* 0x000fe20000000000 */
[C---:B------:R-:W-:Y:S01]  /*0910*/  FFMA R32, R15.reuse, 0.25, R32 ;  /* 0x3e8000000f207823 */ /* 0x040fe20000000020 */
[----:B------:R-:W-:Y:S01]  /*0920*/  FFMA R30, R15, 0.125, R16 ;  /* 0x3e0000000f1e7823 */ /* 0x000fe20000000010 */
[----:B------:R-:W-:Y:S01]  /*0930*/  FADD R28, R5, R28 ;  /* 0x0000001c051c7221 */ /* 0x000fe20000000000 */
[C---:B------:R-:W-:Y:S01]  /*0940*/  FADD R18, R15.reuse, R18 ;  /* 0x000000120f127221 */ /* 0x040fe20000000000 */
[----:B------:R-:W-:Y:S01]  /*0950*/  FADD R29, R15, R20 ;  /* 0x000000140f1d7221 */ /* 0x000fe20000000000 */
[----:B------:R-:W-:Y:S01]  /*0960*/  FADD R21, R21, R15 ;  /* 0x0000000f15157221 */ /* 0x000fe20000000000 */
[C---:B------:R-:W-:Y:S01]  /*0970*/  FFMA R31, R15.reuse, 0.25, R26 ;  /* 0x3e8000000f1f7823 */ /* 0x040fe2000000001a */
[C---:B------:R-:W-:Y:S01]  /*0980*/  FFMA R16, R15.reuse, 0.5, R24 ;  /* 0x3f0000000f107823 */ /* 0x040fe20000000018 */
[----:B------:R-:W-:Y:S01]  /*0990*/  FFMA R26, R15, 0.125, R17 ;  /* 0x3e0000000f1a7823 */ /* 0x000fe20000000011 */
[----:B------:R-:W-:Y:S01]  /*09a0*/  FADD R34, R5, R34 ;  /* 0x0000002205227221 */ /* 0x000fe20000000000 */
[----:B------:R-:W-:Y:S01]  /*09b0*/  FADD R19, R13, R13 ;  /* 0x0000000d0d137221 */ /* 0x000fe20000000000 */
[----:B------:R-:W-:Y:S01]  /*09c0*/  FFMA R36, R15, 0.5, R36 ;  /* 0x3f0000000f247823 */ /* 0x000fe20000000024 */
[C---:B------:R-:W-:Y:S01]  /*09d0*/  FFMA R24, R13.reuse, 4, R32 ;  /* 0x408000000d187823 */ /* 0x040fe20000000020 */
[----:B------:R-:W-:Y:S01]  /*09e0*/  FFMA R17, R13, -8, R30 ;  /* 0xc10000000d117823 */ /* 0x000fe2000000001e */
[----:B------:R0:W2:Y:S01]  /*09f0*/  LDG.E.CONSTANT R7, [R2.64+0x13e800] ;  /* 0x13e8000402077981 */ /* 0x0000a2000c1e9900 */
[----:B------:R-:W-:Y:S01]  /*0a00*/  FFMA R28, R15, 0.125, R28 ;  /* 0x3e0000000f1c7823 */ /* 0x000fe2000000001c */
[C---:B------:R-:W-:Y:S01]  /*0a10*/  FADD R30, R13.reuse, R18 ;  /* 0x000000120d1e7221 */ /* 0x040fe20000000000 */
[----:B------:R-:W-:Y:S01]  /*0a20*/  FADD R29, R13, R29 ;  /* 0x0000001d0d1d7221 */ /* 0x000fe20000000000 */
[----:B------:R0:W2:Y:S01]  /*0a30*/  LDG.E.CONSTANT R5, [R2.64+0x14ac00] ;  /* 0x14ac000402057981 */ /* 0x0000a2000c1e9900 */
[----:B------:R-:W-:Y:S01]  /*0a40*/  FADD R32, R21, R13 ;  /* 0x0000000d15207221 */ /* 0x000fe20000000000 */
[C---:B------:R-:W-:Y:S01]  /*0a50*/  FADD R36, -R19.reuse, R36 ;  /* 0x0000002413247221 */ /* 0x040fe20000000100 */
[----:B------:R-:W-:Y:S01]  /*0a60*/  FADD R20, -R19, R25 ;  /* 0x0000001913147221 */ /* 0x000fe20000000100 */
[----:B------:R-:W-:Y:S01]  /*0a70*/  FADD R16, R16, -R19 ;  /* 0x8000001310107221 */ /* 0x000fe20000000000 */
[----:B------:R-:W-:Y:S01]  /*0a80*/  FFMA R25, R13, -8, R28 ;  /* 0xc10000000d197823 */ /* 0x000fe2000000001c */
[C---:B------:R-:W-:Y:S01]  /*0a90*/  FFMA R37, R9.reuse, 0.25, R29 ;  /* 0x3e80000009257823 */ /* 0x040fe2000000001d */
[C-C-:B------:R-:W-:Y:S01]  /*0aa0*/  FFMA R35, R9.reuse, 0.5, R30.reuse ;  /* 0x3f00000009237823 */ /* 0x140fe2000000001e */
[----:B------:R-:W-:Y:S01]  /*0ab0*/  FFMA R19, R9, 0.125, R30 ;  /* 0x3e00000009137823 */ /* 0x000fe2000000001e */
[----:B------:R-:W-:-:S02]  /*0ac0*/  FADD R32, R32, R9 ;  /* 0x0000000920207221 */ /* 0x000fc40000000000 */
[----:B------:R0:W2:Y:S01]  /*0ad0*/  LDG.E.CONSTANT R9, [R2.64+0x157000] ;  /* 0x1570000402097981 */ /* 0x0000a2000c1e9900 */
[C---:B------:R-:W-:Y:S01]  /*0ae0*/  FADD R25, R14.reuse, R25 ;  /* 0x000000190e197221 */ /* 0x040fe20000000000 */
[----:B------:R-:W-:Y:S01]  /*0af0*/  FFMA R34, R15, 0.25, R34 ;  /* 0x3e8000000f227823 */ /* 0x000fe20000000022 */
[----:B------:R-:W-:Y:S01]  /*0b00*/  FFMA R15, R13, -8, R26 ;  /* 0xc10000000d0f7823 */ /* 0x000fe2000000001a */
[C---:B------:R-:W-:Y:S01]  /*0b10*/  FFMA R30, R27.reuse, 0.25, R24 ;  /* 0x3e8000001b1e7823 */ /* 0x040fe20000000018 */
[----:B------:R-:W-:Y:S01]  /*0b20*/  FFMA R24, R27, -0.5, R25 ;  /* 0xbf0000001b187823 */ /* 0x000fe20000000019 */
[C---:B------:R-:W-:Y:S01]  /*0b30*/  FFMA R34, R13.reuse, 4, R34 ;  /* 0x408000000d227823 */ /* 0x040fe20000000022 */
[----:B------:R-:W-:Y:S01]  /*0b40*/  FADD R28, R14, R17 ;  /* 0x000000110e1c7221 */ /* 0x000fe20000000000 */
[----:B------:R-:W-:Y:S01]  /*0b50*/  FFMA R18, R13, 4, R31 ;  /* 0x408000000d127823 */ /* 0x000fe2000000001f */
[----:B------:R-:W-:Y:S01]  /*0b60*/  FADD R14, R15, R14 ;  /* 0x0000000e0f0e7221 */ /* 0x000fe20000000000 */
[C---:B------:R-:W-:Y:S01]  /*0b70*/  FADD R33, -R27.reuse, R16 ;  /* 0x000000101b217221 */ /* 0x040fe20000000100 */
[C---:B------:R-:W-:Y:S01]  /*0b80*/  FFMA R29, R27.reuse, -0.25, R20 ;  /* 0xbe8000001b1d7823 */ /* 0x040fe20000000014 */
[----:B------:R-:W-:Y:S01]  /*0b90*/  FFMA R35, R27, 0.5, R35 ;  /* 0x3f0000001b237823 */ /* 0x000fe20000000023 */
[----:B------:R-:W-:Y:S01]  /*0ba0*/  FMUL R13, R23, 0.5 ;  /* 0x3f000000170d7820 */ /* 0x000fe20000400000 */
[----:B------:R-:W-:Y:S01]  /*0bb0*/  FFMA R24, R22, 0.5, R24 ;  /* 0x3f00000016187823 */ /* 0x000fe20000000018 */
[C---:B------:R-:W-:Y:S01]  /*0bc0*/  FFMA R20, R27.reuse, -0.5, R36 ;  /* 0xbf0000001b147823 */ /* 0x040fe20000000024 */
[C---:B------:R-:W-:Y:S01]  /*0bd0*/  FFMA R26, R27.reuse, 0.5, R34 ;  /* 0x3f0000001b1a7823 */ /* 0x040fe20000000022 */
[C---:B------:R-:W-:Y:S01]  /*0be0*/  FFMA R25, R27.reuse, -0.125, R25 ;  /* 0xbe0000001b197823 */ /* 0x040fe20000000019 */
[C---:B------:R-:W-:Y:S01]  /*0bf0*/  FFMA R31, R27.reuse, -0.125, R36 ;  /* 0xbe0000001b1f7823 */ /* 0x040fe20000000024 */
[C---:B------:R-:W-:Y:S01]  /*0c00*/  FFMA R17, R27.reuse, 0.125, R34 ;  /* 0x3e0000001b117823 */ /* 0x040fe20000000022 */
[C---:B------:R-:W-:Y:S01]  /*0c10*/  FFMA R28, R27.reuse, -0.25, R28 ;  /* 0xbe8000001b1c7823 */ /* 0x040fe2000000001c */
[C---:B------:R-:W-:Y:S01]  /*0c20*/  FFMA R37, R27.reuse, 0.25, R37 ;  /* 0x3e8000001b257823 */ /* 0x040fe20000000025 */
[C---:B------:R-:W-:Y:S01]  /*0c30*/  FFMA R19, R27.reuse, 0.125, R19 ;  /* 0x3e0000001b137823 */ /* 0x040fe20000000013 */
[C---:B------:R-:W-:Y:S01]  /*0c40*/  FADD R15, R27.reuse, R18 ;  /* 0x000000121b0f7221 */ /* 0x040fe20000000000 */
[----:B------:R-:W-:Y:S01]  /*0c50*/  FADD R21, -R27, R14 ;  /* 0x0000000e1b157221 */ /* 0x000fe20000000100 */
[----:B------:R-:W-:Y:S01]  /*0c60*/  FADD R27, R32, R27 ;  /* 0x0000001b201b7221 */ /* 0x000fe20000000000 */
[C---:B------:R-:W-:Y:S01]  /*0c70*/  FADD R14, R22.reuse, R33 ;  /* 0x00000021160e7221 */ /* 0x040fe20000000000 */
[C---:B------:R-:W-:Y:S01]  /*0c80*/  FFMA R18, R22.reuse, 0.5, R35 ;  /* 0x3f00000016127823 */ /* 0x040fe20000000023 */
[----:B------:R-:W-:Y:S01]  /*0c90*/  FFMA R33, R13, 0.125, R24 ;  /* 0x3e0000000d217823 */ /* 0x000fe20000000018 */
[C---:B------:R-:W-:Y:S01]  /*0ca0*/  FFMA R20, R22.reuse, 0.5, R20 ;  /* 0x3f00000016147823 */ /* 0x040fe20000000014 */
[C---:B------:R-:W-:Y:S01]  /*0cb0*/  FFMA R26, R22.reuse, 0.5, R26 ;  /* 0x3f000000161a7823 */ /* 0x040fe2000000001a */
[C---:B------:R-:W-:Y:S01]  /*0cc0*/  FFMA R25, R22.reuse, 0.125, R25 ;  /* 0x3e00000016197823 */ /* 0x040fe20000000019 */
[C---:B------:R-:W-:Y:S01]  /*0cd0*/  FMUL R24, R23.reuse, 0.125 ;  /* 0x3e00000017187820 */ /* 0x040fe20000400000 */
[C---:B------:R-:W-:Y:S01]  /*0ce0*/  FFMA R29, R22.reuse, 0.25, R29 ;  /* 0x3e800000161d7823 */ /* 0x040fe2000000001d */
[C---:B------:R-:W-:Y:S01]  /*0cf0*/  FFMA R30, R22.reuse, 0.25, R30 ;  /* 0x3e800000161e7823 */ /* 0x040fe2000000001e */
[C---:B------:R-:W-:Y:S01]  /*0d00*/  FFMA R31, R22.reuse, 0.125, R31 ;  /* 0x3e000000161f7823 */ /* 0x040fe2000000001f */
[C---:B------:R-:W-:Y:S01]  /*0d10*/  FFMA R17, R22.reuse, 0.125, R17 ;  /* 0x3e00000016117823 */ /* 0x040fe20000000011 */
[C---:B------:R-:W-:Y:S01]  /*0d20*/  FFMA R28, R22.reuse, 0.25, R28 ;  /* 0x3e800000161c7823 */ /* 0x040fe2000000001c */
[C---:B------:R-:W-:Y:S01]  /*0d30*/  FFMA R37, R22.reuse, 0.25, R37 ;  /* 0x3e80000016257823 */ /* 0x040fe20000000025 */
[C---:B------:R-:W-:Y:S01]  /*0d40*/  FFMA R19, R22.reuse, 0.125, R19 ;  /* 0x3e00000016137823 */ /* 0x040fe20000000013 */
[C---:B------:R-:W-:Y:S01]  /*0d50*/  FADD R15, R22.reuse, R15 ;  /* 0x0000000f160f7221 */ /* 0x040fe20000000000 */
[----:B------:R-:W-:Y:S01]  /*0d60*/  FADD R21, R22, R21 ;  /* 0x0000001516157221 */ /* 0x000fe20000000000 */
[----:B------:R-:W-:Y:S01]  /*0d70*/  FMUL R16, R23, 0.25 ;  /* 0x3e80000017107820 */ /* 0x000fe20000400000 */
[----:B------:R-:W-:Y:S01]  /*0d80*/  FMUL R32, R4, 0.5 ;  /* 0x3f00000004207820 */ /* 0x000fe20000400000 */
[----:B------:R-:W-:Y:S01]  /*0d90*/  FADD R22, R27, R22 ;  /* 0x000000161b167221 */ /* 0x000fe20000000000 */
[C---:B------:R-:W-:Y:S01]  /*0da0*/  FADD R27, R13.reuse, R18 ;  /* 0x000000120d1b7221 */ /* 0x040fe20000000000 */
[C---:B------:R-:W-:Y:S01]  /*0db0*/  FFMA R20, R13.reuse, 0.5, R20 ;  /* 0x3f0000000d147823 */ /* 0x040fe20000000014 */
[----:B------:R-:W-:Y:S01]  /*0dc0*/  FFMA R35, R13, 0.25, R26 ;  /* 0x3e8000000d237823 */ /* 0x000fe2000000001a */
[----:B------:R-:W-:Y:S01]  /*0dd0*/  FFMA R18, R24, 0.125, R25 ;  /* 0x3e00000018127823 */ /* 0x000fe20000000019 */
[----:B------:R-:W-:Y:S01]  /*0de0*/  FADD R13, R14, R13 ;  /* 0x0000000d0e0d7221 */ /* 0x000fe20000000000 */
[----:B------:R-:W-:Y:S01]  /*0df0*/  FADD R25, R32, R32 ;  /* 0x0000002020197221 */ /* 0x000fe20000000000 */
[C---:B------:R-:W-:Y:S01]  /*0e00*/  FFMA R29, R16.reuse, 0.5, R29 ;  /* 0x3f000000101d7823 */ /* 0x040fe2000000001d */
[C---:B------:R-:W-:Y:S01]  /*0e10*/  FFMA R30, R16.reuse, 0.25, R30 ;  /* 0x3e800000101e7823 */ /* 0x040fe2000000001e */
[C---:B------:R-:W-:Y:S01]  /*0e20*/  FFMA R28, R16.reuse, 0.125, R28 ;  /* 0x3e000000101c7823 */ /* 0x040fe2000000001c */
[----:B------:R-:W-:Y:S01]  /*0e30*/  FADD R14, R16, R37 ;  /* 0x00000025100e7221 */ /* 0x000fe20000000000 */
[----:B------:R-:W-:-:S02]  /*0e40*/  FADD R15, R15, R16 ;  /* 0x000000100f0f7221 */ /* 0x000fc40000000000 */
[----:B------:R0:W2:Y:S01]  /*0e50*/  LDG.E.CONSTANT R16, [R2.64+0x163400] ;  /* 0x1634000402107981 */ /* 0x0000a2000c1e9900 */
[----:B------:R-:W-:Y:S01]  /*0e60*/  FADD R20, R20, -R25 ;  /* 0x8000001914147221 */ /* 0x000fe20000000000 */
[C---:B------:R-:W-:Y:S01]  /*0e70*/  FFMA R31, R24.reuse, 0.5, R31 ;  /* 0x3f000000181f7823 */ /* 0x040fe2000000001f */
[C---:B------:R-:W-:Y:S01]  /*0e80*/  FFMA R17, R24.reuse, 0.25, R17 ;  /* 0x3e80000018117823 */ /* 0x040fe20000000011 */
[----:B------:R-:W-:Y:S01]  /*0e90*/  FADD R19, R24, R19 ;  /* 0x0000001318137221 */ /* 0x000fe20000000000 */
[----:B------:R-:W-:Y:S01]  /*0ea0*/  FADD R21, R21, R24 ;  /* 0x0000001815157221 */ /* 0x000fe20000000000 */
[C---:B------:R-:W-:Y:S01]  /*0eb0*/  FMUL R25, R4.reuse, 0.25 ;  /* 0x3e80000004197820 */ /* 0x040fe20000400000 */
[----:B------:R-:W-:Y:S01]  /*0ec0*/  FMUL R24, R4, 0.125 ;  /* 0x3e00000004187820 */ /* 0x000fe20000400000 */
[----:B------:R-:W-:Y:S01]  /*0ed0*/  FADD R23, R22, R23 ;  /* 0x0000001716177221 */ /* 0x000fe20000000000 */
[C---:B------:R-:W-:Y:S01]  /*0ee0*/  FFMA R22, R32.reuse, 4, R35 ;  /* 0x4080000020167823 */ /* 0x040fe20000000023 */
[----:B------:R-:W-:Y:S01]  /*0ef0*/  FFMA R26, R32, -8, R33 ;  /* 0xc1000000201a7823 */ /* 0x000fe20000000021 */
[----:B------:R-:W-:Y:S01]  /*0f00*/  FADD R27, R27, R32 ;  /* 0x000000201b1b7221 */ /* 0x000fe20000000000 */
[C-C-:B------:R-:W-:Y:S01]  /*0f10*/  FADD R32, R25.reuse, R25.reuse ;  /* 0x0000001919207221 */ /* 0x140fe20000000000 */
[C---:B------:R-:W-:Y:S01]  /*0f20*/  FFMA R33, R25.reuse, 4, R30 ;  /* 0x4080000019217823 */ /* 0x040fe2000000001e */
[----:B------:R-:W-:Y:S01]  /*0f30*/  FFMA R28, R25, -8, R28 ;  /* 0xc1000000191c7823 */ /* 0x000fe2000000001c */
[----:B------:R-:W-:Y:S01]  /*0f40*/  FADD R25, R14, R25 ;  /* 0x000000190e197221 */ /* 0x000fe20000000000 */
[----:B------:R-:W-:Y:S01]  /*0f50*/  FFMA R35, R24, 4, R17 ;  /* 0x4080000018237823 */ /* 0x000fe20000000011 */
[----:B------:R0:W2:Y:S01]  /*0f60*/  LDG.E.CONSTANT R14, [R2.64+0x16f800] ;  /* 0x16f80004020e7981 */ /* 0x0000a2000c1e9900 */
[----:B------:R-:W-:-:S03]  /*0f70*/  FADD R37, R19, R24 ;  /* 0x0000001813257221 */ /* 0x000fc60000000000 */
[----:B------:R0:W2:Y:S01]  /*0f80*/  LDG.E.CONSTANT R17, [R2.64+0x17bc00] ;  /* 0x17bc000402117981 */ /* 0x0000a2000c1e9900 */
[----:B------:R-:W-:-:S03]  /*0f90*/  FADD R30, R4, R4 ;  /* 0x00000004041e7221 */ /* 0x000fc60000000000 */
[----:B------:R0:W2:Y:S01]  /*0fa0*/  LDG.E.CONSTANT R19, [R2.64+0x188000] ;  /* 0x1880000402137981 */ /* 0x0000a2000c1e9900 */
[----:B------:R-:W-:-:S03]  /*0fb0*/  FADD R30, R13, -R30 ;  /* 0x8000001e0d1e7221 */ /* 0x000fc60000000000 */
[----:B------:R0:W2:Y:S01]  /*0fc0*/  LDG.E.CONSTANT R13, [R2.64+0x194400] ;  /* 0x19440004020d7981 */ /* 0x0000a2000c1e9900 */
[C---:B------:R-:W-:Y:S01]  /*0fd0*/  FADD R34, R24.reuse, R24 ;  /* 0x0000001818227221 */ /* 0x040fe20000000000 */
[----:B------:R-:W-:Y:S02]  /*0fe0*/  FFMA R18, R24, -8, R18 ;  /* 0xc100000018127823 */ /* 0x000fe40000000012 */
[----:B------:R0:W2:Y:S01]  /*0ff0*/  LDG.E.CONSTANT R24, [R2.64+0x1a0800] ;  /* 0x1a08000402187981 */ /* 0x0000a2000c1e9900 */
[----:B------:R-:W-:-:S03]  /*1000*/  FADD R29, R29, -R32 ;  /* 0x800000201d1d7221 */ /* 0x000fc60000000000 */
[----:B------:R0:W2:Y:S01]  /*1010*/  LDG.E.CONSTANT R32, [R2.64+0x1acc00] ;  /* 0x1acc000402207981 */ /* 0x0000a2000c1e9900 */
[----:B------:R-:W-:Y:S01]  /*1020*/  FADD R31, R31, -R34 ;  /* 0x800000221f1f7221 */ /* 0x000fe20000000000 */
[C---:B------:R-:W-:Y:S01]  /*1030*/  FFMA R34, R4.reuse, -8, R21 ;  /* 0xc100000004227823 */ /* 0x040fe20000000015 */
[----:B------:R-:W-:Y:S01]  /*1040*/  FFMA R15, R4, 4, R15 ;  /* 0x40800000040f7823 */ /* 0x000fe2000000000f */
[----:B------:R-:W-:Y:S01]  /*1050*/  FADD R21, R23, R4 ;  /* 0x0000000417157221 */ /* 0x000fe20000000000 */
[C---:B---3--:R-:W-:Y:S01]  /*1060*/  FADD R4, R6.reuse, R6 ;  /* 0x0000000606047221 */ /* 0x048fe20000000000 */
[C---:B------:R-:W-:Y:S01]  /*1070*/  FFMA R25, R6.reuse, 4, R25 ;  /* 0x4080000006197823 */ /* 0x040fe20000000019 */
[----:B------:R-:W-:Y:S02]  /*1080*/  FFMA R37, R6, -8, R37 ;  /* 0xc100000006257823 */ /* 0x000fe40000000025 */
[----:B------:R-:W-:Y:S01]  /*1090*/  FADD R27, R27, -R4 ;  /* 0x800000041b1b7221 */ /* 0x000fe20000000000 */
[----:B------:R-:W-:Y:S01]  /*10a0*/  FADD R21, R21, R6 ;  /* 0x0000000615157221 */ /* 0x000fe20000000000 */
[C---:B----4-:R-:W-:Y:S01]  /*10b0*/  FFMA R26, R11.reuse, 0.5, R26 ;  /* 0x3f0000000b1a7823 */ /* 0x050fe2000000001a */
[C---:B0-----:R-:W-:Y:S01]  /*10c0*/  FFMA R3, R11.reuse, 0.25, R28 ;  /* 0x3e8000000b037823 */ /* 0x041fe2000000001c */
[----:B------:R-:W-:Y:S01]  /*10d0*/  FFMA R23, R11, 0.125, R18 ;  /* 0x3e0000000b177823 */ /* 0x000fe20000000012 */
[----:B------:R-:W-:Y:S01]  /*10e0*/  FADD R11, R34, R11 ;  /* 0x0000000b220b7221 */ /* 0x000fe20000000000 */
[C---:B-----5:R-:W-:Y:S01]  /*10f0*/  FADD R4, R8.reuse, R8 ;  /* 0x0000000808047221 */ /* 0x060fe20000000000 */
[C---:B------:R-:W-:Y:S01]  /*1100*/  FFMA R6, R8.reuse, -4, R29 ;  /* 0xc080000008067823 */ /* 0x040fe2000000001d */
[C---:B------:R-:W-:Y:S01]  /*1110*/  FFMA R18, R8.reuse, 4, R33 ;  /* 0x4080000008127823 */ /* 0x040fe20000000021 */
[----:B------:R-:W-:Y:S01]  /*1120*/  FFMA R34, R8, -4, R3 ;  /* 0xc080000008227823 */ /* 0x000fe20000000003 */
[----:B------:R-:W-:Y:S01]  /*1130*/  FADD R2, R4, R26 ;  /* 0x0000001a04027221 */ /* 0x000fe20000000000 */
[C---:B------:R-:W-:Y:S01]  /*1140*/  FFMA R25, R8.reuse, 4, R25 ;  /* 0x4080000008197823 */ /* 0x040fe20000000019 */
[C---:B------:R-:W-:Y:S01]  /*1150*/  FFMA R26, R8.reuse, 8, R31 ;  /* 0x41000000081a7823 */ /* 0x040fe2000000001f */
[C---:B------:R-:W-:Y:S01]  /*1160*/  FFMA R28, R8.reuse, -8, R35 ;  /* 0xc1000000081c7823 */ /* 0x040fe20000000023 */
[C---:B------:R-:W-:Y:S01]  /*1170*/  FFMA R36, R8.reuse, 8, R23 ;  /* 0x4100000008247823 */ /* 0x040fe20000000017 */
[C---:B------:R-:W-:Y:S01]  /*1180*/  FADD R30, -R8.reuse, R30 ;  /* 0x0000001e081e7221 */ /* 0x040fe20000000100 */
[C---:B------:R-:W-:Y:S01]  /*1190*/  FADD R15, R8.reuse, R15 ;  /* 0x0000000f080f7221 */ /* 0x040fe20000000000 */
[C---:B------:R-:W-:Y:S01]  /*11a0*/  FFMA R37, R8.reuse, -8, R37 ;  /* 0xc100000008257823 */ /* 0x040fe20000000025 */
[----:B------:R-:W-:Y:S01]  /*11b0*/  FADD R11, -R8, R11 ;  /* 0x0000000b080b7221 */ /* 0x000fe20000000100 */
[C---:B------:R-:W-:Y:S01]  /*11c0*/  FADD R20, R4.reuse, R20 ;  /* 0x0000001404147221 */ /* 0x040fe20000000000 */
[----:B------:R-:W-:Y:S01]  /*11d0*/  FADD R22, -R4, R22 ;  /* 0x0000001604167221 */ /* 0x000fe20000000100 */
[----:B------:R-:W-:Y:S01]  /*11e0*/  FADD R8, R21, R8 ;  /* 0x0000000815087221 */ /* 0x000fe20000000000 */
[----:B------:R-:W-:Y:S01]  /*11f0*/  FADD R4, R27, -R4 ;  /* 0x800000041b047221 */ /* 0x000fe20000000000 */
[C---:B--2---:R-:W-:Y:S01]  /*1200*/  FADD R27, R7.reuse, R7 ;  /* 0x00000007071b7221 */ /* 0x044fe20000000000 */
[C---:B------:R-:W-:Y:S01]  /*1210*/  FFMA R6, R7.reuse, 4, R6 ;  /* 0x4080000007067823 */ /* 0x040fe20000000006 */
[C---:B------:R-:W-:Y:S01]  /*1220*/  FFMA R18, R7.reuse, 4, R18 ;  /* 0x4080000007127823 */ /* 0x040fe20000000012 */
[C---:B------:R-:W-:Y:S01]  /*1230*/  FFMA R34, R7.reuse, 4, R34 ;  /* 0x4080000007227823 */ /* 0x040fe20000000022 */
[----:B------:R-:W-:Y:S01]  /*1240*/  FFMA R25, R7, 4, R25 ;  /* 0x4080000007197823 */ /* 0x000fe20000000019 */
[----:B------:R-:W-:Y:S01]  /*1250*/  FMUL R21, R5, 4 ;  /* 0x4080000005157820 */ /* 0x000fe20000400000 */
[C---:B------:R-:W-:Y:S01]  /*1260*/  FFMA R26, R7.reuse, -8, R26 ;  /* 0xc1000000071a7823 */ /* 0x040fe2000000001a */
[C---:B------:R-:W-:Y:S01]  /*1270*/  FFMA R28, R7.reuse, -8, R28 ;  /* 0xc1000000071c7823 */ /* 0x040fe2000000001c */
[C---:B------:R-:W-:Y:S01]  /*1280*/  FFMA R36, R7.reuse, -8, R36 ;  /* 0xc100000007247823 */ /* 0x040fe20000000024 */
[C---:B------:R-:W-:Y:S01]  /*1290*/  FADD R30, R7.reuse, R30 ;  /* 0x0000001e071e7221 */ /* 0x040fe20000000000 */
[C---:B------:R-:W-:Y:S01]  /*12a0*/  FADD R15, R7.reuse, R15 ;  /* 0x0000000f070f7221 */ /* 0x040fe20000000000 */
[C---:B------:R-:W-:Y:S01]  /*12b0*/  FFMA R37, R7.reuse, -8, R37 ;  /* 0xc100000007257823 */ /* 0x040fe20000000025 */
[----:B------:R-:W-:Y:S01]  /*12c0*/  FADD R11, R7, R11 ;  /* 0x0000000b070b7221 */ /* 0x000fe20000000000 */
[----:B------:R-:W-:Y:S01]  /*12d0*/  FADD R8, R8, R7 ;  /* 0x0000000708087221 */ /* 0x000fe20000000000 */
[----:B------:R-:W-:Y:S01]  /*12e0*/  FMUL R7, R5, -8 ;  /* 0xc100000005077820 */ /* 0x000fe20000400000 */
[----:B------:R-:W-:Y:S01]  /*12f0*/  FADD R22, -R27, R22 ;  /* 0x000000161b167221 */ /* 0x000fe20000000100 */
[----:B------:R-:W-:Y:S01]  /*1300*/  FMUL R3, R5, -2 ;  /* 0xc000000005037820 */ /* 0x000fe20000400000 */
[C---:B------:R-:W-:Y:S01]  /*1310*/  FFMA R6, R21.reuse, 0.5, R6 ;  /* 0x3f00000015067823 */ /* 0x040fe20000000006 */
[C---:B------:R-:W-:Y:S01]  /*1320*/  FFMA R18, R21.reuse, 0.25, R18 ;  /* 0x3e80000015127823 */ /* 0x040fe20000000012 */
[----:B------:R-:W-:Y:S01]  /*1330*/  FFMA R34, R21, 0.125, R34 ;  /* 0x3e00000015227823 */ /* 0x000fe20000000022 */
[----:B------:R-:W-:Y:S01]  /*1340*/  FADD R25, R25, R21 ;  /* 0x0000001519197221 */ /* 0x000fe20000000000 */
[C---:B------:R-:W-:Y:S01]  /*1350*/  FADD R20, -R27.reuse, R20 ;  /* 0x000000141b147221 */ /* 0x040fe20000000100 */
[----:B------:R-:W-:Y:S01]  /*1360*/  FADD R2, -R27, R2 ;  /* 0x000000021b027221 */ /* 0x000fe20000000100 */
[----:B------:R-:W-:Y:S01]  /*1370*/  FMUL R21, R9, 4 ;  /* 0x4080000009157820 */ /* 0x000fe20000400000 */
[C---:B------:R-:W-:Y:S01]  /*1380*/  FFMA R26, R7.reuse, 0.5, R26 ;  /* 0x3f000000071a7823 */ /* 0x040fe2000000001a */
[C---:B------:R-:W-:Y:S01]  /*1390*/  FFMA R28, R7.reuse, 0.25, R28 ;  /* 0x3e800000071c7823 */ /* 0x040fe2000000001c */
[----:B------:R-:W-:Y:S01]  /*13a0*/  FFMA R36, R7, 0.125, R36 ;  /* 0x3e00000007247823 */ /* 0x000fe20000000024 */
[----:B------:R-:W-:Y:S01]  /*13b0*/  FFMA R22, R3, 0.25, R22 ;  /* 0x3e80000003167823 */ /* 0x000fe20000000016 */
[----:B------:R-:W-:Y:S01]  /*13c0*/  FMUL R7, R9, -2 ;  /* 0xc000000009077820 */ /* 0x000fe20000400000 */
[C---:B------:R-:W-:Y:S01]  /*13d0*/  FFMA R20, R3.reuse, 0.5, R20 ;  /* 0x3f00000003147823 */ /* 0x040fe20000000014 */
[----:B------:R-:W-:Y:S01]  /*13e0*/  FFMA R2, R3, 0.125, R2 ;  /* 0x3e00000003027823 */ /* 0x000fe20000000002 */
[----:B------:R-:W-:Y:S01]  /*13f0*/  FADD R29, R21, R21 ;  /* 0x00000015151d7221 */ /* 0x000fe20000000000 */
[----:B------:R-:W-:Y:S01]  /*1400*/  FADD R4, R4, -R27 ;  /* 0x8000001b04047221 */ /* 0x000fe20000000000 */
[C---:B------:R-:W-:Y:S01]  /*1410*/  FADD R3, R5.reuse, R5 ;  /* 0x0000000505037221 */ /* 0x040fe20000000000 */
[C---:B------:R-:W-:Y:S01]  /*1420*/  FFMA R30, R5.reuse, 0.5, R30 ;  /* 0x3f000000051e7823 */ /* 0x040fe2000000001e */
[C---:B------:R-:W-:Y:S01]  /*1430*/  FFMA R15, R5.reuse, 0.25, R15 ;  /* 0x3e800000050f7823 */ /* 0x040fe2000000000f */
[C---:B------:R-:W-:Y:S01]  /*1440*/  FFMA R37, R5.reuse, -8, R37 ;  /* 0xc100000005257823 */ /* 0x040fe20000000025 */
[----:B------:R-:W-:Y:S01]  /*1450*/  FFMA R11, R5, 0.125, R11 ;  /* 0x3e000000050b7823 */ /* 0x000fe2000000000b */
[----:B------:R-:W-:Y:S01]  /*1460*/  FADD R8, R8, R5 ;  /* 0x0000000508087221 */ /* 0x000fe20000000000 */
[----:B------:R-:W-:Y:S01]  /*1470*/  FFMA R31, R21, 4, R18 ;  /* 0x40800000151f7823 */ /* 0x000fe20000000012 */
[----:B------:R-:W-:Y:S01]  /*1480*/  FMUL R23, R9, -8 ;  /* 0xc100000009177820 */ /* 0x000fe20000400000 */
[----:B------:R-:W-:Y:S01]  /*1490*/  FFMA R5, R7, 4, R22 ;  /* 0x4080000007057823 */ /* 0x000fe20000000016 */
[----:B------:R-:W-:Y:S01]  /*14a0*/  FADD R29, R6, -R29 ;  /* 0x8000001d061d7221 */ /* 0x000fe20000000000 */
[----:B------:R-:W-:Y:S01]  /*14b0*/  FADD R3, R4, -R3 ;  /* 0x8000000304037221 */ /* 0x000fe20000000000 */
[----:B------:R-:W-:Y:S01]  /*14c0*/  FADD R6, R9, R9 ;  /* 0x0000000909067221 */ /* 0x000fe20000000000 */
[----:B------:R-:W-:Y:S01]  /*14d0*/  SHF.L.U32 R33, R10, 0x2, RZ ;  /* 0x000000020a217819 */ /* 0x000fe200000006ff */
[--C-:B------:R-:W-:Y:S01]  /*14e0*/  FADD R18, R31, R0.reuse ;  /* 0x000000001f127221 */ /* 0x100fe20000000000 */
[----:B------:R-:W-:Y:S01]  /*14f0*/  FADD R10, R5, R0 ;  /* 0x00000000050a7221 */ /* 0x000fe20000000000 */
[----:B------:R-:W-:Y:S01]  /*1500*/  FADD R31, R23, R23 ;  /* 0x00000017171f7221 */ /* 0x000fe20000000000 */
[----:B------:R-:W-:Y:S01]  /*1510*/  FADD R3, -R6, R3 ;  /* 0x0000000306037221 */ /* 0x000fe20000000100 */
[----:B------:R-:W-:-:S02]  /*1520*/  IMAD.WIDE R4, R33, R12, c[0x0][0x160] ;  /* 0x0000580021047625 */ /* 0x000fc400078e020c */
[----:B------:R-:W-:Y:S01]  /*1530*/  FADD R26, R26, -R31 ;  /* 0x8000001f1a1a7221 */ /* 0x000fe20000000000 */
[----:B------:R-:W-:Y:S01]  /*1540*/  FMNMX R31, RZ, R10, !PT ;  /* 0x0000000aff1f7209 */ /* 0x000fe20007800000 */
[----:B------:R-:W-:Y:S01]  /*1550*/  FADD R3, R3, R0 ;  /* 0x0000000003037221 */ /* 0x000fe20000000000 */
[C---:B------:R-:W-:Y:S01]  /*1560*/  FADD R27, R7.reuse, R7 ;  /* 0x00000007071b7221 */ /* 0x040fe20000000000 */
[----:B------:R-:W-:Y:S02]  /*1570*/  FFMA R2, R7, -8, R2 ;  /* 0xc100000007027823 */ /* 0x000fe40000000002 */
[----:B------:R0:W-:Y:S01]  /*1580*/  STG.E [R4.64+0xe8], R31 ;  /* 0x0000e81f04007986 */ /* 0x0001e2000c101904 */
[C---:B------:R-:W-:Y:S01]  /*1590*/  FFMA R28, R23.reuse, 4, R28 ;  /* 0x40800000171c7823 */ /* 0x040fe2000000001c */
[----:B------:R-:W-:Y:S01]  /*15a0*/  FADD R27, R20, -R27 ;  /* 0x8000001b141b7221 */ /* 0x000fe20000000000 */
[----:B------:R-:W-:Y:S01]  /*15b0*/  FFMA R23, R23, -8, R36 ;  /* 0xc100000017177823 */ /* 0x000fe20000000024 */
[----:B------:R-:W-:-:S02]  /*15c0*/  FFMA R37, R9, -8, R37 ;  /* 0xc100000009257823 */ /* 0x000fc40000000025 */
[----:B------:R-:W-:Y:S01]  /*15d0*/  FADD R27, R27, R0 ;  /* 0x000000001b1b7221 */ /* 0x000fe20000000000 */
[----:B0-----:R-:W-:Y:S01]  /*15e0*/  FMNMX R31, RZ, R3, !PT ;  /* 0x00000003ff1f7209 */ /* 0x001fe20007800000 */
[----:B------:R-:W-:-:S04]  /*15f0*/  FADD R3, R16, R16 ;  /* 0x0000001010037221 */ /* 0x000fc80000000000 */
[----:B------:R-:W-:Y:S01]  /*1600*/  FADD R7, R2, -R3 ;  /* 0x8000000302077221 */ /* 0x000fe20000000000 */
[----:B------:R-:W-:Y:S01]  /*1610*/  FFMA R2, R16, -8, R23 ;  /* 0xc100000010027823 */ /* 0x000fe20000000017 */
[----:B------:R-:W-:Y:S01]  /*1620*/  FADD R3, R8, R9 ;  /* 0x0000000908037221 */ /* 0x000fe20000000000 */
[----:B------:R-:W-:Y:S01]  /*1630*/  FMNMX R33, RZ, R27, !PT ;  /* 0x0000001bff217209 */ /* 0x000fe20007800000 */
[----:B------:R-:W-:Y:S01]  /*1640*/  FADD R7, R7, R0 ;  /* 0x0000000007077221 */ /* 0x000fe20000000000 */
[----:B------:R-:W-:Y:S01]  /*1650*/  FADD R27, R30, -R6 ;  /* 0x800000061e1b7221 */ /* 0x000fe20000000000 */
[--C-:B------:R-:W-:Y:S01]  /*1660*/  FADD R3, R3, R0.reuse ;  /* 0x0000000003037221 */ /* 0x100fe20000000000 */
[----:B------:R-:W-:Y:S01]  /*1670*/  FADD R29, R29, R0 ;  /* 0x000000001d1d7221 */ /* 0x000fe20000000000 */
[----:B------:R-:W-:Y:S01]  /*1680*/  FADD R14, R37, R14 ;  /* 0x0000000e250e7221 */ /* 0x000fe20000000000 */
[C---:B------:R-:W-:Y:S01]  /*1690*/  FADD R2, -R17.reuse, R2 ;  /* 0x0000000211027221 */ /* 0x040fe20000000100 */
[C---:B------:R-:W-:Y:S01]  /*16a0*/  FADD R26, -R17.reuse, R26 ;  /* 0x0000001a111a7221 */ /* 0x040fe20000000100 */
[----:B------:R-:W-:Y:S01]  /*16b0*/  FADD R28, R17, R28 ;  /* 0x0000001c111c7221 */ /* 0x000fe20000000000 */
[----:B------:R-:W-:Y:S01]  /*16c0*/  FADD R14, R14, R17 ;  /* 0x000000110e0e7221 */ /* 0x000fe20000000000 */
[----:B------:R-:W-:Y:S01]  /*16d0*/  FADD R2, R19, R2 ;  /* 0x0000000213027221 */ /* 0x000fe20000000000 */
[----:B------:R-:W-:Y:S01]  /*16e0*/  FMNMX R7, RZ, R7, !PT ;  /* 0x00000007ff077209 */ /* 0x000fe20007800000 */
[----:B------:R-:W-:Y:S01]  /*16f0*/  FADD R27, R27, R0 ;  /* 0x000000001b1b7221 */ /* 0x000fe20000000000 */
[----:B------:R-:W-:Y:S01]  /*1700*/  FMNMX R3, RZ, R3, !PT ;  /* 0x00000003ff037209 */ /* 0x000fe20007800000 */
[----:B------:R-:W-:Y:S01]  /*1710*/  FFMA R11, R9, -8, R11 ;  /* 0xc1000000090b7823 */ /* 0x000fe2000000000b */
[C---:B------:R-:W-:Y:S01]  /*1720*/  FADD R26, R19.reuse, R26 ;  /* 0x0000001a131a7221 */ /* 0x040fe20000000000 */
[----:B------:R-:W-:Y:S01]  /*1730*/  FADD R28, R19, R28 ;  /* 0x0000001c131c7221 */ /* 0x000fe20000000000 */
[----:B------:R-:W-:Y:S01]  /*1740*/  FADD R14, R14, R19 ;  /* 0x000000130e0e7221 */ /* 0x000fe20000000000 */
[C---:B------:R-:W-:Y:S01]  /*1750*/  FFMA R9, R13.reuse, 0.125, R2 ;  /* 0x3e0000000d097823 */ /* 0x040fe20000000002 */
[----:B------:R-:W-:Y:S01]  /*1760*/  FMNMX R35, RZ, R29, !PT ;  /* 0x0000001dff237209 */ /* 0x000fe20007800000 */
[----:B------:R0:W-:Y:S01]  /*1770*/  STG.E [R4.64+0xec], R7 ;  /* 0x0000ec0704007986 */ /* 0x0001e2000c101904 */
[----:B------:R-:W-:Y:S01]  /*1780*/  FMNMX R29, RZ, R27, !PT ;  /* 0x0000001bff1d7209 */ /* 0x000fe20007800000 */
[----:B------:R-:W-:Y:S01]  /*1790*/  FFMA R26, R13, 0.5, R26 ;  /* 0x3f0000000d1a7823 */ /* 0x000fe2000000001a */
[----:B------:R-:W-:Y:S01]  /*17a0*/  FFMA R27, R21, -8, R34 ;  /* 0xc1000000151b7823 */ /* 0x000fe20000000022 */
[----:B------:R1:W-:Y:S01]  /*17b0*/  STG.E [R4.64], R3 ;  /* 0x0000000304007986 */ /* 0x0003e2000c101904 */
[----:B------:R-:W-:Y:S01]  /*17c0*/  FFMA R9, R24, -8, R9 ;  /* 0xc100000018097823 */ /* 0x000fe20000000009 */
[----:B------:R-:W-:Y:S01]  /*17d0*/  FADD R15, R15, R21 ;  /* 0x000000150f0f7221 */ /* 0x000fe20000000000 */
[----:B------:R-:W-:Y:S01]  /*17e0*/  FADD R25, R21, R25 ;  /* 0x0000001915197221 */ /* 0x000fe20000000000 */
[----:B0-----:R-:W-:Y:S01]  /*17f0*/  FFMA R7, R13, 0.25, R28 ;  /* 0x3e8000000d077823 */ /* 0x001fe2000000001c */
[----:B------:R-:W-:Y:S01]  /*1800*/  FADD R13, R14, R13 ;  /* 0x0000000d0e0d7221 */ /* 0x000fe20000000000 */
[----:B-1----:R-:W-:Y:S01]  /*1810*/  FADD R3, R24, R24 ;  /* 0x0000001818037221 */ /* 0x002fe20000000000 */
[----:B------:R-:W-:Y:S01]  /*1820*/  FFMA R27, R16, 4, R27 ;  /* 0x40800000101b7823 */ /* 0x000fe2000000001b */
[----:B------:R-:W-:Y:S01]  /*1830*/  FADD R11, R11, R16 ;  /* 0x000000100b0b7221 */ /* 0x000fe20000000000 */
[----:B------:R-:W-:Y:S01]  /*1840*/  FFMA R7, R24, 4, R7 ;  /* 0x4080000018077823 */ /* 0x000fe20000000007 */
[----:B------:R-:W-:Y:S01]  /*1850*/  FADD R3, R26, -R3 ;  /* 0x800000031a037221 */ /* 0x000fe20000000000 */
[----:B------:R-:W-:Y:S01]  /*1860*/  FADD R13, R13, R24 ;  /* 0x000000180d0d7221 */ /* 0x000fe20000000000 */
[----:B------:R-:W-:Y:S01]  /*1870*/  FADD R9, R9, R32 ;  /* 0x0000002009097221 */ /* 0x000fe20000000000 */
        /* <DEDUP_REMOVED lines=31> */
.L_x_79:
        /* <DEDUP_REMOVED lines=9> */
.L_x_132:


//--------------------- .text.tvmgen_default_fused_nn_contrib_conv2d_winograd_without_weight_transform_add_nn_relu_3_kernel --------------------------
	.section	.text.tvmgen_default_fused_nn_contrib_conv2d_winograd_without_weight_transform_add_nn_relu_3_kernel,"ax",@progbits
	.sectioninfo	@"SHI_REGISTERS=28"
	.align	128
        .global         tvmgen_default_fused_nn_contrib_conv2d_winograd_without_weight_transform_add_nn_relu_3_kernel
        .type           tvmgen_default_fused_nn_contrib_conv2d_winograd_without_weight_transform_add_nn_relu_3_kernel,@function
        .size           tvmgen_default_fused_nn_contrib_conv2d_winograd_without_weight_transform_add_nn_relu_3_kernel,(.L_x_133 - tvmgen_default_fused_nn_contrib_conv2d_winograd_without_weight_transform_add_nn_relu_3_kernel)
        .other          tvmgen_default_fused_nn_contrib_conv2d_winograd_without_weight_transform_add_nn_relu_3_kernel,@"STO_CUDA_ENTRY STV_DEFAULT"
tvmgen_default_fused_nn_contrib_conv2d_winograd_without_weight_transform_add_nn_relu_3_kernel:
.text.tvmgen_default_fused_nn_contrib_conv2d_winograd_without_weight_transform_add_nn_relu_3_kernel:
[----:B------:R-:W-:Y:S02]  /*0000*/  MOV R1, c[0x0][0x28] ;  /* 0x00000a0000017a02 */ /* 0x000fe40000000f00 */
[----:B------:R-:W0:Y:S01]  /*0010*/  S2R R21, SR_TID.X ;  /* 0x0000000000157919 */ /* 0x000e220000002100 */
[----:B------:R-:W-:Y:S01]  /*0020*/  MOV R23, 0x4 ;  /* 0x0000000400177802 */ /* 0x000fe20000000f00 */
[----:B------:R-:W-:Y:S01]  /*0030*/  ULDC.64 UR4, c[0x0][0x118] ;  /* 0x0000460000047ab9 */ /* 0x000fe20000000a00 */
[----:B------:R-:W-:Y:S01]  /*0040*/  MOV R20, RZ ;  /* 0x000000ff00147202 */ /* 0x000fe20000000f00 */
[----:B------:R-:W1:Y:S01]  /*0050*/  S2R R22, SR_CTAID.X ;  /* 0x0000000000167919 */ /* 0x000e620000002500 */
[----:B------:R-:W-:Y:S01]  /*0060*/  CS2R R16, SRZ ;  /* 0x0000000000107805 */ /* 0x000fe2000001ff00 */
[----:B------:R-:W-:Y:S01]  /*0070*/  CS2R R18, SRZ ;  /* 0x0000000000127805 */ /* 0x000fe2000001ff00 */
[----:B0-----:R-:W-:Y:S02]  /*0080*/  SHF.R.S32.HI R0, RZ, 0x4, R21 ;  /* 0x00000004ff007819 */ /* 0x001fe40000011415 */
[----:B------:R-:W-:Y:S02]  /*0090*/  LOP3.LUT R5, R21, 0xc, RZ, 0xc0, !PT ;  /* 0x0000000c15057812 */ /* 0x000fe400078ec0ff */
[----:B-1----:R-:W-:-:S02]  /*00a0*/  LEA R4, R22, R0, 0x3 ;  /* 0x0000000016047211 */ /* 0x002fc400078e18ff */
[C---:B------:R-:W-:Y:S02]  /*00b0*/  SHF.L.U32 R0, R21.reuse, 0x1, RZ ;  /* 0x0000000115007819 */ /* 0x040fe400000006ff */
[C---:B------:R-:W-:Y:S01]  /*00c0*/  LOP3.LUT P2, RZ, R21.reuse, 0xc, RZ, 0xc0, !PT ;  /* 0x0000000c15ff7812 */ /* 0x040fe2000784c0ff */
[----:B------:R-:W-:Y:S01]  /*00d0*/  IMAD R4, R4, 0x31, RZ ;  /* 0x0000003104047824 */ /* 0x000fe200078e02ff */
[----:B------:R-:W-:Y:S02]  /*00e0*/  LOP3.LUT R3, R0, 0x6, RZ, 0xc0, !PT ;  /* 0x0000000600037812 */ /* 0x000fe400078ec0ff */
[----:B------:R-:W-:Y:S02]  /*00f0*/  SHF.R.U32.HI R0, RZ, 0x2, R5 ;  /* 0x00000002ff007819 */ /* 0x000fe40000011605 */
[----:B------:R-:W-:Y:S02]  /*0100*/  IADD3 R3, R4, -0x8, R3 ;  /* 0xfffffff804037810 */ /* 0x000fe40007ffe003 */
[----:B------:R-:W-:-:S02]  /*0110*/  LOP3.LUT P3, RZ, R21, 0x3, RZ, 0xc0, !PT ;  /* 0x0000000315ff7812 */ /* 0x000fc4000786c0ff */
[----:B------:R-:W-:Y:S01]  /*0120*/  LOP3.LUT R2, R21, 0x3, RZ, 0xc0, !PT ;  /* 0x0000000315027812 */ /* 0x000fe200078ec0ff */
[----:B------:R-:W-:Y:S01]  /*0130*/  IMAD R3, R0, 0xe, R3 ;  /* 0x0000000e00037824 */ /* 0x000fe200078e0203 */
[----:B------:R-:W-:Y:S02]  /*0140*/  PLOP3.LUT P1, PT, P2, P3, PT, 0x2a, 0x0 ;  /* 0x000000000000781c */ /* 0x000fe40001726572 */
[----:B------:R-:W-:Y:S02]  /*0150*/  IADD3 R2, R2, 0x1, RZ ;  /* 0x0000000102027810 */ /* 0x000fe40007ffe0ff */
[----:B------:R-:W-:Y:S02]  /*0160*/  IADD3 R3, R3, 0x8, RZ ;  /* 0x0000000803037810 */ /* 0x000fe40007ffe0ff */
[----:B------:R-:W-:Y:S02]  /*0170*/  ISETP.NE.AND P0, PT, R5, RZ, PT ;  /* 0x000000ff0500720c */ /* 0x000fe40003f05270 */
[----:B------:R-:W-:Y:S01]  /*0180*/  IADD3 R5, R0, 0x1, RZ ;  /* 0x0000000100057810 */ /* 0x000fe20007ffe0ff */
[----:B------:R-:W-:Y:S01]  /*0190*/  IMAD.WIDE R14, R3, R23, c[0x0][0x168] ;  /* 0x00005a00030e7625 */ /* 0x000fe200078e0217 */
[----:B------:R-:W-:-:S02]  /*01a0*/  ISETP.GT.U32.AND P5, PT, R2, 0x3, PT ;  /* 0x000000030200780c */ /* 0x000fc40003fa4070 */
[----:B------:R-:W-:Y:S02]  /*01b0*/  ISETP.LT.U32.AND P0, PT, R2, 0x4, P0 ;  /* 0x000000040200780c */ /* 0x000fe40000701070 */
[C---:B------:R-:W-:Y:S01]  /*01c0*/  ISETP.GT.U32.OR P6, PT, R5.reuse, 0x3, !P3 ;  /* 0x000000030500780c */ /* 0x040fe20005fc4470 */
[----:B------:R-:W2:Y:S01]  /*01d0*/  @!P1 LDG.E.CONSTANT R3, [R14.64+-0x20] ;  /* 0xffffe0040e039981 */ /* 0x000ea2000c1e9900 */
[----:B------:R-:W-:Y:S02]  /*01e0*/  MOV R0, RZ ;  /* 0x000000ff00007202 */ /* 0x000fe40000000f00 */
[----:B------:R-:W-:Y:S01]  /*01f0*/  LOP3.LUT P4, RZ, R5, 0x4, R2, 0xc8, !PT ;  /* 0x0000000405ff7812 */ /* 0x000fe2000788c802 */
[----:B------:R-:W3:Y:S01]  /*0200*/  @P3 LDG.E.CONSTANT R20, [R14.64+-0x4] ;  /* 0xfffffc040e143981 */ /* 0x000ee2000c1e9900 */
[----:B------:R-:W-:-:S03]  /*0210*/  CS2R R12, SRZ ;  /* 0x00000000000c7805 */ /* 0x000fc6000001ff00 */
[----:B------:R-:W4:Y:S01]  /*0220*/  @P2 LDG.E.CONSTANT R17, [R14.64+-0x1c] ;  /* 0xffffe4040e112981 */ /* 0x000f22000c1e9900 */
[----:B------:R-:W-:Y:S01]  /*0230*/  ISETP.GT.U32.AND P2, PT, R5, 0x3, PT ;  /* 0x000000030500780c */ /* 0x000fe20003f44070 */
[----:B------:R-:W-:Y:S02]  /*0240*/  CS2R R8, SRZ ;  /* 0x0000000000087805 */ /* 0x000fe4000001ff00 */
[----:B------:R-:W5:Y:S01]  /*0250*/  @!P5 LDG.E.CONSTANT R0, [R14.64+0x4] ;  /* 0x000004040e00d981 */ /* 0x000f62000c1e9900 */
[----:B------:R-:W-:-:S03]  /*0260*/  CS2R R10, SRZ ;  /* 0x00000000000a7805 */ /* 0x000fc6000001ff00 */
[----:B------:R-:W5:Y:S04]  /*0270*/  @P0 LDG.E.CONSTANT R19, [R14.64+-0x18] ;  /* 0xffffe8040e130981 */ /* 0x000f68000c1e9900 */
[----:B------:R-:W5:Y:S04]  /*0280*/  @!P6 LDG.E.CONSTANT R13, [R14.64+0x18] ;  /* 0x000018040e0de981 */ /* 0x000f68000c1e9900 */
[----:B------:R0:W5:Y:S01]  /*0290*/  @!P4 LDG.E.CONSTANT R9, [R14.64+0x20] ;  /* 0x000020040e09c981 */ /* 0x000162000c1e9900 */
[----:B------:R-:W-:-:S03]  /*02a0*/  MOV R5, RZ ;  /* 0x000000ff00057202 */ /* 0x000fc60000000f00 */
[----:B------:R0:W5:Y:S01]  /*02b0*/  @P0 LDG.E.CONSTANT R16, [R14.64+-0x14] ;  /* 0xffffec040e100981 */ /* 0x000162000c1e9900 */
[----:B------:R-:W-:-:S03]  /*02c0*/  CS2R R6, SRZ ;  /* 0x0000000000067805 */ /* 0x000fc6000001ff00 */
[----:B------:R0:W5:Y:S04]  /*02d0*/  @!P2 LDG.E.CONSTANT R11, [R14.64+0x1c] ;  /* 0x00001c040e0ba981 */ /* 0x000168000c1e9900 */
[----:B------:R0:W5:Y:S04]  /*02e0*/  LDG.E.CONSTANT R4, [R14.64] ;  /* 0x000000040e047981 */ /* 0x000168000c1e9900 */
[----:B------:R0:W5:Y:S04]  /*02f0*/  @!P6 LDG.E.CONSTANT R12, [R14.64+0x34] ;  /* 0x000034040e0ce981 */ /* 0x000168000c1e9900 */
[----:B------:R0:W5:Y:S04]  /*0300*/  @!P4 LDG.E.CONSTANT R5, [R14.64+0x24] ;  /* 0x000024040e05c981 */ /* 0x000168000c1e9900 */
[----:B------:R0:W5:Y:S04]  /*0310*/  @!P5 LDG.E.CONSTANT R7, [R14.64+0x8] ;  /* 0x000008040e07d981 */ /* 0x000168000c1e9900 */
[----:B------:R0:W5:Y:S04]  /*0320*/  @!P2 LDG.E.CONSTANT R6, [R14.64+0x38] ;  /* 0x000038040e06a981 */ /* 0x000168000c1e9900 */
[----:B------:R0:W5:Y:S04]  /*0330*/  @!P4 LDG.E.CONSTANT R10, [R14.64+0x3c] ;  /* 0x00003c040e0ac981 */ /* 0x000168000c1e9900 */
[----:B------:R0:W5:Y:S01]  /*0340*/  @!P4 LDG.E.CONSTANT R8, [R14.64+0x40] ;  /* 0x000040040e08c981 */ /* 0x000162000c1e9900 */
[----:B------:R-:W-:Y:S01]  /*0350*/  LEA R2, R22, R21, 0x7 ;  /* 0x0000001516027211 */ /* 0x000fe200078e38ff */
[----:B--2---:R-:W-:-:S04]  /*0360*/  @!P1 FADD R18, RZ, R3 ;  /* 0x00000003ff129221 */ /* 0x004fc80000000000 */
[----:B------:R-:W-:Y:S01]  /*0370*/  IMAD.WIDE R2, R2, R23, c[0x0][0x160] ;  /* 0x0000580002027625 */ /* 0x000fe200078e0217 */
[----:B---3--:R-:W-:Y:S01]  /*0380*/  FADD R23, RZ, -R20 ;  /* 0x80000014ff177221 */ /* 0x008fe20000000000 */
[--C-:B----4-:R-:W-:Y:S01]  /*0390*/  FADD R21, RZ, -R17.reuse ;  /* 0x80000011ff157221 */ /* 0x110fe20000000000 */
[----:B------:R-:W-:Y:S02]  /*03a0*/  FADD R22, RZ, R17 ;  /* 0x00000011ff167221 */ /* 0x000fe40000000000 */
[----:B-----5:R-:W-:Y:S01]  /*03b0*/  FADD R23, R23, R0 ;  /* 0x0000000017177221 */ /* 0x020fe20000000000 */
[----:B------:R-:W-:Y:S01]  /*03c0*/  FADD R17, RZ, R20 ;  /* 0x00000014ff117221 */ /* 0x000fe20000000000 */
[----:B------:R-:W-:Y:S01]  /*03d0*/  FADD R18, -R19, R18 ;  /* 0x0000001213127221 */ /* 0x000fe20000000100 */
[----:B------:R-:W-:Y:S01]  /*03e0*/  FADD R22, R22, R19 ;  /* 0x0000001316167221 */ /* 0x000fe20000000000 */
[----:B------:R-:W-:Y:S01]  /*03f0*/  FADD R20, R23, R13 ;  /* 0x0000000d17147221 */ /* 0x000fe20000000000 */
[----:B0-----:R-:W-:Y:S01]  /*0400*/  FADD R14, R21, R19 ;  /* 0x00000013150e7221 */ /* 0x001fe20000000000 */
[----:B------:R-:W-:-:S02]  /*0410*/  FADD R18, R18, -R13 ;  /* 0x8000000d12127221 */ /* 0x000fc40000000000 */
[--C-:B------:R-:W-:Y:S01]  /*0420*/  FADD R19, R20, -R9.reuse ;  /* 0x8000000914137221 */ /* 0x100fe20000000000 */
[----:B------:R-:W-:Y:S01]  /*0430*/  FADD R24, R17, -R0 ;  /* 0x8000000011187221 */ /* 0x000fe20000000000 */
[----:B------:R-:W-:Y:S01]  /*0440*/  FADD R15, R18, R9 ;  /* 0x00000009120f7221 */ /* 0x000fe20000000000 */
[----:B------:R-:W-:Y:S02]  /*0450*/  FADD R16, R21, R16 ;  /* 0x0000001015107221 */ /* 0x000fe40000000000 */
[----:B------:R0:W-:Y:S01]  /*0460*/  STG.E [R2.64+0x20000], R19 ;  /* 0x0200001302007986 */ /* 0x0001e2000c101904 */
[--C-:B------:R-:W-:Y:S01]  /*0470*/  FADD R22, R22, -R11.reuse ;  /* 0x8000000b16167221 */ /* 0x100fe20000000000 */
[--C-:B------:R-:W-:Y:S01]  /*0480*/  FADD R14, R14, R11.reuse ;  /* 0x0000000b0e0e7221 */ /* 0x100fe20000000000 */
[----:B------:R-:W-:Y:S01]  /*0490*/  FADD R16, R16, R11 ;  /* 0x0000000b10107221 */ /* 0x000fe20000000000 */
[--C-:B------:R-:W-:Y:S01]  /*04a0*/  FADD R21, RZ, -R4.reuse ;  /* 0x80000004ff157221 */ /* 0x100fe20000000000 */
[----:B------:R-:W-:Y:S01]  /*04b0*/  FADD R17, R22, -R9 ;  /* 0x8000000916117221 */ /* 0x000fe20000000000 */
[----:B------:R-:W-:Y:S01]  /*04c0*/  FADD R24, R24, R13 ;  /* 0x0000000d18187221 */ /* 0x000fe20000000000 */
[----:B0-----:R-:W-:Y:S01]  /*04d0*/  FADD R19, RZ, R4 ;  /* 0x00000004ff137221 */ /* 0x001fe20000000000 */
[----:B------:R0:W-:Y:S01]  /*04e0*/  STG.E [R2.64], R15 ;  /* 0x0000000f02007986 */ /* 0x0001e2000c101904 */
[----:B------:R-:W-:Y:S01]  /*04f0*/  FADD R13, R14, -R9 ;  /* 0x800000090e0d7221 */ /* 0x000fe20000000000 */
[----:B------:R-:W-:Y:S01]  /*0500*/  FADD R23, R23, R12 ;  /* 0x0000000c17177221 */ /* 0x000fe20000000000 */
[--C-:B------:R-:W-:Y:S01]  /*0510*/  FADD R4, R19, -R0.reuse ;  /* 0x8000000013047221 */ /* 0x100fe20000000000 */
[C-C-:B------:R-:W-:Y:S01]  /*0520*/  FADD R14, R21.reuse, R0.reuse ;  /* 0x00000000150e7221 */ /* 0x140fe20000000000 */
[C-C-:B------:R-:W-:Y:S01]  /*0530*/  FADD R12, R21.reuse, -R0.reuse ;  /* 0x80000000150c7221 */ /* 0x140fe20000000000 */
[----:B------:R1:W-:Y:S01]  /*0540*/  STG.E [R2.64+0x10000], R17 ;  /* 0x0100001102007986 */ /* 0x0003e2000c101904 */
[----:B------:R-:W-:Y:S01]  /*0550*/  FADD R18, R21, R7 ;  /* 0x0000000715127221 */ /* 0x000fe20000000000 */
[----:B0-----:R-:W-:Y:S01]  /*0560*/  FADD R15, R16, -R5 ;  /* 0x80000005100f7221 */ /* 0x001fe20000000000 */
[C---:B------:R-:W-:Y:S01]  /*0570*/  FADD R16, R19.reuse, R0 ;  /* 0x0000000013107221 */ /* 0x040fe20000000000 */
[----:B------:R-:W-:Y:S01]  /*0580*/  FADD R19, R19, -R7 ;  /* 0x8000000713137221 */ /* 0x000fe20000000000 */
[--C-:B------:R-:W-:Y:S01]  /*0590*/  FADD R0, R4, -R11.reuse ;  /* 0x8000000b04007221 */ /* 0x100fe20000000000 */
[--C-:B------:R-:W-:Y:S01]  /*05a0*/  FADD R14, R14, -R11.reuse ;  /* 0x8000000b0e0e7221 */ /* 0x100fe20000000000 */
[--C-:B------:R-:W-:Y:S01]  /*05b0*/  FADD R16, R16, R11.reuse ;  /* 0x0000000b10107221 */ /* 0x100fe20000000000 */
[--C-:B-1----:R-:W-:Y:S01]  /*05c0*/  FADD R17, R4, -R6.reuse ;  /* 0x8000000604117221 */ /* 0x102fe20000000000 */
[C-C-:B------:R-:W-:Y:S01]  /*05d0*/  FADD R4, R12.reuse, R11.reuse ;  /* 0x0000000b0c047221 */ /* 0x140fe20000000000 */
[--C-:B------:R-:W-:Y:S01]  /*05e0*/  FADD R21, R12, R6.reuse ;  /* 0x000000060c157221 */ /* 0x100fe20000000000 */
[C-C-:B------:R-:W-:Y:S01]  /*05f0*/  FADD R12, R19.reuse, -R11.reuse ;  /* 0x8000000b130c7221 */ /* 0x140fe20000000000 */
[----:B------:R-:W-:Y:S01]  /*0600*/  FADD R18, R18, -R11 ;  /* 0x8000000b12127221 */ /* 0x000fe20000000000 */
[----:B------:R-:W-:Y:S01]  /*0610*/  FADD R19, R19, -R6 ;  /* 0x8000000613137221 */ /* 0x000fe20000000000 */
[----:B------:R0:W-:Y:S01]  /*0620*/  STG.E [R2.64+0x8000], R13 ;  /* 0x0080000d02007986 */ /* 0x0001e2000c101904 */
[--C-:B------:R-:W-:Y:S01]  /*0630*/  FADD R25, R24, -R9.reuse ;  /* 0x8000000918197221 */ /* 0x100fe20000000000 */
[--C-:B------:R-:W-:Y:S01]  /*0640*/  FADD R7, R0, R9.reuse ;  /* 0x0000000900077221 */ /* 0x100fe20000000000 */
[--C-:B------:R-:W-:Y:S01]  /*0650*/  FADD R11, R4, R9.reuse ;  /* 0x00000009040b7221 */ /* 0x100fe20000000000 */
[----:B------:R1:W-:Y:S01]  /*0660*/  STG.E [R2.64+0x18000], R15 ;  /* 0x0180000f02007986 */ /* 0x0003e2000c101904 */
[--C-:B------:R-:W-:Y:S01]  /*0670*/  FADD R23, R23, -R10.reuse ;  /* 0x8000000a17177221 */ /* 0x100fe20000000000 */
[--C-:B------:R-:W-:Y:S01]  /*0680*/  FADD R17, R17, R10.reuse ;  /* 0x0000000a11117221 */ /* 0x100fe20000000000 */
[----:B------:R-:W-:Y:S01]  /*0690*/  FADD R21, R21, R10 ;  /* 0x0000000a15157221 */ /* 0x000fe20000000000 */
[----:B------:R-:W-:Y:S01]  /*06a0*/  FADD R19, R19, R8 ;  /* 0x0000000813137221 */ /* 0x000fe20000000000 */
[--C-:B0-----:R-:W-:Y:S01]  /*06b0*/  FADD R13, R14, R9.reuse ;  /* 0x000000090e0d7221 */ /* 0x101fe20000000000 */
[----:B-1----:R-:W-:Y:S01]  /*06c0*/  FADD R15, R16, R9 ;  /* 0x00000009100f7221 */ /* 0x002fe20000000000 */
        /* <DEDUP_REMOVED lines=14> */
.L_x_80:
        /* <DEDUP_REMOVED lines=13> */
.L_x_133:


//--------------------- .text.tvmgen_default_fused_nn_conv2d_add_nn_relu_10_kernel --------------------------
	.section	.text.tvmgen_default_fused_nn_conv2d_add_nn_relu_10_kernel,"ax",@progbits
	.sectionflags	@"SHF_BARRIERS=1"
	.sectioninfo	@"SHI_REGISTERS=56"
	.align	128
        .global         tvmgen_default_fused_nn_conv2d_add_nn_relu_10_kernel
        .type           tvmgen_default_fused_nn_conv2d_add_nn_relu_10_kernel,@function
        .size           tvmgen_default_fused_nn_conv2d_add_nn_relu_10_kernel,(.L_x_134 - tvmgen_default_fused_nn_conv2d_add_nn_relu_10_kernel)
        .other          tvmgen_default_fused_nn_conv2d_add_nn_relu_10_kernel,@"STO_CUDA_ENTRY STV_DEFAULT"
tvmgen_default_fused_nn_conv2d_add_nn_relu_10_kernel:
.text.tvmgen_default_fused_nn_conv2d_add_nn_relu_10_kernel:
[----:B------:R-:W-:Y:S02]  /*0000*/  MOV R1, c[0x0][0x28] ;  /* 0x00000a0000017a02 */ /* 0x000fe40000000f00 */
[----:B------:R-:W0:Y:S01]  /*0010*/  S2R R3, SR_TID.Z ;  /* 0x0000000000037919 */ /* 0x000e220000002300 */
[----:B------:R-:W-:Y:S01]  /*0020*/  MOV R2, RZ ;  /* 0x000000ff00027202 */ /* 0x000fe20000000f00 */
[----:B------:R-:W-:Y:S01]  /*0030*/  ULDC.64 UR4, c[0x0][0x118] ;  /* 0x0000460000047ab9 */ /* 0x000fe20000000a00 */
[----:B------:R-:W-:Y:S01]  /*0040*/  MOV R4, RZ ;  /* 0x000000ff00047202 */ /* 0x000fe20000000f00 */
[----:B------:R-:W1:Y:S01]  /*0050*/  S2R R25, SR_TID.Y ;  /* 0x0000000000197919 */ /* 0x000e620000002200 */
[----:B------:R-:W-:Y:S02]  /*0060*/  MOV R29, 0x90 ;  /* 0x00000090001d7802 */ /* 0x000fe40000000f00 */
[----:B------:R-:W-:Y:S01]  /*0070*/  MOV R27, RZ ;  /* 0x000000ff001b7202 */ /* 0x000fe20000000f00 */
[----:B------:R-:W2:Y:S01]  /*0080*/  S2R R15, SR_CTAID.Z ;  /* 0x00000000000f7919 */ /* 0x000ea20000002700 */
[----:B------:R-:W-:Y:S02]  /*0090*/  MOV R23, RZ ;  /* 0x000000ff00177202 */ /* 0x000fe40000000f00 */
        /* <DEDUP_REMOVED lines=9> */
[----:B------:R-:W-:Y:S01]  /*0130*/  MOV R53, RZ ;  /* 0x000000ff00357202 */ /* 0x000fe20000000f00 */
[C---:B-1----:R-:W-:Y:S01]  /*0140*/  IMAD.HI R0, R25.reuse, 0x66666667, RZ ;  /* 0x6666666719007827 */ /* 0x042fe200078e02ff */
[----:B------:R-:W-:Y:S02]  /*0150*/  SHF.R.U32.HI R9, RZ, 0x1f, R6 ;  /* 0x0000001fff097819 */ /* 0x000fe40000011606 */
[----:B------:R-:W-:Y:S01]  /*0160*/  LEA R28, R25, R25, 0x1 ;  /* 0x00000019191c7211 */ /* 0x000fe200078e08ff */
[----:B------:R-:W-:Y:S01]  /*0170*/  IMAD R29, R3, R29, 0x708 ;  /* 0x00000708031d7424 */ /* 0x000fe200078e021d */
[CC--:B------:R-:W-:Y:S01]  /*0180*/  LEA.HI.SX32 R11, R6.reuse, R9.reuse, 0x1c ;  /* 0x00000009060b7211 */ /* 0x0c0fe200078fe2ff */
[----:B------:R-:W-:Y:S01]  /*0190*/  IMAD R30, R25, 0x78, RZ ;  /* 0x00000078191e7824 */ /* 0x000fe200078e02ff */
[----:B------:R-:W-:Y:S02]  /*01a0*/  SHF.R.S32.HI R7, RZ, 0x1, R0 ;  /* 0x00000001ff077819 */ /* 0x000fe40000011400 */
[----:B------:R-:W-:Y:S01]  /*01b0*/  LEA.HI.SX32 R9, R6, R9, 0x1d ;  /* 0x0000000906097211 */ /* 0x000fe200078feaff */
[----:B------:R-:W-:Y:S01]  /*01c0*/  IMAD R5, R11, -0x1e, R3 ;  /* 0xffffffe20b057824 */ /* 0x000fe200078e0203 */
[----:B------:R-:W-:Y:S01]  /*01d0*/  LEA.HI R7, R0, R7, RZ, 0x1 ;  /* 0x0000000700077211 */ /* 0x000fe200078f08ff */
[----:B------:R-:W-:Y:S01]  /*01e0*/  IMAD.HI R0, R25, 0x2aaaaaab, RZ ;  /* 0x2aaaaaab19007827 */ /* 0x000fe200078e02ff */
[----:B--2---:R-:W-:-:S02]  /*01f0*/  LEA R15, R15, R3, 0x5 ;  /* 0x000000030f0f7211 */ /* 0x004fc400078e28ff */
[-C--:B------:R-:W-:Y:S01]  /*0200*/  IADD3 R7, R7, R3.reuse, RZ ;  /* 0x0000000307077210 */ /* 0x080fe20007ffe0ff */
[----:B------:R-:W-:Y:S01]  /*0210*/  IMAD.HI R4, R5, -0x77777777, R4 ;  /* 0x8888888905047827 */ /* 0x000fe200078e0204 */
[----:B------:R-:W-:Y:S02]  /*0220*/  LEA.HI R5, R0, R0, RZ, 0x1 ;  /* 0x0000000000057211 */ /* 0x000fe400078f08ff */
[----:B------:R-:W-:Y:S01]  /*0230*/  ISETP.GE.AND P2, PT, R7, 0x1e, PT ;  /* 0x0000001e0700780c */ /* 0x000fe20003f46270 */
[----:B------:R-:W-:Y:S01]  /*0240*/  IMAD.HI R6, R25, 0x55555556, RZ ;  /* 0x5555555619067827 */ /* 0x000fe200078e02ff */
[----:B------:R-:W-:Y:S02]  /*0250*/  SHF.R.U32.HI R13, RZ, 0x1f, R4 ;  /* 0x0000001fff0d7819 */ /* 0x000fe40000011604 */
[----:B------:R-:W-:Y:S01]  /*0260*/  IADD3 R5, R5, R3, RZ ;  /* 0x0000000305057210 */ /* 0x000fe20007ffe0ff */
[--C-:B------:R-:W-:Y:S01]  /*0270*/  IMAD R11, R11, 0x18800, R28.reuse ;  /* 0x000188000b0b7824 */ /* 0x100fe200078e021c */
[----:B------:R-:W-:Y:S01]  /*0280*/  LEA.HI R6, R6, R6, RZ, 0x1 ;  /* 0x0000000606067211 */ /* 0x000fe200078f08ff */
[----:B------:R-:W-:Y:S01]  /*0290*/  IMAD R0, R9, -0xf, R3 ;  /* 0xfffffff109007824 */ /* 0x000fe200078e0203 */
[----:B------:R-:W-:Y:S01]  /*02a0*/  LEA.HI.SX32 R13, R4, R13, 0x1d ;  /* 0x0000000d040d7211 */ /* 0x000fe200078feaff */
[----:B------:R-:W-:Y:S01]  /*02b0*/  IMAD R28, R3, 0xf, R28 ;  /* 0x0000000f031c7824 */ /* 0x000fe200078e021c */
[----:B------:R-:W-:Y:S01]  /*02c0*/  IADD3 R11, R11, -0xf, RZ ;  /* 0xfffffff10b0b7810 */ /* 0x000fe20007ffe0ff */
[----:B------:R-:W-:Y:S01]  /*02d0*/  IMAD R24, R6, -0x3, R25 ;  /* 0xfffffffd06187824 */ /* 0x000fe200078e0219 */
[----:B------:R-:W-:-:S02]  /*02e0*/  LEA R15, R15, R6, 0x1 ;  /* 0x000000060f0f7211 */ /* 0x000fc400078e08ff */
[----:B------:R-:W-:Y:S01]  /*02f0*/  ISETP.GE.AND P0, PT, R5, 0x20, PT ;  /* 0x000000200500780c */ /* 0x000fe20003f06270 */
[C---:B------:R-:W-:Y:S01]  /*0300*/  IMAD R26, R0.reuse, 0xe, R11 ;  /* 0x0000000e001a7824 */ /* 0x040fe200078e020b */
[----:B------:R-:W-:Y:S01]  /*0310*/  ISETP.GT.AND P1, PT, R0, RZ, PT ;  /* 0x000000ff0000720c */ /* 0x000fe20003f24270 */
[----:B------:R-:W-:Y:S01]  /*0320*/  IMAD R24, R15, 0x300, R24 ;  /* 0x000003000f187824 */ /* 0x000fe200078e0218 */
[----:B------:R-:W-:Y:S01]  /*0330*/  MOV R5, RZ ;  /* 0x000000ff00057202 */ /* 0x000fe20000000f00 */
[----:B------:R-:W-:Y:S01]  /*0340*/  IMAD R26, R13, 0xc4, R26 ;  /* 0x000000c40d1a7824 */ /* 0x000fe200078e021a */
[----:B------:R-:W-:Y:S01]  /*0350*/  MOV R15, RZ ;  /* 0x000000ff000f7202 */ /* 0x000fe20000000f00 */
[----:B------:R-:W-:Y:S01]  /*0360*/  CS2R R12, SRZ ;  /* 0x00000000000c7805 */ /* 0x000fe2000001ff00 */
[C---:B------:R-:W-:Y:S02]  /*0370*/  ISETP.LT.AND P0, PT, R25.reuse, 0x6, !P0 ;  /* 0x000000061900780c */ /* 0x040fe40004701270 */
[----:B------:R-:W-:-:S02]  /*0380*/  ISETP.LT.AND P2, PT, R25, 0x5, !P2 ;  /* 0x000000051900780c */ /* 0x000fc40005741270 */
[----:B------:R-:W-:-:S04]  /*0390*/  ISETP.GT.AND P1, PT, R25, RZ, P1 ;  /* 0x000000ff1900720c */ /* 0x000fc80000f24270 */
.L_x_86:
[----:B------:R-:W-:Y:S06]  /*03a0*/  BAR.SYNC.DEFER_BLOCKING 0x0 ;  /* 0x0000000000007b1d */ /* 0x000fec0000010000 */
[----:B------:R-:W-:Y:S01]  /*03b0*/  BSSY B0, `(.L_x_81) ;  /* 0x000000f000007945 */ /* 0x000fe20003800000 */
[----:B------:R-:W-:Y:S05]  /*03c0*/  @!P2 BRA `(.L_x_82) ;  /* 0x000000d00000a947 */ /* 0x000fea0003800000 */
[----:B------:R-:W-:Y:S01]  /*03d0*/  ISETP.GE.AND P3, PT, R0, 0x1, PT ;  /* 0x000000010000780c */ /* 0x000fe20003f66270 */
[----:B------:R-:W-:Y:S01]  /*03e0*/  IMAD R6, R27, 0x188, R26 ;  /* 0x000001881b067824 */ /* 0x000fe200078e021a */
[----:B------:R-:W-:Y:S02]  /*03f0*/  MOV R7, 0x4 ;  /* 0x0000000400077802 */ /* 0x000fe40000000f00 */
[----:B------:R-:W-:-:S02]  /*0400*/  MOV R11, RZ ;  /* 0x000000ff000b7202 */ /* 0x000fc40000000f00 */
[----:B------:R-:W-:Y:S01]  /*0410*/  MOV R9, RZ ;  /* 0x000000ff00097202 */ /* 0x000fe20000000f00 */
[----:B------:R-:W-:Y:S01]  /*0420*/  IMAD.WIDE R6, R6, R7, c[0x0][0x168] ;  /* 0x00005a0006067625 */ /* 0x000fe200078e0207 */
[----:B------:R-:W-:-:S04]  /*0430*/  MOV R17, RZ ;  /* 0x000000ff00117202 */ /* 0x000fc80000000f00 */
[----:B------:R-:W2:Y:S04]  /*0440*/  @P1 LDG.E.CONSTANT R11, [R6.64] ;  /* 0x00000004060b1981 */ /* 0x000ea8000c1e9900 */
[----:B------:R-:W3:Y:S04]  /*0450*/  @P3 LDG.E.CONSTANT R9, [R6.64+0x4] ;  /* 0x0000040406093981 */ /* 0x000ee8000c1e9900 */
[----:B------:R-:W4:Y:S04]  /*0460*/  @P3 LDG.E.CONSTANT R17, [R6.64+0x8] ;  /* 0x0000080406113981 */ /* 0x000f28000c1e9900 */
[----:B--2---:R0:W-:Y:S04]  /*0470*/  STS [R28.X4], R11 ;  /* 0x0000000b1c007388 */ /* 0x0041e80000004800 */
[----:B---3--:R0:W-:Y:S04]  /*0480*/  STS [R28.X4+0x4], R9 ;  /* 0x000004091c007388 */ /* 0x0081e80000004800 */
[----:B----4-:R0:W-:Y:S02]  /*0490*/  STS [R28.X4+0x8], R17 ;  /* 0x000008111c007388 */ /* 0x0101e40000004800 */
.L_x_82:
[----:B------:R-:W-:Y:S05]  /*04a0*/  BSYNC B0 ;  /* 0x0000000000007941 */ /* 0x000fea0003800000 */
.L_x_81:
[----:B------:R-:W-:Y:S01]  /*04b0*/  BSSY B0, `(.L_x_83) ;  /* 0x0000011000007945 */ /* 0x000fe20003800000 */
[----:B------:R-:W-:Y:S05]  /*04c0*/  @!P0 BRA `(.L_x_84) ;  /* 0x000000f000008947 */ /* 0x000fea0003800000 */
[----:B------:R-:W-:Y:S01]  /*04d0*/  IMAD R6, R27, 0x3, R24 ;  /* 0x000000031b067824 */ /* 0x000fe200078e0218 */
[----:B------:R-:W-:-:S03]  /*04e0*/  MOV R7, 0x4 ;  /* 0x0000000400077802 */ /* 0x000fc60000000f00 */
[----:B------:R-:W-:-:S04]  /*04f0*/  IMAD R6, R6, 0x6, RZ ;  /* 0x0000000606067824 */ /* 0x000fc800078e02ff */
[----:B------:R-:W-:-:S05]  /*0500*/  IMAD.WIDE R6, R6, R7, c[0x0][0x170] ;  /* 0x00005c0006067625 */ /* 0x000fca00078e0207 */
[----:B------:R-:W2:Y:S04]  /*0510*/  LDG.E.CONSTANT R8, [R6.64] ;  /* 0x0000000406087981 */ /* 0x000ea8000c1e9900 */
[----:B0-----:R-:W2:Y:S04]  /*0520*/  LDG.E.CONSTANT R9, [R6.64+0x4] ;  /* 0x0000040406097981 */ /* 0x001ea8000c1e9900 */
[----:B------:R-:W3:Y:S04]  /*0530*/  LDG.E.CONSTANT R10, [R6.64+0x8] ;  /* 0x00000804060a7981 */ /* 0x000ee8000c1e9900 */
[----:B------:R-:W3:Y:S04]  /*0540*/  LDG.E.CONSTANT R11, [R6.64+0xc] ;  /* 0x00000c04060b7981 */ /* 0x000ee8000c1e9900 */
[----:B------:R-:W4:Y:S04]  /*0550*/  LDG.E.CONSTANT R16, [R6.64+0x10] ;  /* 0x0000100406107981 */ /* 0x000f28000c1e9900 */
[----:B------:R-:W4:Y:S01]  /*0560*/  LDG.E.CONSTANT R17, [R6.64+0x14] ;  /* 0x0000140406117981 */ /* 0x000f22000c1e9900 */
[----:B------:R-:W-:-:S04]  /*0570*/  IMAD R4, R3, 0x6, R25 ;  /* 0x0000000603047824 */ /* 0x000fc800078e0219 */
[----:B------:R-:W-:-:S05]  /*0580*/  IMAD R4, R4, 0x6, RZ ;  /* 0x0000000604047824 */ /* 0x000fca00078e02ff */
[----:B--2---:R0:W-:Y:S04]  /*0590*/  STS.64 [R4.X4+0x708], R8 ;  /* 0x0007080804007388 */ /* 0x0041e80000004a00 */
[----:B---3--:R0:W-:Y:S04]  /*05a0*/  STS.64 [R4.X4+0x710], R10 ;  /* 0x0007100a04007388 */ /* 0x0081e80000004a00 */
[----:B----4-:R0:W-:Y:S02]  /*05b0*/  STS.64 [R4.X4+0x718], R16 ;  /* 0x0007181004007388 */ /* 0x0101e40000004a00 */
.L_x_84:
[----:B------:R-:W-:Y:S05]  /*05c0*/  BSYNC B0 ;  /* 0x0000000000007941 */ /* 0x000fea0003800000 */
.L_x_83:
[----:B------:R-:W-:Y:S01]  /*05d0*/  BAR.SYNC.DEFER_BLOCKING 0x0 ;  /* 0x0000000000007b1d */ /* 0x000fe20000010000 */
[----:B------:R-:W-:-:S04]  /*05e0*/  IADD3 R27, R27, 0x1, RZ ;  /* 0x000000011b1b7810 */ /* 0x000fc80007ffe0ff */
[----:B------:R-:W-:Y:S01]  /*05f0*/  ISETP.NE.AND P3, PT, R27, 0x100, PT ;  /* 0x000001001b00780c */ /* 0x000fe20003f65270 */
[----:B------:R-:W-:Y:S04]  /*0600*/  LDS.64 R38, [R29] ;  /* 0x000000001d267984 */ /* 0x000fe80000000a00 */
[----:B------:R-:W1:Y:S04]  /*0610*/  LDS.64 R32, [R30+0x10] ;  /* 0x000010001e207984 */ /* 0x000e680000000a00 */
[----:B------:R-:W2:Y:S04]  /*0620*/  LDS.64 R6, [R30] ;  /* 0x000000001e067984 */ /* 0x000ea80000000a00 */
[----:B------:R-:W3:Y:S04]  /*0630*/  LDS.64 R20, [R30+0x8] ;  /* 0x000008001e147984 */ /* 0x000ee80000000a00 */
[----:B------:R-:W4:Y:S04]  /*0640*/  LDS.64 R18, [R30+0x18] ;  /* 0x000018001e127984 */ /* 0x000f280000000a00 */
[----:B0-----:R-:W0:Y:S04]  /*0650*/  LDS.64 R10, [R30+0x20] ;  /* 0x000020001e0a7984 */ /* 0x001e280000000a00 */
[----:B------:R-:W5:Y:S04]  /*0660*/  LDS.64 R16, [R30+0x28] ;  /* 0x000028001e107984 */ /* 0x000f680000000a00 */
[----:B------:R-:W5:Y:S04]  /*0670*/  LDS.64 R34, [R30+0x30] ;  /* 0x000030001e227984 */ /* 0x000f680000000a00 */
[----:B------:R-:W5:Y:S01]  /*0680*/  LDS.64 R8, [R29+0x48] ;  /* 0x000048001d087984 */ /* 0x000f620000000a00 */
[C---:B-1----:R-:W-:Y:S01]  /*0690*/  FFMA R22, R38.reuse, R32, R41 ;  /* 0x0000002026167223 */ /* 0x042fe20000000029 */
[C---:B--2---:R-:W-:Y:S01]  /*06a0*/  FFMA R4, R38.reuse, R6, R23 ;  /* 0x0000000626047223 */ /* 0x044fe20000000017 */
[----:B---3--:R-:W-:-:S02]  /*06b0*/  FFMA R14, R38, R20, R37 ;  /* 0x00000014260e7223 */ /* 0x008fc40000000025 */
[----:B------:R-:W-:Y:S02]  /*06c0*/  FFMA R37, R39, R33, R22 ;  /* 0x0000002127257223 */ /* 0x000fe40000000016 */
[----:B------:R-:W1:Y:S01]  /*06d0*/  LDS.64 R22, [R29+0x8] ;  /* 0x000008001d167984 */ /* 0x000e620000000a00 */
[C---:B----4-:R-:W-:Y:S01]  /*06e0*/  FFMA R36, R38.reuse, R18, R43 ;  /* 0x0000001226247223 */ /* 0x050fe2000000002b */
[----:B0-----:R-:W-:-:S03]  /*06f0*/  FFMA R40, R38, R10, R47 ;  /* 0x0000000a26287223 */ /* 0x001fc6000000002f */
[C---:B------:R-:W-:Y:S01]  /*0700*/  FFMA R47, R39.reuse, R19, R36 ;  /* 0x00000013272f7223 */ /* 0x040fe20000000024 */
[C---:B-----5:R-:W-:Y:S01]  /*0710*/  FFMA R42, R38.reuse, R16, R49 ;  /* 0x00000010262a7223 */ /* 0x060fe20000000031 */
[C---:B------:R-:W-:Y:S01]  /*0720*/  FFMA R49, R39.reuse, R21, R14 ;  /* 0x0000001527317223 */ /* 0x040fe2000000000e */
[C---:B------:R-:W-:Y:S01]  /*0730*/  FFMA R43, R39.reuse, R11, R40 ;  /* 0x0000000b272b7223 */ /* 0x040fe20000000028 */
[----:B------:R-:W-:Y:S01]  /*0740*/  FFMA R38, R38, R34, R51 ;  /* 0x0000002226267223 */ /* 0x000fe20000000033 */
[C---:B------:R-:W-:Y:S01]  /*0750*/  FFMA R51, R39.reuse, R7, R4 ;  /* 0x0000000727337223 */ /* 0x040fe20000000004 */
[C---:B------:R-:W-:Y:S01]  /*0760*/  FFMA R41, R39.reuse, R17, R42 ;  /* 0x0000001127297223 */ /* 0x040fe2000000002a */
[-C--:B------:R-:W-:Y:S01]  /*0770*/  FFMA R6, R6, R8.reuse, R5 ;  /* 0x0000000806067223 */ /* 0x080fe20000000005 */
[----:B------:R-:W-:Y:S01]  /*0780*/  FFMA R39, R39, R35, R38 ;  /* 0x0000002327277223 */ /* 0x000fe20000000026 */
[----:B------:R-:W0:Y:S01]  /*0790*/  LDS.64 R4, [R29+0x50] ;  /* 0x000050001d047984 */ /* 0x000e220000000a00 */
[-C--:B------:R-:W-:Y:S01]  /*07a0*/  FFMA R14, R20, R8.reuse, R13 ;  /* 0x00000008140e7223 */ /* 0x080fe2000000000d */
[-C--:B------:R-:W-:Y:S01]  /*07b0*/  FFMA R36, R32, R8.reuse, R15 ;  /* 0x0000000820247223 */ /* 0x080fe2000000000f */
[-C--:B------:R-:W-:Y:S01]  /*07c0*/  FFMA R38, R18, R8.reuse, R31 ;  /* 0x0000000812267223 */ /* 0x080fe2000000001f */
[-C--:B------:R-:W-:Y:S01]  /*07d0*/  FFMA R40, R10, R8.reuse, R45 ;  /* 0x000000080a287223 */ /* 0x080fe2000000002d */
[-C--:B------:R-:W-:Y:S01]  /*07e0*/  FFMA R42, R16, R8.reuse, R53 ;  /* 0x00000008102a7223 */ /* 0x080fe20000000035 */
[----:B------:R-:W-:Y:S01]  /*07f0*/  FFMA R8, R34, R8, R12 ;  /* 0x0000000822087223 */ /* 0x000fe2000000000c */
[-C--:B------:R-:W-:Y:S01]  /*0800*/  FFMA R31, R21, R9.reuse, R14 ;  /* 0x00000009151f7223 */ /* 0x080fe2000000000e */
[----:B------:R-:W2:Y:S01]  /*0810*/  LDS.64 R12, [R30+0x38] ;  /* 0x000038001e0c7984 */ /* 0x000ea20000000a00 */
[-C--:B------:R-:W-:Y:S01]  /*0820*/  FFMA R15, R7, R9.reuse, R6 ;  /* 0x00000009070f7223 */ /* 0x080fe20000000006 */
[-C--:B------:R-:W-:Y:S01]  /*0830*/  FFMA R21, R19, R9.reuse, R38 ;  /* 0x0000000913157223 */ /* 0x080fe20000000026 */
[-C--:B------:R-:W-:Y:S01]  /*0840*/  FFMA R33, R33, R9.reuse, R36 ;  /* 0x0000000921217223 */ /* 0x080fe20000000024 */
[-C--:B------:R-:W-:Y:S01]  /*0850*/  FFMA R19, R11, R9.reuse, R40 ;  /* 0x000000090b137223 */ /* 0x080fe20000000028 */
[-C--:B------:R-:W-:Y:S01]  /*0860*/  FFMA R17, R17, R9.reuse, R42 ;  /* 0x0000000911117223 */ /* 0x080fe2000000002a */
[----:B------:R-:W-:Y:S01]  /*0870*/  FFMA R35, R35, R9, R8 ;  /* 0x0000000923237223 */ /* 0x000fe20000000008 */
[----:B------:R-:W-:Y:S04]  /*0880*/  LDS.64 R52, [R30+0x40] ;  /* 0x000040001e347984 */ /* 0x000fe80000000a00 */
[----:B------:R-:W3:Y:S01]  /*0890*/  LDS.64 R6, [R29+0x10] ;  /* 0x000010001d067984 */ /* 0x000ee20000000a00 */
[-C--:B-1----:R-:W-:Y:S01]  /*08a0*/  FFMA R14, R18, R22.reuse, R37 ;  /* 0x00000016120e7223 */ /* 0x082fe20000000025 */
[----:B------:R-:W-:-:S02]  /*08b0*/  FFMA R42, R32, R22, R49 ;  /* 0x00000016202a7223 */ /* 0x000fc40000000031 */
[----:B------:R-:W1:Y:S01]  /*08c0*/  LDS.64 R8, [R29+0x58] ;  /* 0x000058001d087984 */ /* 0x000e620000000a00 */
[----:B------:R-:W-:-:S03]  /*08d0*/  FFMA R11, R20, R22, R51 ;  /* 0x00000016140b7223 */ /* 0x000fc60000000033 */
[----:B------:R-:W4:Y:S04]  /*08e0*/  LDS.64 R36, [R30+0x48] ;  /* 0x000048001e247984 */ /* 0x000f280000000a00 */
[----:B------:R-:W-:Y:S04]  /*08f0*/  LDS.64 R48, [R30+0x58] ;  /* 0x000058001e307984 */ /* 0x000fe80000000a00 */
[----:B------:R-:W-:Y:S01]  /*0900*/  LDS.64 R50, [R30+0x60] ;  /* 0x000060001e327984 */ /* 0x000fe20000000a00 */
[-C--:B0-----:R-:W-:Y:S01]  /*0910*/  FFMA R44, R32, R4.reuse, R31 ;  /* 0x00000004202c7223 */ /* 0x081fe2000000001f */
[----:B------:R-:W-:Y:S01]  /*0920*/  FFMA R32, R18, R4, R33 ;  /* 0x0000000412207223 */ /* 0x000fe20000000021 */
[----:B------:R-:W-:Y:S01]  /*0930*/  FFMA R18, R10, R22, R47 ;  /* 0x000000160a127223 */ /* 0x000fe2000000002f */
[----:B------:R-:W-:Y:S01]  /*0940*/  FFMA R15, R20, R4, R15 ;  /* 0x00000004140f7223 */ /* 0x000fe2000000000f */
[----:B------:R-:W0:Y:S01]  /*0950*/  LDS.64 R46, [R30+0x50] ;  /* 0x000050001e2e7984 */ /* 0x000e220000000a00 */
[C---:B------:R-:W-:Y:S01]  /*0960*/  FFMA R20, R16.reuse, R22, R43 ;  /* 0x0000001610147223 */ /* 0x040fe2000000002b */
[----:B------:R-:W-:Y:S01]  /*0970*/  FFMA R40, R16, R4, R19 ;  /* 0x0000000410287223 */ /* 0x000fe20000000013 */
[C---:B------:R-:W-:Y:S01]  /*0980*/  FFMA R16, R34.reuse, R22, R41 ;  /* 0x0000001622107223 */ /* 0x040fe20000000029 */
[-C--:B------:R-:W-:Y:S01]  /*0990*/  FFMA R34, R34, R4.reuse, R17 ;  /* 0x0000000422227223 */ /* 0x080fe20000000011 */
[----:B------:R-:W-:Y:S01]  /*09a0*/  FFMA R38, R10, R4, R21 ;  /* 0x000000040a267223 */ /* 0x000fe20000000015 */
[----:B--2---:R-:W-:Y:S01]  /*09b0*/  FFMA R17, R23, R13, R11 ;  /* 0x0000000d17117223 */ /* 0x004fe2000000000b */
[----:B------:R-:W-:Y:S01]  /*09c0*/  FFMA R22, R22, R12, R39 ;  /* 0x0000000c16167223 */ /* 0x000fe20000000027 */
[----:B------:R-:W2:Y:S01]  /*09d0*/  LDS.64 R10, [R30+0x68] ;  /* 0x000068001e0a7984 */ /* 0x000ea20000000a00 */
[----:B------:R-:W-:Y:S01]  /*09e0*/  FFMA R4, R12, R4, R35 ;  /* 0x000000040c047223 */ /* 0x000fe20000000023 */
[----:B------:R-:W-:-:S02]  /*09f0*/  FFMA R15, R13, R5, R15 ;  /* 0x000000050d0f7223 */ /* 0x000fc4000000000f */
[----:B------:R-:W5:Y:S01]  /*0a00*/  LDS.64 R12, [R30+0x70] ;  /* 0x000070001e0c7984 */ /* 0x000f620000000a00 */
[-C--:B---3--:R-:W-:Y:S01]  /*0a10*/  FFMA R31, R6, R52.reuse, R17 ;  /* 0x00000034061f7223 */ /* 0x088fe20000000011 */
[C---:B------:R-:W-:Y:S01]  /*0a20*/  FFMA R17, R53.reuse, R5, R44 ;  /* 0x0000000535117223 */ /* 0x040fe2000000002c */
[----:B-1----:R-:W-:Y:S01]  /*0a30*/  FFMA R52, R8, R52, R15 ;  /* 0x0000003408347223 */ /* 0x002fe2000000000f */
[C---:B------:R-:W-:Y:S01]  /*0a40*/  FFMA R15, R53.reuse, R23, R42 ;  /* 0x00000017350f7223 */ /* 0x040fe2000000002a */
[C---:B------:R-:W-:Y:S02]  /*0a50*/  FFMA R31, R53.reuse, R7, R31 ;  /* 0x00000007351f7223 */ /* 0x040fe4000000001f */
[----:B------:R-:W-:Y:S01]  /*0a60*/  FFMA R53, R53, R9, R52 ;  /* 0x0000000935357223 */ /* 0x000fe20000000034 */
[-C--:B----4-:R-:W-:Y:S01]  /*0a70*/  FFMA R42, R6, R36.reuse, R15 ;  /* 0x00000024062a7223 */ /* 0x090fe2000000000f */
[----:B------:R-:W-:Y:S01]  /*0a80*/  FFMA R36, R8, R36, R17 ;  /* 0x0000002408247223 */ /* 0x000fe20000000011 */
[C---:B------:R-:W-:Y:S01]  /*0a90*/  FFMA R15, R37.reuse, R23, R14 ;  /* 0x00000017250f7223 */ /* 0x040fe2000000000e */
[C---:B------:R-:W-:Y:S01]  /*0aa0*/  FFMA R17, R37.reuse, R5, R32 ;  /* 0x0000000525117223 */ /* 0x040fe20000000020 */
[C---:B------:R-:W-:Y:S01]  /*0ab0*/  FFMA R35, R37.reuse, R7, R42 ;  /* 0x0000000725237223 */ /* 0x040fe2000000002a */
[----:B------:R-:W-:Y:S01]  /*0ac0*/  FFMA R37, R37, R9, R36 ;  /* 0x0000000925257223 */ /* 0x000fe20000000024 */
[----:B------:R-:W-:Y:S01]  /*0ad0*/  LDS.64 R32, [R30+0x78] ;  /* 0x000078001e207984 */ /* 0x000fe20000000a00 */
[-C--:B0-----:R-:W-:Y:S01]  /*0ae0*/  FFMA R14, R6, R46.reuse, R15 ;  /* 0x0000002e060e7223 */ /* 0x081fe2000000000f */
[----:B------:R-:W-:Y:S01]  /*0af0*/  FFMA R46, R8, R46, R17 ;  /* 0x0000002e082e7223 */ /* 0x000fe20000000011 */
[C---:B------:R-:W-:Y:S01]  /*0b00*/  FFMA R15, R47.reuse, R23, R18 ;  /* 0x000000172f0f7223 */ /* 0x040fe20000000012 */
[C---:B------:R-:W-:Y:S01]  /*0b10*/  FFMA R17, R47.reuse, R5, R38 ;  /* 0x000000052f117223 */ /* 0x040fe20000000026 */
[----:B------:R-:W-:Y:S01]  /*0b20*/  FFMA R39, R47, R7, R14 ;  /* 0x000000072f277223 */ /* 0x000fe2000000000e */
[----:B------:R-:W-:Y:S01]  /*0b30*/  LDS.64 R18, [R30+0x90] ;  /* 0x000090001e127984 */ /* 0x000fe20000000a00 */
[-C--:B------:R-:W-:Y:S01]  /*0b40*/  FFMA R14, R6, R48.reuse, R15 ;  /* 0x00000030060e7223 */ /* 0x080fe2000000000f */
        /* <DEDUP_REMOVED lines=10> */
[C---:B--2---:R-:W-:Y:S01]  /*0bf0*/  FFMA R23, R11.reuse, R23, R22 ;  /* 0x000000170b177223 */ /* 0x044fe20000000016 */
[-C--:B------:R-:W-:Y:S01]  /*0c00*/  FFMA R14, R6, R10.reuse, R15 ;  /* 0x0000000a060e7223 */ /* 0x080fe2000000000f */
[C---:B------:R-:W-:Y:S01]  /*0c10*/  FFMA R5, R11.reuse, R5, R4 ;  /* 0x000000050b057223 */ /* 0x040fe20000000004 */
[----:B------:R-:W-:Y:S01]  /*0c20*/  FFMA R36, R8, R10, R17 ;  /* 0x0000000a08247223 */ /* 0x000fe20000000011 */
[----:B-----5:R-:W-:Y:S01]  /*0c30*/  FFMA R6, R6, R12, R23 ;  /* 0x0000000c06067223 */ /* 0x020fe20000000017 */
[C---:B------:R-:W-:Y:S01]  /*0c40*/  FFMA R45, R11.reuse, R7, R14 ;  /* 0x000000070b2d7223 */ /* 0x040fe2000000000e */
[----:B------:R-:W-:Y:S01]  /*0c50*/  FFMA R8, R12, R8, R5 ;  /* 0x000000080c087223 */ /* 0x000fe20000000005 */
[----:B------:R-:W-:Y:S01]  /*0c60*/  FFMA R36, R11, R9, R36 ;  /* 0x000000090b247223 */ /* 0x000fe20000000024 */
[----:B------:R-:W-:Y:S01]  /*0c70*/  LDS.64 R22, [R30+0x80] ;  /* 0x000080001e167984 */ /* 0x000fe20000000a00 */
[----:B------:R-:W-:Y:S01]  /*0c80*/  FFMA R12, R7, R13, R6 ;  /* 0x0000000d070c7223 */ /* 0x000fe20000000006 */
[-C--:B------:R-:W-:Y:S01]  /*0c90*/  FFMA R47, R47, R9.reuse, R46 ;  /* 0x000000092f2f7223 */ /* 0x080fe2000000002e */
[-C--:B------:R-:W-:Y:S01]  /*0ca0*/  FFMA R49, R49, R9.reuse, R48 ;  /* 0x0000000931317223 */ /* 0x080fe20000000030 */
[----:B------:R-:W0:Y:S01]  /*0cb0*/  LDS.64 R10, [R29+0x18] ;  /* 0x000018001d0a7984 */ /* 0x000e220000000a00 */
[-C--:B------:R-:W-:Y:S01]  /*0cc0*/  FFMA R51, R51, R9.reuse, R50 ;  /* 0x0000000933337223 */ /* 0x080fe20000000032 */
[----:B------:R-:W-:-:S02]  /*0cd0*/  FFMA R9, R13, R9, R8 ;  /* 0x000000090d097223 */ /* 0x000fc40000000008 */
[----:B------:R-:W1:Y:S04]  /*0ce0*/  LDS.64 R16, [R30+0x98] ;  /* 0x000098001e107984 */ /* 0x000e680000000a00 */
[----:B------:R-:W2:Y:S04]  /*0cf0*/  LDS.64 R14, [R30+0xa0] ;  /* 0x0000a0001e0e7984 */ /* 0x000ea80000000a00 */
[----:B------:R-:W3:Y:S04]  /*0d00*/  LDS.64 R4, [R30+0xa8] ;  /* 0x0000a8001e047984 */ /* 0x000ee80000000a00 */
[----:B------:R-:W4:Y:S04]  /*0d10*/  LDS.64 R6, [R29+0x60] ;  /* 0x000060001d067984 */ /* 0x000f280000000a00 */
[----:B------:R-:W-:Y:S01]  /*0d20*/  LDS R48, [R30+0x384] ;  /* 0x000384001e307984 */ /* 0x000fe20000000800 */
[C---:B0-----:R-:W-:Y:S01]  /*0d30*/  FFMA R34, R10.reuse, R32, R31 ;  /* 0x000000200a227223 */ /* 0x041fe2000000001f */
[C---:B------:R-:W-:Y:S01]  /*0d40*/  FFMA R8, R10.reuse, R22, R35 ;  /* 0x000000160a087223 */ /* 0x040fe20000000023 */
[C---:B------:R-:W-:Y:S01]  /*0d50*/  FFMA R38, R10.reuse, R20, R39 ;  /* 0x000000140a267223 */ /* 0x040fe20000000027 */
[C---:B------:R-:W-:Y:S01]  /*0d60*/  FFMA R40, R10.reuse, R18, R41 ;  /* 0x000000120a287223 */ /* 0x040fe20000000029 */
[C---:B-1----:R-:W-:Y:S01]  /*0d70*/  FFMA R42, R10.reuse, R16, R43 ;  /* 0x000000100a2a7223 */ /* 0x042fe2000000002b */
[C---:B------:R-:W-:Y:S01]  /*0d80*/  FFMA R34, R11.reuse, R33, R34 ;  /* 0x000000210b227223 */ /* 0x040fe20000000022 */
[C---:B------:R-:W-:Y:S01]  /*0d90*/  FFMA R43, R11.reuse, R21, R38 ;  /* 0x000000150b2b7223 */ /* 0x040fe20000000026 */
[C---:B------:R-:W-:Y:S01]  /*0da0*/  FFMA R41, R11.reuse, R19, R40 ;  /* 0x000000130b297223 */ /* 0x040fe20000000028 */
[C---:B--2---:R-:W-:Y:S01]  /*0db0*/  FFMA R44, R10.reuse, R14, R45 ;  /* 0x0000000e0a2c7223 */ /* 0x044fe2000000002d */
[C---:B------:R-:W-:Y:S01]  /*0dc0*/  FFMA R45, R11.reuse, R23, R8 ;  /* 0x000000170b2d7223 */ /* 0x040fe20000000008 */
[C---:B------:R-:W-:Y:S01]  /*0dd0*/  FFMA R35, R11.reuse, R17, R42 ;  /* 0x000000110b237223 */ /* 0x040fe2000000002a */
[----:B---3--:R-:W-:Y:S01]  /*0de0*/  FFMA R12, R10, R4, R12 ;  /* 0x000000040a0c7223 */ /* 0x008fe2000000000c */
[----:B------:R-:W-:-:S03]  /*0df0*/  FFMA R39, R11, R15, R44 ;  /* 0x0000000f0b277223 */ /* 0x000fc6000000002c */
[----:B------:R-:W-:Y:S01]  /*0e00*/  FFMA R31, R11, R5, R12 ;  /* 0x000000050b1f7223 */ /* 0x000fe2000000000c */
[-C--:B----4-:R-:W-:Y:S01]  /*0e10*/  FFMA R8, R22, R6.reuse, R37 ;  /* 0x0000000616087223 */ /* 0x090fe20000000025 */
[----:B------:R-:W0:Y:S01]  /*0e20*/  LDS.64 R10, [R29+0x68] ;  /* 0x000068001d0a7984 */ /* 0x000e220000000a00 */
[-C--:B------:R-:W-:Y:S01]  /*0e30*/  FFMA R42, R16, R6.reuse, R51 ;  /* 0x00000006102a7223 */ /* 0x080fe20000000033 */
[-C--:B------:R-:W-:Y:S01]  /*0e40*/  FFMA R40, R18, R6.reuse, R49 ;  /* 0x0000000612287223 */ /* 0x080fe20000000031 */
[-C--:B------:R-:W-:Y:S01]  /*0e50*/  FFMA R51, R23, R7.reuse, R8 ;  /* 0x0000000717337223 */ /* 0x080fe20000000008 */
[----:B------:R-:W1:Y:S01]  /*0e60*/  LDS.64 R12, [R29+0x20] ;  /* 0x000020001d0c7984 */ /* 0x000e620000000a00 */
[-C--:B------:R-:W-:Y:S01]  /*0e70*/  FFMA R36, R14, R6.reuse, R36 ;  /* 0x000000060e247223 */ /* 0x080fe20000000024 */
[-C--:B------:R-:W-:Y:S01]  /*0e80*/  FFMA R32, R32, R6.reuse, R53 ;  /* 0x0000000620207223 */ /* 0x080fe20000000035 */
[-C--:B------:R-:W-:Y:S01]  /*0e90*/  FFMA R38, R20, R6.reuse, R47 ;  /* 0x0000000614267223 */ /* 0x080fe2000000002f */
[----:B------:R-:W2:Y:S01]  /*0ea0*/  LDS R23, [R30+0xb0] ;  /* 0x0000b0001e177984 */ /* 0x000ea20000000800 */
[-C--:B------:R-:W-:Y:S01]  /*0eb0*/  FFMA R49, R19, R7.reuse, R40 ;  /* 0x0000000713317223 */ /* 0x080fe20000000028 */
[----:B------:R-:W-:Y:S01]  /*0ec0*/  FFMA R6, R4, R6, R9 ;  /* 0x0000000604067223 */ /* 0x000fe20000000009 */
[-C--:B------:R-:W-:Y:S01]  /*0ed0*/  FFMA R19, R15, R7.reuse, R36 ;  /* 0x000000070f137223 */ /* 0x080fe20000000024 */
[----:B------:R-:W-:Y:S01]  /*0ee0*/  LDS.64 R8, [R29+0x28] ;  /* 0x000028001d087984 */ /* 0x000fe20000000a00 */
[-C--:B------:R-:W-:Y:S01]  /*0ef0*/  FFMA R47, R17, R7.reuse, R42 ;  /* 0x00000007112f7223 */ /* 0x080fe2000000002a */
[-C--:B------:R-:W-:Y:S01]  /*0f00*/  FFMA R33, R33, R7.reuse, R32 ;  /* 0x0000000721217223 */ /* 0x080fe20000000020 */
[-C--:B------:R-:W-:Y:S01]  /*0f10*/  FFMA R21, R21, R7.reuse, R38 ;  /* 0x0000000715157223 */ /* 0x080fe20000000026 */
[----:B------:R-:W3:Y:S01]  /*0f20*/  LDS.64 R36, [R30+0x388] ;  /* 0x000388001e247984 */ /* 0x000ee20000000a00 */
[----:B------:R-:W-:-:S03]  /*0f30*/  FFMA R17, R5, R7, R6 ;  /* 0x0000000705117223 */ /* 0x000fc60000000006 */
[----:B------:R-:W4:Y:S01]  /*0f40*/  LDS.64 R6, [R29+0x70] ;  /* 0x000070001d067984 */ /* 0x000f220000000a00 */
[-C--:B0-----:R-:W-:Y:S01]  /*0f50*/  FFMA R15, R22, R10.reuse, R33 ;  /* 0x0000000a160f7223 */ /* 0x081fe20000000021 */
[-C--:B------:R-:W-:Y:S01]  /*0f60*/  FFMA R33, R20, R10.reuse, R51 ;  /* 0x0000000a14217223 */ /* 0x080fe20000000033 */
[-C--:B------:R-:W-:Y:S01]  /*0f70*/  FFMA R52, R18, R10.reuse, R21 ;  /* 0x0000000a12347223 */ /* 0x080fe20000000015 */
[----:B------:R-:W-:Y:S01]  /*0f80*/  FFMA R38, R4, R10, R19 ;  /* 0x0000000a04267223 */ /* 0x000fe20000000013 */
[-C--:B-1----:R-:W-:Y:S01]  /*0f90*/  FFMA R50, R20, R12.reuse, R45 ;  /* 0x0000000c14327223 */ /* 0x082fe2000000002d */
[-C--:B------:R-:W-:Y:S01]  /*0fa0*/  FFMA R5, R22, R12.reuse, R34 ;  /* 0x0000000c16057223 */ /* 0x080fe20000000022 */
[----:B------:R-:W0:Y:S01]  /*0fb0*/  LDS.64 R20, [R30+0x390] ;  /* 0x000390001e147984 */ /* 0x000e220000000a00 */
[-C--:B------:R-:W-:Y:S01]  /*0fc0*/  FFMA R32, R14, R12.reuse, R35 ;  /* 0x0000000c0e207223 */ /* 0x080fe20000000023 */
[----:B------:R-:W-:Y:S01]  /*0fd0*/  FFMA R44, R18, R12, R43 ;  /* 0x0000000c122c7223 */ /* 0x000fe2000000002b */
[-C--:B------:R-:W-:Y:S01]  /*0fe0*/  FFMA R46, R16, R10.reuse, R49 ;  /* 0x0000000a102e7223 */ /* 0x080fe20000000031 */
[----:B------:R-:W1:Y:S01]  /*0ff0*/  LDS.64 R34, [R30+0x398] ;  /* 0x000398001e227984 */ /* 0x000e620000000a00 */
[----:B------:R-:W-:Y:S01]  /*1000*/  FFMA R40, R14, R10, R47 ;  /* 0x0000000a0e287223 */ /* 0x000fe2000000002f */
[----:B------:R-:W-:Y:S01]  /*1010*/  FFMA R42, R16, R12, R41 ;  /* 0x0000000c102a7223 */ /* 0x000fe20000000029 */
[----:B--2---:R-:W-:Y:S01]  /*1020*/  FFMA R10, R23, R10, R17 ;  /* 0x0000000a170a7223 */ /* 0x004fe20000000011 */
[----:B------:R-:W2:Y:S01]  /*1030*/  LDS.64 R18, [R30+0x3a0] ;  /* 0x0003a0001e127984 */ /* 0x000ea20000000a00 */
[----:B------:R-:W-:Y:S01]  /*1040*/  FFMA R22, R4, R12, R39 ;  /* 0x0000000c04167223 */ /* 0x000fe20000000027 */
[----:B------:R-:W-:Y:S01]  /*1050*/  FFMA R12, R12, R23, R31 ;  /* 0x000000170c0c7223 */ /* 0x000fe2000000001f */
[C---:B------:R-:W-:Y:S01]  /*1060*/  FFMA R23, R48.reuse, R11, R15 ;  /* 0x0000000b30177223 */ /* 0x040fe2000000000f */
[----:B------:R-:W5:Y:S01]  /*1070*/  LDS.64 R16, [R30+0x3a8] ;  /* 0x0003a8001e107984 */ /* 0x000f620000000a00 */
[----:B------:R-:W-:Y:S01]  /*1080*/  FFMA R5, R48, R13, R5 ;  /* 0x0000000d30057223 */ /* 0x000fe20000000005 */
[----:B---3--:R-:W-:-:S02]  /*1090*/  FFMA R33, R37, R11, R33 ;  /* 0x0000000b25217223 */ /* 0x008fc40000000021 */
[----:B------:R-:W3:Y:S01]  /*10a0*/  LDS.64 R14, [R30+0x3b0] ;  /* 0x0003b0001e0e7984 */ /* 0x000ee20000000a00 */
[-C--:B------:R-:W-:Y:S01]  /*10b0*/  FFMA R48, R8, R36.reuse, R5 ;  /* 0x0000002408307223 */ /* 0x080fe20000000005 */
[----:B----4-:R-:W-:Y:S01]  /*10c0*/  FFMA R36, R6, R36, R23 ;  /* 0x0000002406247223 */ /* 0x010fe20000000017 */
[C---:B------:R-:W-:Y:S01]  /*10d0*/  FFMA R23, R37.reuse, R13, R50 ;  /* 0x0000000d25177223 */ /* 0x040fe20000000032 */
[----:B------:R-:W4:Y:S01]  /*10e0*/  LDS.64 R4, [R30+0x3b8] ;  /* 0x0003b8001e047984 */ /* 0x000f220000000a00 */
[C---:B------:R-:W-:Y:S01]  /*10f0*/  FFMA R39, R37.reuse, R9, R48 ;  /* 0x0000000925277223 */ /* 0x040fe20000000030 */
[----:B------:R-:W-:Y:S01]  /*1100*/  FFMA R37, R37, R7, R36 ;  /* 0x0000000725257223 */ /* 0x000fe20000000024 */
[-C--:B0-----:R-:W-:Y:S01]  /*1110*/  FFMA R36, R8, R20.reuse, R23 ;  /* 0x0000001408247223 */ /* 0x081fe20000000017 */
[----:B------:R-:W-:Y:S01]  /*1120*/  FFMA R20, R6, R20, R33 ;  /* 0x0000001406147223 */ /* 0x000fe20000000021 */
[C---:B------:R-:W-:Y:S01]  /*1130*/  FFMA R23, R21.reuse, R13, R44 ;  /* 0x0000000d15177223 */ /* 0x040fe2000000002c */
[C---:B------:R-:W-:Y:S01]  /*1140*/  FFMA R33, R21.reuse, R11, R52 ;  /* 0x0000000b15217223 */ /* 0x040fe20000000034 */
[C---:B------:R-:W-:Y:S01]  /*1150*/  FFMA R41, R21.reuse, R9, R36 ;  /* 0x0000000915297223 */ /* 0x040fe20000000024 */
[----:B------:R-:W-:Y:S01]  /*1160*/  FFMA R31, R21, R7, R20 ;  /* 0x00000007151f7223 */ /* 0x000fe20000000014 */
[-C--:B-1----:R-:W-:Y:S01]  /*1170*/  FFMA R20, R8, R34.reuse, R23 ;  /* 0x0000002208147223 */ /* 0x082fe20000000017 */
[C---:B------:R-:W-:Y:S01]  /*1180*/  FFMA R21, R35.reuse, R13, R42 ;  /* 0x0000000d23157223 */ /* 0x040fe2000000002a */
[C---:B------:R-:W-:Y:S01]  /*1190*/  FFMA R23, R35.reuse, R11, R46 ;  /* 0x0000000b23177223 */ /* 0x040fe2000000002e */
[----:B------:R-:W-:Y:S01]  /*11a0*/  FFMA R34, R6, R34, R33 ;  /* 0x0000002206227223 */ /* 0x000fe20000000021 */
[----:B------:R-:W-:Y:S01]  /*11b0*/  FFMA R47, R35, R9, R20 ;  /* 0x00000009232f7223 */ /* 0x000fe20000000014 */
[-C--:B--2---:R-:W-:Y:S01]  /*11c0*/  FFMA R20, R8, R18.reuse, R21 ;  /* 0x0000001208147223 */ /* 0x084fe20000000015 */
[----:B------:R-:W-:Y:S01]  /*11d0*/  FFMA R18, R6, R18, R23 ;  /* 0x0000001206127223 */ /* 0x000fe20000000017 */
[C---:B------:R-:W-:Y:S01]  /*11e0*/  FFMA R21, R19.reuse, R13, R32 ;  /* 0x0000000d13157223 */ /* 0x040fe20000000020 */
[C---:B------:R-:W-:Y:S01]  /*11f0*/  FFMA R23, R19.reuse, R11, R40 ;  /* 0x0000000b13177223 */ /* 0x040fe20000000028 */
[C---:B------:R-:W-:Y:S01]  /*1200*/  FFMA R49, R19.reuse, R9, R20 ;  /* 0x0000000913317223 */ /* 0x040fe20000000014 */
[----:B------:R-:W-:Y:S01]  /*1210*/  FFMA R43, R19, R7, R18 ;  /* 0x00000007132b7223 */ /* 0x000fe20000000012 */
[-C--:B-----5:R-:W-:Y:S01]  /*1220*/  FFMA R18, R8, R16.reuse, R21 ;  /* 0x0000001008127223 */ /* 0x0a0fe20000000015 */
[C---:B------:R-:W-:Y:S01]  /*1230*/  FFMA R19, R17.reuse, R13, R22 ;  /* 0x0000000d11137223 */ /* 0x040fe20000000016 */
[----:B------:R-:W-:Y:S01]  /*1240*/  FFMA R21, R17, R11, R38 ;  /* 0x0000000b11157223 */ /* 0x000fe20000000026 */
[----:B------:R-:W-:Y:S01]  /*1250*/  FFMA R35, R35, R7, R34 ;  /* 0x0000000723237223 */ /* 0x000fe20000000022 */
[----:B------:R-:W-:Y:S01]  /*1260*/  FFMA R16, R6, R16, R23 ;  /* 0x0000001006107223 */ /* 0x000fe20000000017 */
[-C--:B---3--:R-:W-:Y:S01]  /*1270*/  FFMA R34, R8, R14.reuse, R19 ;  /* 0x0000000e08227223 */ /* 0x088fe20000000013 */
[----:B------:R-:W-:Y:S01]  /*1280*/  FFMA R14, R6, R14, R21 ;  /* 0x0000000e060e7223 */ /* 0x000fe20000000015 */
[C---:B------:R-:W-:Y:S01]  /*1290*/  FFMA R13, R15.reuse, R13, R12 ;  /* 0x0000000d0f0d7223 */ /* 0x040fe2000000000c */
[----:B------:R-:W-:Y:S01]  /*12a0*/  FFMA R11, R15, R11, R10 ;  /* 0x0000000b0f0b7223 */ /* 0x000fe2000000000a */
[C---:B------:R-:W-:Y:S01]  /*12b0*/  FFMA R53, R17.reuse, R9, R18 ;  /* 0x0000000911357223 */ /* 0x040fe20000000012 */
[----:B------:R-:W-:Y:S01]  /*12c0*/  FFMA R45, R17, R7, R16 ;  /* 0x00000007112d7223 */ /* 0x000fe20000000010 */
[C---:B------:R-:W-:Y:S01]  /*12d0*/  FFMA R34, R15.reuse, R9, R34 ;  /* 0x000000090f227223 */ /* 0x040fe20000000022 */
[----:B------:R-:W-:Y:S01]  /*12e0*/  FFMA R51, R15, R7, R14 ;  /* 0x000000070f337223 */ /* 0x000fe2000000000e */
[----:B------:R-:W-:Y:S01]  /*12f0*/  LDS.64 R32, [R29+0x30] ;  /* 0x000030001d207984 */ /* 0x000fe20000000a00 */
[----:B----4-:R-:W-:Y:S01]  /*1300*/  FFMA R8, R8, R4, R13 ;  /* 0x0000000408087223 */ /* 0x010fe2000000000d */
[----:B------:R-:W-:-:S02]  /*1310*/  FFMA R40, R4, R6, R11 ;  /* 0x0000000604287223 */ /* 0x000fc4000000000b */
[----:B------:R-:W0:Y:S01]  /*1320*/  LDS.64 R16, [R30+0x3d8] ;  /* 0x0003d8001e107984 */ /* 0x000e220000000a00 */
[----:B------:R-:W-:Y:S01]  /*1330*/  FFMA R9, R9, R5, R8 ;  /* 0x0000000509097223 */ /* 0x000fe20000000008 */
[----:B------:R-:W-:Y:S02]  /*1340*/  FFMA R40, R5, R7, R40 ;  /* 0x0000000705287223 */ /* 0x000fe40000000028 */
[----:B------:R-:W1:Y:S04]  /*1350*/  LDS.64 R14, [R30+0x3d0] ;  /* 0x0003d0001e0e7984 */ /* 0x000e680000000a00 */
[----:B------:R-:W2:Y:S04]  /*1360*/  LDS.64 R10, [R30+0x3c0] ;  /* 0x0003c0001e0a7984 */ /* 0x000ea80000000a00 */
[----:B------:R-:W3:Y:S04]  /*1370*/  LDS.64 R12, [R30+0x3c8] ;  /* 0x0003c8001e0c7984 */ /* 0x000ee80000000a00 */
[----:B------:R-:W4:Y:S04]  /*1380*/  LDS.64 R18, [R30+0x3e0] ;  /* 0x0003e0001e127984 */ /* 0x000f280000000a00 */
[----:B------:R-:W5:Y:S04]  /*1390*/  LDS.64 R20, [R30+0x3e8] ;  /* 0x0003e8001e147984 */ /* 0x000f680000000a00 */
[----:B------:R-:W5:Y:S04]  /*13a0*/  LDS.64 R22, [R30+0x3f0] ;  /* 0x0003f0001e167984 */ /* 0x000f680000000a00 */
[----:B------:R-:W5:Y:S01]  /*13b0*/  LDS.64 R4, [R29+0x78] ;  /* 0x000078001d047984 */ /* 0x000f620000000a00 */
[C---:B0-----:R-:W-:Y:S01]  /*13c0*/  FFMA R8, R32.reuse, R16, R49 ;  /* 0x0000001020087223 */ /* 0x041fe20000000031 */
[----:B-1----:R-:W-:-:S03]  /*13d0*/  FFMA R6, R32, R14, R47 ;  /* 0x0000000e20067223 */ /* 0x002fc6000000002f */
[----:B------:R-:W-:Y:S01]  /*13e0*/  FFMA R47, R33, R17, R8 ;  /* 0x00000011212f7223 */ /* 0x000fe20000000008 */
[C---:B--2---:R-:W-:Y:S01]  /*13f0*/  FFMA R38, R32.reuse, R10, R39 ;  /* 0x0000000a20267223 */ /* 0x044fe20000000027 */
[----:B---3--:R-:W-:-:S03]  /*1400*/  FFMA R36, R32, R12, R41 ;  /* 0x0000000c20247223 */ /* 0x008fc60000000029 */
[C---:B------:R-:W-:Y:S01]  /*1410*/  FFMA R38, R33.reuse, R11, R38 ;  /* 0x0000000b21267223 */ /* 0x040fe20000000026 */
[C---:B----4-:R-:W-:Y:S01]  /*1420*/  FFMA R42, R32.reuse, R18, R53 ;  /* 0x00000012202a7223 */ /* 0x050fe20000000035 */
[C---:B------:R-:W-:Y:S01]  /*1430*/  FFMA R53, R33.reuse, R15, R6 ;  /* 0x0000000f21357223 */ /* 0x040fe20000000006 */
[C---:B------:R-:W-:Y:S01]  /*1440*/  FFMA R36, R33.reuse, R13, R36 ;  /* 0x0000000d21247223 */ /* 0x040fe20000000024 */
[----:B------:R-:W0:Y:S01]  /*1450*/  LDS.64 R6, [R29+0x80] ;  /* 0x000080001d067984 */ /* 0x000e220000000a00 */
[C---:B-----5:R-:W-:Y:S01]  /*1460*/  FFMA R34, R32.reuse, R20, R34 ;  /* 0x0000001420227223 */ /* 0x060fe20000000022 */
[C---:B------:R-:W-:Y:S01]  /*1470*/  FFMA R49, R33.reuse, R19, R42 ;  /* 0x0000001321317223 */ /* 0x040fe2000000002a */
[----:B------:R-:W-:Y:S02]  /*1480*/  FFMA R32, R32, R22, R9 ;  /* 0x0000001620207223 */ /* 0x000fe40000000009 */
[C---:B------:R-:W-:Y:S01]  /*1490*/  FFMA R39, R33.reuse, R21, R34 ;  /* 0x0000001521277223 */ /* 0x040fe20000000022 */
[----:B------:R-:W1:Y:S01]  /*14a0*/  LDS.64 R8, [R29+0x38] ;  /* 0x000038001d087984 */ /* 0x000e620000000a00 */
[-C--:B------:R-:W-:Y:S01]  /*14b0*/  FFMA R10, R10, R4.reuse, R37 ;  /* 0x000000040a0a7223 */ /* 0x080fe20000000025 */
[----:B------:R-:W-:Y:S01]  /*14c0*/  FFMA R41, R33, R23, R32 ;  /* 0x0000001721297223 */ /* 0x000fe20000000020 */
[-C--:B------:R-:W-:Y:S01]  /*14d0*/  FFMA R32, R12, R4.reuse, R31 ;  /* 0x000000040c207223 */ /* 0x080fe2000000001f */
[-C--:B------:R-:W-:Y:S01]  /*14e0*/  FFMA R34, R14, R4.reuse, R35 ;  /* 0x000000040e227223 */ /* 0x080fe20000000023 */
[-C--:B------:R-:W-:Y:S01]  /*14f0*/  FFMA R37, R11, R5.reuse, R10 ;  /* 0x000000050b257223 */ /* 0x080fe2000000000a */
[-C--:B------:R-:W-:Y:S01]  /*1500*/  FFMA R42, R16, R4.reuse, R43 ;  /* 0x00000004102a7223 */ /* 0x080fe2000000002b */
[-C--:B------:R-:W-:Y:S01]  /*1510*/  FFMA R44, R18, R4.reuse, R45 ;  /* 0x00000004122c7223 */ /* 0x080fe2000000002d */
[-C--:B------:R-:W-:Y:S01]  /*1520*/  FFMA R46, R20, R4.reuse, R51 ;  /* 0x00000004142e7223 */ /* 0x080fe20000000033 */
[----:B------:R-:W-:Y:S01]  /*1530*/  FFMA R40, R22, R4, R40 ;  /* 0x0000000416287223 */ /* 0x000fe20000000028 */
        /* <DEDUP_REMOVED lines=8> */
[----:B------:R-:W3:Y:S04]  /*15c0*/  LDS.64 R4, [R30+0x400] ;  /* 0x000400001e047984 */ /* 0x000ee80000000a00 */
[----:B------:R-:W4:Y:S01]  /*15d0*/  LDS.64 R34, [R29+0x88] ;  /* 0x000088001d227984 */ /* 0x000f220000000a00 */
[-C--:B0-----:R-:W-:Y:S01]  /*15e0*/  FFMA R46, R12, R6.reuse, R37 ;  /* 0x000000060c2e7223 */ /* 0x081fe20000000025 */
[-C--:B------:R-:W-:Y:S01]  /*15f0*/  FFMA R44, R16, R6.reuse, R15 ;  /* 0x00000006102c7223 */ /* 0x080fe2000000000f */
[-C--:B------:R-:W-:Y:S01]  /*1600*/  FFMA R50, R18, R6.reuse, R17 ;  /* 0x0000000612327223 */ /* 0x080fe20000000011 */
[----:B------:R-:W-:Y:S01]  /*1610*/  FFMA R31, R20, R6, R31 ;  /* 0x00000006141f7223 */ /* 0x000fe2000000001f */
[----:B-1----:R-:W-:Y:S01]  /*1620*/  FFMA R42, R12, R8, R38 ;  /* 0x000000080c2a7223 */ /* 0x002fe20000000026 */
[C---:B------:R-:W-:Y:S01]  /*1630*/  FFMA R38, R14.reuse, R6, R13 ;  /* 0x000000060e267223 */ /* 0x040fe2000000000d */
[-C--:B------:R-:W-:Y:S01]  /*1640*/  FFMA R36, R14, R8.reuse, R36 ;  /* 0x000000080e247223 */ /* 0x080fe20000000024 */
[----:B------:R-:W0:Y:S01]  /*1650*/  LDS.64 R12, [R30+0x408] ;  /* 0x000408001e0c7984 */ /* 0x000e220000000a00 */
[-C--:B------:R-:W-:Y:S01]  /*1660*/  FFMA R40, R16, R8.reuse, R53 ;  /* 0x0000000810287223 */ /* 0x080fe20000000035 */
[-C--:B------:R-:W-:Y:S01]  /*1670*/  FFMA R39, R22, R8.reuse, R39 ;  /* 0x0000000816277223 */ /* 0x080fe20000000027 */
[----:B------:R-:W-:Y:S01]  /*1680*/  FFMA R48, R18, R8, R47 ;  /* 0x0000000812307223 */ /* 0x000fe2000000002f */
[----:B------:R-:W1:Y:S01]  /*1690*/  LDS.64 R14, [R30+0x410] ;  /* 0x000410001e0e7984 */ /* 0x000e620000000a00 */
[----:B------:R-:W-:Y:S01]  /*16a0*/  FFMA R22, R22, R6, R21 ;  /* 0x0000000616167223 */ /* 0x000fe20000000015 */
[----:B------:R-:W-:-:S02]  /*16b0*/  FFMA R52, R20, R8, R49 ;  /* 0x0000000814347223 */ /* 0x000fc40000000031 */
[----:B------:R-:W5:Y:S01]  /*16c0*/  LDS.64 R16, [R30+0x418] ;  /* 0x000418001e107984 */ /* 0x000f620000000a00 */
[----:B--2---:R-:W-:Y:S01]  /*16d0*/  FFMA R6, R10, R6, R23 ;  /* 0x000000060a067223 */ /* 0x004fe20000000017 */
[----:B------:R-:W-:Y:S01]  /*16e0*/  FFMA R21, R9, R11, R42 ;  /* 0x0000000b09157223 */ /* 0x000fe2000000002a */
[----:B------:R-:W-:Y:S01]  /*16f0*/  FFMA R8, R8, R10, R41 ;  /* 0x0000000a08087223 */ /* 0x000fe20000000029 */
[----:B------:R-:W2:Y:S01]  /*1700*/  LDS.64 R18, [R30+0x420] ;  /* 0x000420001e127984 */ /* 0x000ea20000000a00 */
[----:B------:R-:W-:-:S03]  /*1710*/  FFMA R23, R11, R7, R46 ;  /* 0x000000070b177223 */ /* 0x000fc6000000002e */
[----:B------:R-:W2:Y:S01]  /*1720*/  LDS.64 R10, [R30+0x428] ;  /* 0x000428001e0a7984 */ /* 0x000ea20000000a00 */
[-C--:B---3--:R-:W-:Y:S01]  /*1730*/  FFMA R42, R32, R4.reuse, R21 ;  /* 0x00000004202a7223 */ /* 0x088fe20000000015 */
[C---:B------:R-:W-:Y:S02]  /*1740*/  FFMA R37, R5.reuse, R9, R36 ;  /* 0x0000000905257223 */ /* 0x040fe40000000024 */
[----:B------:R-:W3:Y:S01]  /*1750*/  LDS.64 R20, [R30+0x430] ;  /* 0x000430001e147984 */ /* 0x000ee20000000a00 */
[C---:B------:R-:W-:Y:S01]  /*1760*/  FFMA R41, R5.reuse, R7, R38 ;  /* 0x0000000705297223 */ /* 0x040fe20000000026 */
[----:B----4-:R-:W-:Y:S01]  /*1770*/  FFMA R4, R34, R4, R23 ;  /* 0x0000000422047223 */ /* 0x010fe20000000017 */
[----:B------:R-:W-:-:S03]  /*1780*/  FFMA R23, R5, R33, R42 ;  /* 0x0000002105177223 */ /* 0x000fc6000000002a */
[----:B------:R-:W-:Y:S01]  /*1790*/  FFMA R5, R5, R35, R4 ;  /* 0x0000002305057223 */ /* 0x000fe20000000004 */
[-C--:B0-----:R-:W-:Y:S01]  /*17a0*/  FFMA R4, R32, R12.reuse, R37 ;  /* 0x0000000c20047223 */ /* 0x081fe20000000025 */
[----:B------:R-:W-:Y:S01]  /*17b0*/  FFMA R12, R34, R12, R41 ;  /* 0x0000000c220c7223 */ /* 0x000fe20000000029 */
[C---:B------:R-:W-:Y:S01]  /*17c0*/  FFMA R41, R13.reuse, R9, R40 ;  /* 0x000000090d297223 */ /* 0x040fe20000000028 */
[C---:B------:R-:W-:Y:S01]  /*17d0*/  FFMA R43, R13.reuse, R7, R44 ;  /* 0x000000070d2b7223 */ /* 0x040fe2000000002c */
[----:B------:R-:W-:Y:S01]  /*17e0*/  FFMA R37, R13, R33, R4 ;  /* 0x000000210d257223 */ /* 0x000fe20000000004 */
[C---:B-1----:R-:W-:Y:S01]  /*17f0*/  FFMA R45, R15.reuse, R7, R50 ;  /* 0x000000070f2d7223 */ /* 0x042fe20000000032 */
[-C--:B------:R-:W-:Y:S01]  /*1800*/  FFMA R4, R32, R14.reuse, R41 ;  /* 0x0000000e20047223 */ /* 0x080fe20000000029 */
[----:B------:R-:W-:Y:S01]  /*1810*/  FFMA R14, R34, R14, R43 ;  /* 0x0000000e220e7223 */ /* 0x000fe2000000002b */
[----:B------:R-:W-:Y:S01]  /*1820*/  FFMA R43, R15, R9, R48 ;  /* 0x000000090f2b7223 */ /* 0x000fe20000000030 */
[----:B-----5:R-:W-:Y:S01]  /*1830*/  FFMA R47, R17, R7, R31 ;  /* 0x00000007112f7223 */ /* 0x020fe2000000001f */
[----:B------:R-:W-:Y:S01]  /*1840*/  FFMA R41, R15, R33, R4 ;  /* 0x000000210f297223 */ /* 0x000fe20000000004 */
[----:B------:R-:W-:Y:S01]  /*1850*/  FFMA R13, R13, R35, R12 ;  /* 0x000000230d0d7223 */ /* 0x000fe2000000000c */
[-C--:B------:R-:W-:Y:S01]  /*1860*/  FFMA R4, R32, R16.reuse, R43 ;  /* 0x0000001020047223 */ /* 0x080fe2000000002b */
[----:B------:R-:W-:Y:S01]  /*1870*/  FFMA R16, R34, R16, R45 ;  /* 0x0000001022107223 */ /* 0x000fe2000000002d */
[-C--:B------:R-:W-:Y:S01]  /*1880*/  FFMA R45, R17, R9.reuse, R52 ;  /* 0x00000009112d7223 */ /* 0x080fe20000000034 */
[----:B--2---:R-:W-:Y:S01]  /*1890*/  FFMA R39, R19, R9, R39 ;  /* 0x0000000913277223 */ /* 0x004fe20000000027 */
[C---:B------:R-:W-:Y:S01]  /*18a0*/  FFMA R43, R17.reuse, R33, R4 ;  /* 0x00000021112b7223 */ /* 0x040fe20000000004 */
[----:B------:R-:W-:Y:S01]  /*18b0*/  FFMA R31, R17, R35, R16 ;  /* 0x00000023111f7223 */ /* 0x000fe20000000010 */
[-C--:B------:R-:W-:Y:S01]  /*18c0*/  FFMA R4, R32, R18.reuse, R45 ;  /* 0x0000001220047223 */ /* 0x080fe2000000002d */
[----:B------:R-:W-:Y:S01]  /*18d0*/  FFMA R17, R19, R7, R22 ;  /* 0x0000000713117223 */ /* 0x000fe20000000016 */
[C---:B------:R-:W-:Y:S01]  /*18e0*/  FFMA R9, R11.reuse, R9, R8 ;  /* 0x000000090b097223 */ /* 0x040fe20000000008 */
[----:B------:R-:W-:Y:S01]  /*18f0*/  FFMA R7, R11, R7, R6 ;  /* 0x000000070b077223 */ /* 0x000fe20000000006 */
[----:B------:R-:W-:Y:S01]  /*1900*/  FFMA R18, R34, R18, R47 ;  /* 0x0000001222127223 */ /* 0x000fe2000000002f */
[----:B------:R-:W-:Y:S01]  /*1910*/  FFMA R47, R19, R33, R4 ;  /* 0x00000021132f7223 */ /* 0x000fe20000000004 */
[-C--:B------:R-:W-:Y:S01]  /*1920*/  FFMA R4, R32, R10.reuse, R39 ;  /* 0x0000000a20047223 */ /* 0x080fe20000000027 */
[----:B------:R-:W-:Y:S01]  /*1930*/  FFMA R10, R34, R10, R17 ;  /* 0x0000000a220a7223 */ /* 0x000fe20000000011 */
[----:B---3--:R-:W-:Y:S01]  /*1940*/  FFMA R32, R32, R20, R9 ;  /* 0x0000001420207223 */ /* 0x008fe20000000009 */
[----:B------:R-:W-:Y:S01]  /*1950*/  FFMA R12, R20, R34, R7 ;  /* 0x00000022140c7223 */ /* 0x000fe20000000007 */
[-C--:B------:R-:W-:Y:S01]  /*1960*/  FFMA R15, R15, R35.reuse, R14 ;  /* 0x000000230f0f7223 */ /* 0x080fe2000000000e */
[----:B------:R-:W-:Y:S01]  /*1970*/  FFMA R45, R19, R35, R18 ;  /* 0x00000023132d7223 */ /* 0x000fe20000000012 */
[C---:B------:R-:W-:Y:S01]  /*1980*/  FFMA R49, R11.reuse, R33, R4 ;  /* 0x000000210b317223 */ /* 0x040fe20000000004 */
[----:B------:R-:W-:Y:S01]  /*1990*/  FFMA R53, R11, R35, R10 ;  /* 0x000000230b357223 */ /* 0x000fe2000000000a */
[----:B------:R-:W-:Y:S01]  /*19a0*/  FFMA R51, R33, R21, R32 ;  /* 0x0000001521337223 */ /* 0x000fe20000000020 */
[----:B------:R-:W-:Y:S01]  /*19b0*/  FFMA R12, R21, R35, R12 ;  /* 0x00000023150c7223 */ /* 0x000fe2000000000c */
[----:B------:R-:W-:Y:S01]  /*19c0*/  @!P3 CALL.REL.NOINC `(.L_x_85) ;  /* 0x000000100000b944 */ /* 0x000fe20003c00000 */
[----:B------:R-:W-:Y:S05]  /*19d0*/  BRA `(.L_x_86) ;  /* 0xffffe9c000007947 */ /* 0x000fea000383ffff */
.L_x_85:
[----:B------:R-:W0:Y:S02]  /*19e0*/  S2R R2, SR_CTAID.Z ;  /* 0x0000000000027919 */ /* 0x000e240000002700 */
[----:B0-----:R-:W-:-:S02]  /*19f0*/  LEA R2, R2, R3, 0x5 ;  /* 0x0000000302027211 */ /* 0x001fc400078e28ff */
[----:B------:R-:W-:Y:S02]  /*1a00*/  MOV R3, 0x4 ;  /* 0x0000000400037802 */ /* 0x000fe40000000f00 */
[----:B------:R-:W-:-:S05]  /*1a10*/  SHF.L.U32 R6, R2, 0x1, RZ ;  /* 0x0000000102067819 */ /* 0x000fca00000006ff */
[----:B------:R-:W-:-:S05]  /*1a20*/  IMAD.WIDE R6, R6, R3, c[0x0][0x178] ;  /* 0x00005e0006067625 */ /* 0x000fca00078e0203 */
[----:B------:R-:W2:Y:S04]  /*1a30*/  LDG.E.CONSTANT R0, [R6.64] ;  /* 0x0000000406007981 */ /* 0x000ea8000c1e9900 */
[----:B------:R-:W3:Y:S01]  /*1a40*/  LDG.E.CONSTANT R4, [R6.64+0x4] ;  /* 0x0000040406047981 */ /* 0x000ee2000c1e9900 */
[----:B------:R-:W-:-:S05]  /*1a50*/  IMAD R2, R2, 0xe, R25 ;  /* 0x0000000e02027824 */ /* 0x000fca00078e0219 */
[----:B------:R-:W-:-:S05]  /*1a60*/  LEA R2, R2, -R2, 0x3 ;  /* 0x8000000202027211 */ /* 0x000fca00078e18ff */
[----:B------:R-:W-:Y:S01]  /*1a70*/  IMAD.WIDE R2, R2, R3, c[0x0][0x160] ;  /* 0x0000580002027625 */ /* 0x000fe200078e0203 */
[--C-:B--2---:R-:W-:Y:S01]  /*1a80*/  FADD R23, R23, R0.reuse ;  /* 0x0000000017177221 */ /* 0x104fe20000000000 */
[--C-:B------:R-:W-:Y:S01]  /*1a90*/  FADD R37, R37, R0.reuse ;  /* 0x0000000025257221 */ /* 0x100fe20000000000 */
[--C-:B------:R-:W-:Y:S01]  /*1aa0*/  FADD R41, R41, R0.reuse ;  /* 0x0000000029297221 */ /* 0x100fe20000000000 */
[--C-:B------:R-:W-:Y:S01]  /*1ab0*/  FADD R43, R43, R0.reuse ;  /* 0x000000002b2b7221 */ /* 0x100fe20000000000 */
[--C-:B------:R-:W-:Y:S01]  /*1ac0*/  FADD R47, R47, R0.reuse ;  /* 0x000000002f2f7221 */ /* 0x100fe20000000000 */
[--C-:B------:R-:W-:Y:S01]  /*1ad0*/  FADD R49, R49, R0.reuse ;  /* 0x0000000031317221 */ /* 0x100fe20000000000 */
[----:B------:R-:W-:Y:S01]  /*1ae0*/  FADD R0, R51, R0 ;  /* 0x0000000033007221 */ /* 0x000fe20000000000 */
[--C-:B---3--:R-:W-:Y:S01]  /*1af0*/  FADD R5, R5, R4.reuse ;  /* 0x0000000405057221 */ /* 0x108fe20000000000 */
[--C-:B------:R-:W-:Y:S01]  /*1b00*/  FADD R13, R13, R4.reuse ;  /* 0x000000040d0d7221 */ /* 0x100fe20000000000 */
[--C-:B------:R-:W-:Y:S01]  /*1b10*/  FADD R15, R15, R4.reuse ;  /* 0x000000040f0f7221 */ /* 0x100fe20000000000 */
[--C-:B------:R-:W-:Y:S01]  /*1b20*/  FADD R31, R31, R4.reuse ;  /* 0x000000041f1f7221 */ /* 0x100fe20000000000 */
[----:B------:R-:W-:Y:S01]  /*1b30*/  FMNMX R7, RZ, R0, !PT ;  /* 0x00000000ff077209 */ /* 0x000fe20007800000 */
[--C-:B------:R-:W-:Y:S01]  /*1b40*/  FADD R45, R45, R4.reuse ;  /* 0x000000042d2d7221 */ /* 0x100fe20000000000 */
[--C-:B------:R-:W-:Y:S01]  /*1b50*/  FADD R53, R53, R4.reuse ;  /* 0x0000000435357221 */ /* 0x100fe20000000000 */
[----:B------:R-:W-:Y:S01]  /*1b60*/  FADD R4, R12, R4 ;  /* 0x000000040c047221 */ /* 0x000fe20000000000 */
[----:B------:R-:W-:Y:S01]  /*1b70*/  FMNMX R23, RZ, R23, !PT ;  /* 0x00000017ff177209 */ /* 0x000fe20007800000 */
[----:B------:R0:W-:Y:S01]  /*1b80*/  STG.E [R2.64+0x18], R7 ;  /* 0x0000180702007986 */ /* 0x0001e2000c101904 */
[----:B------:R-:W-:-:S02]  /*1b90*/  FMNMX R37, RZ, R37, !PT ;  /* 0x00000025ff257209 */ /* 0x000fc40007800000 */
[----:B------:R-:W-:Y:S01]  /*1ba0*/  FMNMX R41, RZ, R41, !PT ;  /* 0x00000029ff297209 */ /* 0x000fe20007800000 */
[----:B------:R-:W-:Y:S01]  /*1bb0*/  STG.E [R2.64], R23 ;  /* 0x0000001702007986 */ /* 0x000fe2000c101904 */
        /* <DEDUP_REMOVED lines=23> */
.L_x_87:
        /* <DEDUP_REMOVED lines=13> */
.L_x_134:


//--------------------- .text.tvmgen_default_fused_nn_conv2d_add_2_kernel --------------------------
	.section	.text.tvmgen_default_fused_nn_conv2d_add_2_kernel,"ax",@progbits
	.sectionflags	@"SHF_BARRIERS=1"
	.sectioninfo	@"SHI_REGISTERS=56"
	.align	128
        .global         tvmgen_default_fused_nn_conv2d_add_2_kernel
        .type           tvmgen_default_fused_nn_conv2d_add_2_kernel,@function
        .size           tvmgen_default_fused_nn_conv2d_add_2_kernel,(.L_x_135 - tvmgen_default_fused_nn_conv2d_add_2_kernel)
        .other          tvmgen_default_fused_nn_conv2d_add_2_kernel,@"STO_CUDA_ENTRY STV_DEFAULT"
tvmgen_default_fused_nn_conv2d_add_2_kernel:
.text.tvmgen_default_fused_nn_conv2d_add_2_kernel:
[----:B------:R-:W-:Y:S02]  /*0000*/  MOV R1, c[0x0][0x28] ;  /* 0x00000a0000017a02 */ /* 0x000fe40000000f00 */
[----:B------:R-:W0:Y:S01]  /*0010*/  S2R R0, SR_TID.X ;  /* 0x0000000000007919 */ /* 0x000e220000002100 */
[----:B------:R-:W-:Y:S02]  /*0020*/  MOV R34, c[0x0][0x168] ;  /* 0x00005a0000227a02 */ /* 0x000fe40000000f00 */
[----:B------:R-:W-:Y:S01]  /*0030*/  MOV R35, c[0x0][0x16c] ;  /* 0x00005b0000237a02 */ /* 0x000fe20000000f00 */
[----:B------:R-:W1:Y:S01]  /*0040*/  S2R R3, SR_TID.Z ;  /* 0x0000000000037919 */ /* 0x000e620000002300 */
[----:B------:R-:W-:Y:S02]  /*0050*/  MOV R51, RZ ;  /* 0x000000ff00337202 */ /* 0x000fe40000000f00 */
[----:B------:R-:W-:Y:S01]  /*0060*/  MOV R38, RZ ;  /* 0x000000ff00267202 */ /* 0x000fe20000000f00 */
[----:B------:R-:W1:Y:S01]  /*0070*/  S2R R2, SR_CTAID.Z ;  /* 0x0000000000027919 */ /* 0x000e620000002700 */
[----:B------:R-:W-:Y:S02]  /*0080*/  MOV R53, RZ ;  /* 0x000000ff00357202 */ /* 0x000fe40000000f00 */
[----:B------:R-:W-:-:S02]  /*0090*/  MOV R40, RZ ;  /* 0x000000ff00287202 */ /* 0x000fc40000000f00 */
[----:B------:R-:W-:Y:S02]  /*00a0*/  MOV R27, RZ ;  /* 0x000000ff001b7202 */ /* 0x000fe40000000f00 */
[----:B------:R-:W-:Y:S02]  /*00b0*/  MOV R28, RZ ;  /* 0x000000ff001c7202 */ /* 0x000fe40000000f00 */
[----:B------:R-:W-:Y:S02]  /*00c0*/  MOV R25, RZ ;  /* 0x000000ff00197202 */ /* 0x000fe40000000f00 */
[----:B------:R-:W-:Y:S02]  /*00d0*/  MOV R42, RZ ;  /* 0x000000ff002a7202 */ /* 0x000fe40000000f00 */
[----:B------:R-:W-:Y:S01]  /*00e0*/  MOV R31, RZ ;  /* 0x000000ff001f7202 */ /* 0x000fe20000000f00 */
[C---:B0-----:R-:W-:Y:S01]  /*00f0*/  IMAD R5, R0.reuse, 0xc0, RZ ;  /* 0x000000c000057824 */ /* 0x041fe200078e02ff */
[C---:B------:R-:W-:Y:S01]  /*0100*/  LEA R23, R0.reuse, R0, 0x1 ;  /* 0x0000000000177211 */ /* 0x040fe200078e08ff */
[C---:B------:R-:W-:Y:S01]  /*0110*/  IMAD R12, R0.reuse, 0x6, RZ ;  /* 0x00000006000c7824 */ /* 0x040fe200078e02ff */
[----:B------:R-:W-:-:S02]  /*0120*/  SHF.L.U32 R4, R0, 0x1, RZ ;  /* 0x0000000100047819 */ /* 0x000fc400000006ff */
[----:B------:R-:W-:Y:S01]  /*0130*/  LOP3.LUT R7, R5, 0xfffffe00, RZ, 0xc0, !PT ;  /* 0xfffffe0005077812 */ /* 0x000fe200078ec0ff */
[C---:B------:R-:W-:Y:S01]  /*0140*/  IMAD.HI R5, R12.reuse, 0x4bda12f7, RZ ;  /* 0x4bda12f70c057827 */ /* 0x040fe200078e02ff */
[----:B------:R-:W-:Y:S02]  /*0150*/  IADD3 R9, R12, 0x1, RZ ;  /* 0x000000010c097810 */ /* 0x000fe40007ffe0ff */
[----:B-1----:R-:W-:Y:S01]  /*0160*/  LEA R8, R2, R3, 0x3 ;  /* 0x0000000302087211 */ /* 0x002fe200078e18ff */
[----:B------:R-:W-:Y:S01]  /*0170*/  IMAD.HI R43, R4, 0x38e38e39, RZ ;  /* 0x38e38e39042b7827 */ /* 0x000fe200078e02ff */
[----:B------:R-:W-:Y:S02]  /*0180*/  SHF.R.U32.HI R10, RZ, 0x1f, R5 ;  /* 0x0000001fff0a7819 */ /* 0x000fe40000011605 */
[----:B------:R-:W-:Y:S01]  /*0190*/  SHF.L.U32 R8, R8, 0xb, RZ ;  /* 0x0000000b08087819 */ /* 0x000fe200000006ff */
[----:B------:R-:W-:Y:S01]  /*01a0*/  IMAD.HI R13, R9, 0x4bda12f7, RZ ;  /* 0x4bda12f7090d7827 */ /* 0x000fe200078e02ff */
[----:B------:R-:W-:-:S02]  /*01b0*/  LEA.HI.SX32 R5, R5, R10, 0x1d ;  /* 0x0000000a05057211 */ /* 0x000fc400078feaff */
[----:B------:R-:W-:Y:S02]  /*01c0*/  IADD3 R10, R12, 0x2, RZ ;  /* 0x000000020c0a7810 */ /* 0x000fe40007ffe0ff */
[----:B------:R-:W-:Y:S02]  /*01d0*/  SHF.R.U32.HI R14, RZ, 0x1f, R13 ;  /* 0x0000001fff0e7819 */ /* 0x000fe4000001160d */
[----:B------:R-:W-:Y:S02]  /*01e0*/  LOP3.LUT R6, R23, 0x7, RZ, 0xc0, !PT ;  /* 0x0000000717067812 */ /* 0x000fe400078ec0ff */
[----:B------:R-:W-:Y:S01]  /*01f0*/  LEA.HI.SX32 R14, R13, R14, 0x1d ;  /* 0x0000000e0d0e7211 */ /* 0x000fe200078feaff */
[----:B------:R-:W-:Y:S01]  /*0200*/  IMAD.HI R13, R10, 0x4bda12f7, RZ ;  /* 0x4bda12f70a0d7827 */ /* 0x000fe200078e02ff */
[----:B------:R-:W-:Y:S02]  /*0210*/  IADD3 R11, R12, 0x3, RZ ;  /* 0x000000030c0b7810 */ /* 0x000fe40007ffe0ff */
[----:B------:R-:W-:Y:S01]  /*0220*/  IADD3 R32, R6, R8, R7 ;  /* 0x0000000806207210 */ /* 0x000fe20007ffe007 */
[----:B------:R-:W-:Y:S01]  /*0230*/  IMAD R14, R14, -0x1b, R9 ;  /* 0xffffffe50e0e7824 */ /* 0x000fe200078e0209 */
[----:B------:R-:W-:Y:S01]  /*0240*/  IADD3 R7, R12, 0x4, RZ ;  /* 0x000000040c077810 */ /* 0x000fe20007ffe0ff */
[----:B------:R-:W-:Y:S01]  /*0250*/  IMAD.HI R16, R11, 0x4bda12f7, RZ ;  /* 0x4bda12f70b107827 */ /* 0x000fe200078e02ff */
[----:B------:R-:W-:-:S02]  /*0260*/  IADD3 R15, R4, 0x1, RZ ;  /* 0x00000001040f7810 */ /* 0x000fc40007ffe0ff */
[----:B------:R-:W-:Y:S01]  /*0270*/  SHF.R.U32.HI R4, RZ, 0x1f, R13 ;  /* 0x0000001fff047819 */ /* 0x000fe2000001160d */
[----:B------:R-:W-:Y:S01]  /*0280*/  IMAD.HI R18, R7, 0x4bda12f7, RZ ;  /* 0x4bda12f707127827 */ /* 0x000fe200078e02ff */
[----:B------:R-:W-:Y:S02]  /*0290*/  SHF.R.S32.HI R6, RZ, 0x1, R43 ;  /* 0x00000001ff067819 */ /* 0x000fe4000001142b */
[----:B------:R-:W-:Y:S01]  /*02a0*/  LEA.HI.SX32 R13, R13, R4, 0x1d ;  /* 0x000000040d0d7211 */ /* 0x000fe200078feaff */
[----:B------:R-:W-:Y:S01]  /*02b0*/  IMAD.HI R4, R15, 0x4bda12f7, RZ ;  /* 0x4bda12f70f047827 */ /* 0x000fe200078e02ff */
[----:B------:R-:W-:Y:S02]  /*02c0*/  SHF.R.U32.HI R17, RZ, 0x1f, R16 ;  /* 0x0000001fff117819 */ /* 0x000fe40000011610 */
[----:B------:R-:W-:Y:S01]  /*02d0*/  LEA.HI R43, R43, R6, RZ, 0x1 ;  /* 0x000000062b2b7211 */ /* 0x000fe200078f08ff */
[----:B------:R-:W-:Y:S01]  /*02e0*/  IMAD.HI R49, R15, 0x38e38e39, RZ ;  /* 0x38e38e390f317827 */ /* 0x000fe200078e02ff */
[----:B------:R-:W-:-:S02]  /*02f0*/  IADD3 R23, R23, 0x2, RZ ;  /* 0x0000000217177810 */ /* 0x000fc40007ffe0ff */
[----:B------:R-:W-:Y:S01]  /*0300*/  IADD3 R6, R12, 0x5, RZ ;  /* 0x000000050c067810 */ /* 0x000fe20007ffe0ff */
[----:B------:R-:W-:Y:S01]  /*0310*/  IMAD R12, R5, -0x1b, R12 ;  /* 0xffffffe5050c7824 */ /* 0x000fe200078e020c */
[----:B------:R-:W-:Y:S01]  /*0320*/  SHF.R.U32.HI R19, RZ, 0x1f, R18 ;  /* 0x0000001fff137819 */ /* 0x000fe20000011612 */
[----:B------:R-:W-:Y:S01]  /*0330*/  IMAD R14, R3, 0x310, R14 ;  /* 0x00000310030e7824 */ /* 0x000fe200078e020e */
[----:B------:R-:W-:Y:S01]  /*0340*/  LEA.HI.SX32 R20, R16, R17, 0x1d ;  /* 0x0000001110147211 */ /* 0x000fe200078feaff */
[----:B------:R-:W-:Y:S01]  /*0350*/  IMAD.HI R21, R6, 0x4bda12f7, RZ ;  /* 0x4bda12f706157827 */ /* 0x000fe200078e02ff */
[----:B------:R-:W-:Y:S02]  /*0360*/  SHF.R.U32.HI R17, RZ, 0x1f, R4 ;  /* 0x0000001fff117819 */ /* 0x000fe40000011604 */
[----:B------:R-:W-:Y:S01]  /*0370*/  SHF.L.U32 R5, R23, 0x6, RZ ;  /* 0x0000000617057819 */ /* 0x000fe200000006ff */
[----:B------:R-:W-:Y:S01]  /*0380*/  IMAD R20, R20, -0x1b, R11 ;  /* 0xffffffe514147824 */ /* 0x000fe200078e020b */
[----:B------:R-:W-:Y:S01]  /*0390*/  LEA.HI.SX32 R22, R18, R19, 0x1d ;  /* 0x0000001312167211 */ /* 0x000fe200078feaff */
[C---:B------:R-:W-:Y:S01]  /*03a0*/  IMAD R12, R3.reuse, 0x310, R12 ;  /* 0x00000310030c7824 */ /* 0x040fe200078e020c */
[----:B------:R-:W-:Y:S01]  /*03b0*/  LEA.HI.SX32 R18, R4, R17, 0x1d ;  /* 0x0000001104127211 */ /* 0x000fe200078feaff */
[----:B------:R-:W-:Y:S01]  /*03c0*/  IMAD R20, R3, 0x310, R20 ;  /* 0x0000031003147824 */ /* 0x000fe200078e0214 */
[----:B------:R-:W-:Y:S01]  /*03d0*/  LOP3.LUT R17, R5, 0xfffffe00, RZ, 0xc0, !PT ;  /* 0xfffffe0005117812 */ /* 0x000fe200078ec0ff */
[----:B------:R-:W-:Y:S01]  /*03e0*/  IMAD R22, R22, -0x1b, R7 ;  /* 0xffffffe516167824 */ /* 0x000fe200078e0207 */
[----:B------:R-:W0:Y:S01]  /*03f0*/  S2R R5, SR_CTAID.Y ;  /* 0x0000000000057919 */ /* 0x000e220000002600 */
[----:B------:R-:W-:-:S02]  /*0400*/  SHF.R.U32.HI R16, RZ, 0x1f, R21 ;  /* 0x0000001fff107819 */ /* 0x000fc40000011615 */
[----:B------:R-:W-:Y:S01]  /*0410*/  IADD3 R4, R15, R0, RZ ;  /* 0x000000000f047210 */ /* 0x000fe20007ffe0ff */
[----:B------:R-:W-:Y:S01]  /*0420*/  IMAD R22, R3, 0x310, R22 ;  /* 0x0000031003167824 */ /* 0x000fe200078e0216 */
[----:B------:R-:W-:Y:S02]  /*0430*/  LEA.HI.SX32 R21, R21, R16, 0x1d ;  /* 0x0000001015157211 */ /* 0x000fe400078feaff */
[----:B------:R-:W-:Y:S02]  /*0440*/  SHF.R.S32.HI R16, RZ, 0x1, R49 ;  /* 0x00000001ff107819 */ /* 0x000fe40000011431 */
[C---:B------:R-:W-:Y:S01]  /*0450*/  SHF.L.U32 R15, R4.reuse, 0x6, RZ ;  /* 0x00000006040f7819 */ /* 0x040fe200000006ff */
[----:B------:R-:W-:Y:S01]  /*0460*/  IMAD R24, R21, -0x1b, R6 ;  /* 0xffffffe515187824 */ /* 0x000fe200078e0206 */
[----:B------:R-:W-:Y:S02]  /*0470*/  LEA.HI R49, R49, R16, RZ, 0x1 ;  /* 0x0000001031317211 */ /* 0x000fe400078f08ff */
[----:B------:R-:W-:Y:S01]  /*0480*/  LOP3.LUT R23, R23, 0x7, RZ, 0xc0, !PT ;  /* 0x0000000717177812 */ /* 0x000fe200078ec0ff */
[----:B------:R-:W-:Y:S01]  /*0490*/  IMAD R24, R3, 0x310, R24 ;  /* 0x0000031003187824 */ /* 0x000fe200078e0218 */
[----:B------:R-:W-:-:S02]  /*04a0*/  LOP3.LUT R16, R4, 0x7, RZ, 0xc0, !PT ;  /* 0x0000000704107812 */ /* 0x000fc400078ec0ff */
[----:B------:R-:W-:Y:S02]  /*04b0*/  LOP3.LUT R15, R15, 0xfffffe00, RZ, 0xc0, !PT ;  /* 0xfffffe000f0f7812 */ /* 0x000fe400078ec0ff */
[-C--:B------:R-:W-:Y:S02]  /*04c0*/  IADD3 R17, R23, R8.reuse, R17 ;  /* 0x0000000817117210 */ /* 0x080fe40007ffe011 */
[----:B------:R-:W-:Y:S01]  /*04d0*/  IADD3 R8, R16, R8, R15 ;  /* 0x0000000810087210 */ /* 0x000fe20007ffe00f */
[----:B------:R-:W-:Y:S01]  /*04e0*/  IMAD R16, R13, -0x1b, R10 ;  /* 0xffffffe50d107824 */ /* 0x000fe200078e020a */
[----:B------:R-:W-:Y:S01]  /*04f0*/  MOV R19, 0x4 ;  /* 0x0000000400137802 */ /* 0x000fe20000000f00 */
[----:B0-----:R-:W-:Y:S01]  /*0500*/  IMAD R12, R5, 0x70, R12 ;  /* 0x00000070050c7824 */ /* 0x001fe200078e020c */
[----:B------:R-:W-:Y:S01]  /*0510*/  IADD3 R18, R18, R3, RZ ;  /* 0x0000000312127210 */ /* 0x000fe20007ffe0ff */
[----:B------:R-:W-:Y:S02]  /*0520*/  IMAD R16, R3, 0x310, R16 ;  /* 0x0000031003107824 */ /* 0x000fe400078e0210 */
[----:B------:R-:W-:Y:S01]  /*0530*/  IMAD.WIDE R32, R32, R19, c[0x0][0x170] ;  /* 0x00005c0020207625 */ /* 0x000fe200078e0213 */
[----:B------:R-:W-:-:S03]  /*0540*/  ISETP.GE.AND P0, PT, R18, 0x8, PT ;  /* 0x000000081200780c */ /* 0x000fc60003f06270 */
[----:B------:R-:W-:Y:S01]  /*0550*/  IMAD.WIDE R10, R17, R19, c[0x0][0x170] ;  /* 0x00005c00110a7625 */ /* 0x000fe200078e0213 */
[----:B------:R-:W-:Y:S02]  /*0560*/  MOV R37, R33 ;  /* 0x0000002100257202 */ /* 0x000fe40000000f00 */
[----:B------:R-:W-:Y:S01]  /*0570*/  ISETP.LT.AND P0, PT, R0, 0xd, !P0 ;  /* 0x0000000d0000780c */ /* 0x000fe20004701270 */
[----:B------:R-:W-:Y:S01]  /*0580*/  IMAD.WIDE R8, R8, R19, c[0x0][0x170] ;  /* 0x00005c0008087625 */ /* 0x000fe200078e0213 */
[----:B------:R-:W-:Y:S02]  /*0590*/  MOV R6, R10 ;  /* 0x0000000a00067202 */ /* 0x000fe40000000f00 */
[----:B------:R-:W-:Y:S01]  /*05a0*/  MOV R7, R11 ;  /* 0x0000000b00077202 */ /* 0x000fe20000000f00 */
[C---:B------:R-:W-:Y:S01]  /*05b0*/  IMAD R16, R5.reuse, 0x70, R16 ;  /* 0x0000007005107824 */ /* 0x040fe200078e0210 */
[----:B------:R-:W-:Y:S01]  /*05c0*/  MOV R36, R8 ;  /* 0x0000000800247202 */ /* 0x000fe20000000f00 */
[C---:B------:R-:W-:Y:S01]  /*05d0*/  IMAD R24, R5.reuse, 0x70, R24 ;  /* 0x0000007005187824 */ /* 0x040fe200078e0218 */
[----:B------:R-:W-:Y:S01]  /*05e0*/  MOV R33, R9 ;  /* 0x0000000900217202 */ /* 0x000fe20000000f00 */
[----:B------:R-:W-:-:S02]  /*05f0*/  IMAD R22, R5, 0x70, R22 ;  /* 0x0000007005167824 */ /* 0x000fc400078e0216 */
[C---:B------:R-:W-:Y:S02]  /*0600*/  IMAD R14, R5.reuse, 0x70, R14 ;  /* 0x00000070050e7824 */ /* 0x040fe400078e020e */
[----:B------:R-:W-:Y:S02]  /*0610*/  IMAD R20, R5, 0x70, R20 ;  /* 0x0000007005147824 */ /* 0x000fe400078e0214 */
[C---:B------:R-:W-:Y:S02]  /*0620*/  IMAD R39, R43.reuse, 0x1c, R12 ;  /* 0x0000001c2b277824 */ /* 0x040fe400078e020c */
[----:B------:R-:W-:Y:S02]  /*0630*/  IMAD R41, R43, 0x1c, R16 ;  /* 0x0000001c2b297824 */ /* 0x000fe400078e0210 */
[C---:B------:R-:W-:Y:S02]  /*0640*/  IMAD R45, R49.reuse, 0x1c, R24 ;  /* 0x0000001c312d7824 */ /* 0x040fe400078e0218 */
[----:B------:R-:W-:-:S02]  /*0650*/  IMAD R47, R49, 0x1c, R22 ;  /* 0x0000001c312f7824 */ /* 0x000fc400078e0216 */
[----:B------:R-:W-:Y:S02]  /*0660*/  IMAD R43, R43, 0x1c, R14 ;  /* 0x0000001c2b2b7824 */ /* 0x000fe400078e020e */
[----:B------:R-:W-:Y:S02]  /*0670*/  IMAD R49, R49, 0x1c, R20 ;  /* 0x0000001c31317824 */ /* 0x000fe400078e0214 */
.L_x_88:
[C---:B------:R-:W-:Y:S01]  /*0680*/  LEA R8, R0.reuse, R0, 0x1 ;  /* 0x0000000000087211 */ /* 0x040fe200078e08ff */
[----:B------:R-:W-:Y:S01]  /*0690*/  ULDC.64 UR4, c[0x0][0x118] ;  /* 0x0000460000047ab9 */ /* 0x000fe20000000a00 */
[----:B------:R-:W-:Y:S01]  /*06a0*/  ISETP.GT.AND P1, PT, R0, 0xa, PT ;  /* 0x0000000a0000780c */ /* 0x000fe20003f24270 */
[--C-:B------:R-:W-:Y:S01]  /*06b0*/  IMAD.WIDE R18, R39, 0x4, R34.reuse ;  /* 0x0000000427127825 */ /* 0x100fe200078e0222 */
[-C--:B------:R-:W-:Y:S01]  /*06c0*/  LEA.HI.SX32 R10, R4, R3.reuse, 0x1b ;  /* 0x00000003040a7211 */ /* 0x080fe200078fdaff */
[----:B------:R-:W-:Y:S01]  /*06d0*/  BAR.SYNC.DEFER_BLOCKING 0x0 ;  /* 0x0000000000007b1d */ /* 0x000fe20000010000 */
[C---:B------:R-:W-:Y:S01]  /*06e0*/  LEA.HI.SX32 R9, R8.reuse, R3, 0x1b ;  /* 0x0000000308097211 */ /* 0x040fe200078fdaff */
[----:B------:R-:W-:Y:S01]  /*06f0*/  IMAD.WIDE R16, R43, 0x4, R34 ;  /* 0x000000042b107825 */ /* 0x000fe200078e0222 */
[----:B------:R-:W-:-:S02]  /*0700*/  IADD3 R8, R8, 0x2, RZ ;  /* 0x0000000208087810 */ /* 0x000fc40007ffe0ff */
[----:B------:R-:W-:Y:S01]  /*0710*/  ISETP.GT.OR P3, PT, R10, 0x7, P1 ;  /* 0x000000070a00780c */ /* 0x000fe20000f64670 */
[--C-:B------:R-:W-:Y:S01]  /*0720*/  IMAD.WIDE R14, R41, 0x4, R34.reuse ;  /* 0x00000004290e7825 */ /* 0x100fe200078e0222 */
[----:B------:R-:W-:Y:S01]  /*0730*/  ISETP.GT.OR P1, PT, R9, 0x7, P1 ;  /* 0x000000070900780c */ /* 0x000fe20000f24670 */
[----:B------:R0:W2:Y:S01]  /*0740*/  LDG.E.CONSTANT R18, [R18.64] ;  /* 0x0000000412127981 */ /* 0x0000a2000c1e9900 */
[----:B------:R-:W-:Y:S01]  /*0750*/  LEA.HI.SX32 R8, R8, R3, 0x1b ;  /* 0x0000000308087211 */ /* 0x000fe200078fdaff */
[--C-:B------:R-:W-:Y:S02]  /*0760*/  @P0 IMAD.WIDE R12, R49, 0x4, R34.reuse ;  /* 0x00000004310c0825 */ /* 0x100fe400078e0222 */
[----:B------:R1:W3:Y:S01]  /*0770*/  LDG.E.CONSTANT R16, [R16.64] ;  /* 0x0000000410107981 */ /* 0x0002e2000c1e9900 */
[----:B------:R-:W-:Y:S01]  /*0780*/  ISETP.GT.AND P2, PT, R8, 0x7, PT ;  /* 0x000000070800780c */ /* 0x000fe20003f44270 */
[----:B------:R-:W-:Y:S02]  /*0790*/  @P0 IMAD.WIDE R8, R45, 0x4, R34 ;  /* 0x000000042d080825 */ /* 0x000fe400078e0222 */
[----:B------:R-:W4:Y:S01]  /*07a0*/  LDG.E.CONSTANT R14, [R14.64] ;  /* 0x000000040e0e7981 */ /* 0x000f22000c1e9900 */
[----:B------:R-:W-:-:S03]  /*07b0*/  ISETP.GT.OR P2, PT, R0, 0x9, P2 ;  /* 0x000000090000780c */ /* 0x000fc60001744670 */
[----:B------:R5:W4:Y:S01]  /*07c0*/  @P0 LDG.E.CONSTANT R21, [R8.64] ;  /* 0x0000000408150981 */ /* 0x000b22000c1e9900 */
[----:B------:R-:W-:-:S03]  /*07d0*/  @P0 IMAD.WIDE R10, R47, 0x4, R34 ;  /* 0x000000042f0a0825 */ /* 0x000fc600078e0222 */
[----:B------:R0:W4:Y:S04]  /*07e0*/  @P0 LDG.E.CONSTANT R12, [R12.64] ;  /* 0x000000040c0c0981 */ /* 0x000128000c1e9900 */
[----:B------:R1:W4:Y:S01]  /*07f0*/  @P0 LDG.E.CONSTANT R20, [R10.64] ;  /* 0x000000040a140981 */ /* 0x000322000c1e9900 */
[----:B-----5:R-:W-:Y:S02]  /*0800*/  @!P1 MOV R8, R32 ;  /* 0x0000002000089202 */ /* 0x020fe40000000f00 */
[----:B------:R-:W-:Y:S01]  /*0810*/  @!P1 MOV R9, R37 ;  /* 0x0000002500099202 */ /* 0x000fe20000000f00 */
[----:B------:R5:W4:Y:S04]  /*0820*/  @!P2 LDG.E.CONSTANT R44, [R6.64] ;  /* 0x00000004062ca981 */ /* 0x000b28000c1e9900 */
[----:B0-----:R0:W4:Y:S02]  /*0830*/  @!P1 LDG.E.CONSTANT R19, [R8.64] ;  /* 0x0000000408139981 */ /* 0x001124000c1e9900 */
[----:B0-----:R-:W-:-:S02]  /*0840*/  @!P3 MOV R8, R36 ;  /* 0x000000240008b202 */ /* 0x001fc40000000f00 */
[----:B------:R-:W-:-:S05]  /*0850*/  @!P3 MOV R9, R33 ;  /* 0x000000210009b202 */ /* 0x000fca0000000f00 */
[----:B------:R0:W4:Y:S01]  /*0860*/  @!P3 LDG.E.CONSTANT R29, [R8.64] ;  /* 0x00000004081db981 */ /* 0x000122000c1e9900 */
[C---:B------:R-:W-:Y:S01]  /*0870*/  IMAD R22, R0.reuse, 0x6, RZ ;  /* 0x0000000600167824 */ /* 0x040fe200078e02ff */
[C---:B-1----:R-:W-:Y:S02]  /*0880*/  @!P1 SHF.L.U32 R11, R3.reuse, 0x5, RZ ;  /* 0x00000005030b9819 */ /* 0x042fe400000006ff */
[C---:B------:R-:W-:Y:S01]  /*0890*/  @!P3 SHF.L.U32 R13, R3.reuse, 0x5, RZ ;  /* 0x00000005030db819 */ /* 0x040fe200000006ff */
[C---:B------:R-:W-:Y:S02]  /*08a0*/  IMAD R17, R3.reuse, 0x51, R22 ;  /* 0x0000005103117824 */ /* 0x040fe400078e0216 */
[C---:B------:R-:W-:Y:S01]  /*08b0*/  @!P1 IMAD R22, R0.reuse, 0x3, R11 ;  /* 0x0000000300169824 */ /* 0x040fe200078e020b */
[----:B0-----:R-:W-:Y:S01]  /*08c0*/  @!P2 SHF.L.U32 R9, R3, 0x5, RZ ;  /* 0x000000050309a819 */ /* 0x001fe200000006ff */
[----:B------:R-:W-:-:S04]  /*08d0*/  @!P3 IMAD R46, R0, 0x3, R13 ;  /* 0x00000003002eb824 */ /* 0x000fc800078e020d */
[----:B------:R-:W-:Y:S01]  /*08e0*/  @!P2 IMAD R50, R0, 0x3, R9 ;  /* 0x000000030032a824 */ /* 0x000fe200078e0209 */
[----:B------:R-:W-:Y:S02]  /*08f0*/  LEA R52, R3, 0xa20, 0x6 ;  /* 0x00000a2003347811 */ /* 0x000fe400078e30ff */
[----:B------:R-:W-:Y:S02]  /*0900*/  IADD3 R38, R38, 0x1, RZ ;  /* 0x0000000126267810 */ /* 0x000fe40007ffe0ff */
[----:B-----5:R-:W-:-:S04]  /*0910*/  IADD3 R6, P4, R6, 0x20, RZ ;  /* 0x0000002006067810 */ /* 0x020fc80007f9e0ff */
[----:B------:R-:W-:Y:S01]  /*0920*/  IADD3.X R7, RZ, R7, RZ, P4, !PT ;  /* 0x00000007ff077210 */ /* 0x000fe200027fe4ff */
[----:B--2---:R-:W-:Y:S04]  /*0930*/  STS [R17.X4], R18 ;  /* 0x0000001211007388 */ /* 0x004fe80000004800 */
[----:B---3--:R-:W-:Y:S04]  /*0940*/  STS [R17.X4+0x4], R16 ;  /* 0x0000041011007388 */ /* 0x008fe80000004800 */
[----:B----4-:R-:W-:Y:S04]  /*0950*/  STS [R17.X4+0x8], R14 ;  /* 0x0000080e11007388 */ /* 0x010fe80000004800 */
[----:B------:R-:W-:Y:S04]  /*0960*/  @P0 STS [R17.X4+0x14], R21 ;  /* 0x0000141511000388 */ /* 0x000fe80000004800 */
[----:B------:R-:W-:Y:S04]  /*0970*/  @P0 STS [R17.X4+0xc], R12 ;  /* 0x00000c0c11000388 */ /* 0x000fe80000004800 */
[----:B------:R-:W-:Y:S04]  /*0980*/  @P0 STS [R17.X4+0x10], R20 ;  /* 0x0000101411000388 */ /* 0x000fe80000004800 */
[----:B------:R-:W-:Y:S04]  /*0990*/  @!P1 STS [R22.X4+0xa20], R19 ;  /* 0x000a201316009388 */ /* 0x000fe80000004800 */
[----:B------:R-:W-:Y:S04]  /*09a0*/  @!P3 STS [R46.X4+0xa24], R29 ;  /* 0x000a241d2e00b388 */ /* 0x000fe80000004800 */
[----:B------:R-:W-:Y:S04]  /*09b0*/  @!P2 STS [R50.X4+0xa28], R44 ;  /* 0x000a282c3200a388 */ /* 0x000fe80000004800 */
[----:B------:R-:W-:Y:S06]  /*09c0*/  BAR.SYNC.DEFER_BLOCKING 0x0 ;  /* 0x0000000000007b1d */ /* 0x000fec0000010000 */
[----:B------:R-:W-:Y:S04]  /*09d0*/  LDS R26, [R0.X8] ;  /* 0x00000000001a7984 */ /* 0x000fe80000008800 */
[----:B------:R-:W0:Y:S04]  /*09e0*/  LDS.128 R8, [R52] ;  /* 0x0000000034087984 */ /* 0x000e280000000c00 */
[----:B------:R-:W1:Y:S04]  /*09f0*/  LDS R30, [R0.X8+0xd8] ;  /* 0x0000d800001e7984 */ /* 0x000e680000008800 */
[----:B------:R-:W2:Y:S04]  /*0a00*/  LDS.128 R12, [R52+0x200] ;  /* 0x00020000340c7984 */ /* 0x000ea80000000c00 */
[----:B------:R-:W3:Y:S04]  /*0a10*/  LDS R24, [R0.X8+0x144] ;  /* 0x0001440000187984 */ /* 0x000ee80000008800 */
[----:B------:R-:W4:Y:S04]  /*0a20*/  LDS R48, [R0.X8+0x21c] ;  /* 0x00021c0000307984 */ /* 0x000f280000008800 */
[----:B------:R-:W5:Y:S04]  /*0a30*/  LDS.128 R16, [R52+0x20] ;  /* 0x0000200034107984 */ /* 0x000f680000000c00 */
[----:B------:R-:W5:Y:S04]  /*0a40*/  LDS.128 R20, [R52+0x220] ;  /* 0x0002200034147984 */ /* 0x000f680000000c00 */
[----:B------:R-:W5:Y:S01]  /*0a50*/  LDS R29, [R0.X8+0x288] ;  /* 0x00028800001d7984 */ /* 0x000f620000008800 */
[C---:B0-----:R-:W-:Y:S01]  /*0a60*/  FFMA R51, R8.reuse, R26, R51 ;  /* 0x0000001a08337223 */ /* 0x041fe20000000033 */
[----:B-1----:R-:W-:Y:S01]  /*0a70*/  FFMA R40, R8, R30, R40 ;  /* 0x0000001e08287223 */ /* 0x002fe20000000028 */
[----:B--2---:R-:W-:Y:S01]  /*0a80*/  FFMA R8, R26, R12, R28 ;  /* 0x0000000c1a087223 */ /* 0x004fe2000000001c */
[----:B------:R-:W-:Y:S01]  /*0a90*/  FFMA R12, R12, R30, R42 ;  /* 0x0000001e0c0c7223 */ /* 0x000fe2000000002a */
[----:B---3--:R-:W-:-:S02]  /*0aa0*/  FFMA R28, R24, R9, R51 ;  /* 0x00000009181c7223 */ /* 0x008fc40000000033 */
[----:B------:R-:W0:Y:S01]  /*0ab0*/  LDS R51, [R0.X8+0x360] ;  /* 0x0003600000337984 */ /* 0x000e220000008800 */
[----:B----4-:R-:W-:Y:S01]  /*0ac0*/  FFMA R42, R48, R9, R40 ;  /* 0x00000009302a7223 */ /* 0x010fe20000000028 */
[-C--:B------:R-:W-:Y:S02]  /*0ad0*/  FFMA R9, R24, R13.reuse, R8 ;  /* 0x0000000d18097223 */ /* 0x080fe40000000008 */
[----:B------:R-:W1:Y:S01]  /*0ae0*/  LDS R8, [R0.X8+0x3cc] ;  /* 0x0003cc0000087984 */ /* 0x000e620000008800 */
[-C--:B-----5:R-:W-:Y:S01]  /*0af0*/  FFMA R53, R26, R16.reuse, R53 ;  /* 0x000000101a357223 */ /* 0x0a0fe20000000035 */
[----:B------:R-:W-:Y:S01]  /*0b00*/  FFMA R27, R30, R16, R27 ;  /* 0x000000101e1b7223 */ /* 0x000fe2000000001b */
[----:B------:R-:W-:Y:S01]  /*0b10*/  LEA R16, R3, 0xa20, 0x6 ;  /* 0x00000a2003107811 */ /* 0x000fe200078e30ff */
[-C--:B------:R-:W-:Y:S01]  /*0b20*/  FFMA R26, R26, R20.reuse, R25 ;  /* 0x000000141a1a7223 */ /* 0x080fe20000000019 */
[----:B------:R-:W-:Y:S01]  /*0b30*/  FFMA R13, R48, R13, R12 ;  /* 0x0000000d300d7223 */ /* 0x000fe2000000000c */
[----:B------:R-:W-:Y:S01]  /*0b40*/  FFMA R20, R30, R20, R31 ;  /* 0x000000141e147223 */ /* 0x000fe2000000001f */
[----:B------:R-:W2:Y:S01]  /*0b50*/  LDS R12, [R0.X8+0x4a4] ;  /* 0x0004a400000c7984 */ /* 0x000ea20000008800 */
[-C--:B------:R-:W-:Y:S01]  /*0b60*/  FFMA R31, R24, R17.reuse, R53 ;  /* 0x00000011181f7223 */ /* 0x080fe20000000035 */
[----:B------:R-:W-:Y:S01]  /*0b70*/  FFMA R44, R48, R17, R27 ;  /* 0x00000011302c7223 */ /* 0x000fe2000000001b */
[-C--:B------:R-:W-:Y:S01]  /*0b80*/  FFMA R40, R24, R21.reuse, R26 ;  /* 0x0000001518287223 */ /* 0x080fe2000000001a */
[----:B------:R-:W-:Y:S04]  /*0b90*/  LDS R17, [R0.X8+0x510] ;  /* 0x0005100000117984 */ /* 0x000fe80000008800 */
[----:B------:R-:W3:Y:S01]  /*0ba0*/  LDS.128 R24, [R16+0x10] ;  /* 0x0000100010187984 */ /* 0x000ee20000000c00 */
[----:B------:R-:W-:Y:S01]  /*0bb0*/  FFMA R48, R48, R21, R20 ;  /* 0x0000001530307223 */ /* 0x000fe20000000014 */
[C---:B------:R-:W-:Y:S01]  /*0bc0*/  FFMA R53, R29.reuse, R10, R28 ;  /* 0x0000000a1d357223 */ /* 0x040fe2000000001c */
[C---:B------:R-:W-:Y:S01]  /*0bd0*/  FFMA R46, R29.reuse, R14, R9 ;  /* 0x0000000e1d2e7223 */ /* 0x040fe20000000009 */
[C---:B------:R-:W-:Y:S01]  /*0be0*/  FFMA R20, R29.reuse, R18, R31 ;  /* 0x000000121d147223 */ /* 0x040fe2000000001f */
[----:B------:R-:W-:Y:S01]  /*0bf0*/  FFMA R40, R29, R22, R40 ;  /* 0x000000161d287223 */ /* 0x000fe20000000028 */
[----:B------:R-:W4:Y:S04]  /*0c00*/  LDS R21, [R0.X8+0x5e8] ;  /* 0x0005e80000157984 */ /* 0x000f280000008800 */
[----:B------:R-:W5:Y:S01]  /*0c10*/  LDS.128 R28, [R16+0x210] ;  /* 0x00021000101c7984 */ /* 0x000f620000000c00 */
[C---:B0-----:R-:W-:Y:S01]  /*0c20*/  FFMA R9, R51.reuse, R10, R42 ;  /* 0x0000000a33097223 */ /* 0x041fe2000000002a */
[C---:B------:R-:W-:Y:S01]  /*0c30*/  FFMA R10, R51.reuse, R14, R13 ;  /* 0x0000000e330a7223 */ /* 0x040fe2000000000d */
[C---:B------:R-:W-:Y:S01]  /*0c40*/  FFMA R14, R51.reuse, R18, R44 ;  /* 0x00000012330e7223 */ /* 0x040fe2000000002c */
[----:B------:R-:W-:Y:S01]  /*0c50*/  FFMA R44, R51, R22, R48 ;  /* 0x00000016332c7223 */ /* 0x000fe20000000030 */
[----:B------:R-:W0:Y:S01]  /*0c60*/  LDS R42, [R0.X8+0x72c] ;  /* 0x00072c00002a7984 */ /* 0x000e220000008800 */
[C---:B-1----:R-:W-:Y:S01]  /*0c70*/  FFMA R13, R8.reuse, R11, R53 ;  /* 0x0000000b080d7223 */ /* 0x042fe20000000035 */
[C---:B------:R-:W-:Y:S01]  /*0c80*/  FFMA R18, R8.reuse, R15, R46 ;  /* 0x0000000f08127223 */ /* 0x040fe2000000002e */
[C---:B------:R-:W-:Y:S01]  /*0c90*/  FFMA R22, R8.reuse, R23, R40 ;  /* 0x0000001708167223 */ /* 0x040fe20000000028 */
[----:B------:R-:W-:Y:S01]  /*0ca0*/  FFMA R20, R8, R19, R20 ;  /* 0x0000001308147223 */ /* 0x000fe20000000014 */
[----:B------:R-:W1:Y:S01]  /*0cb0*/  LDS R40, [R0.X8+0x654] ;  /* 0x0006540000287984 */ /* 0x000e620000008800 */
[C---:B--2---:R-:W-:Y:S01]  /*0cc0*/  FFMA R46, R12.reuse, R11, R9 ;  /* 0x0000000b0c2e7223 */ /* 0x044fe20000000009 */
[C---:B------:R-:W-:Y:S01]  /*0cd0*/  FFMA R51, R12.reuse, R15, R10 ;  /* 0x0000000f0c337223 */ /* 0x040fe2000000000a */
[C---:B------:R-:W-:Y:S01]  /*0ce0*/  FFMA R48, R12.reuse, R19, R14 ;  /* 0x000000130c307223 */ /* 0x040fe2000000000e */
[----:B------:R-:W2:Y:S01]  /*0cf0*/  LDS.128 R8, [R16+0x30] ;  /* 0x0000300010087984 */ /* 0x000ea20000000c00 */
[----:B------:R-:W-:-:S03]  /*0d00*/  FFMA R44, R12, R23, R44 ;  /* 0x000000170c2c7223 */ /* 0x000fc6000000002c */
[----:B------:R-:W-:Y:S01]  /*0d10*/  LDS R23, [R0.X8+0x870] ;  /* 0x0008700000177984 */ /* 0x000fe20000008800 */
[----:B---3--:R-:W-:-:S03]  /*0d20*/  FFMA R19, R24, R17, R13 ;  /* 0x0000001118137223 */ /* 0x008fc6000000000d */
[----:B------:R-:W3:Y:S01]  /*0d30*/  LDS.128 R12, [R16+0x230] ;  /* 0x00023000100c7984 */ /* 0x000ee20000000c00 */
[----:B----4-:R-:W-:-:S03]  /*0d40*/  FFMA R53, R24, R21, R46 ;  /* 0x0000001518357223 */ /* 0x010fc6000000002e */
[----:B------:R-:W-:Y:S01]  /*0d50*/  LDS R24, [R0.X8+0x8dc] ;  /* 0x0008dc0000187984 */ /* 0x000fe20000008800 */
[----:B-----5:R-:W-:-:S03]  /*0d60*/  FFMA R52, R28, R21, R51 ;  /* 0x000000151c347223 */ /* 0x020fc60000000033 */
[----:B------:R-:W4:Y:S01]  /*0d70*/  LDS R51, [R0.X8+0x798] ;  /* 0x0007980000337984 */ /* 0x000f220000008800 */
[----:B------:R-:W-:-:S03]  /*0d80*/  FFMA R46, R17, R28, R18 ;  /* 0x0000001c112e7223 */ /* 0x000fc60000000012 */
[----:B------:R-:W5:Y:S01]  /*0d90*/  LDS R18, [R0.X8+0x9b4] ;  /* 0x0009b40000127984 */ /* 0x000f620000008800 */
[----:B------:R-:W-:-:S04]  /*0da0*/  IADD3 R34, P1, R34, 0x6200, RZ ;  /* 0x0000620022227810 */ /* 0x000fc80007f3e0ff */
[----:B------:R-:W-:Y:S01]  /*0db0*/  IADD3.X R35, RZ, R35, RZ, P1, !PT ;  /* 0x00000023ff237210 */ /* 0x000fe20000ffe4ff */
[-C--:B0-----:R-:W-:Y:S01]  /*0dc0*/  FFMA R50, R42, R25.reuse, R53 ;  /* 0x000000192a327223 */ /* 0x081fe20000000035 */
[----:B------:R-:W-:Y:S01]  /*0dd0*/  ISETP.NE.AND P1, PT, R38, 0x40, PT ;  /* 0x000000402600780c */ /* 0x000fe20003f25270 */
[C---:B-1----:R-:W-:Y:S01]  /*0de0*/  FFMA R28, R40.reuse, R25, R19 ;  /* 0x00000019281c7223 */ /* 0x042fe20000000013 */
[-C--:B------:R-:W-:Y:S01]  /*0df0*/  FFMA R19, R40, R29.reuse, R46 ;  /* 0x0000001d28137223 */ /* 0x080fe2000000002e */
[-C--:B--2---:R-:W-:Y:S01]  /*0e00*/  FFMA R25, R17, R8.reuse, R20 ;  /* 0x0000000811197223 */ /* 0x084fe20000000014 */
[----:B------:R-:W-:Y:S01]  /*0e10*/  FFMA R53, R21, R8, R48 ;  /* 0x0000000815357223 */ /* 0x000fe20000000030 */
[----:B------:R-:W-:Y:S02]  /*0e20*/  FFMA R29, R42, R29, R52 ;  /* 0x0000001d2a1d7223 */ /* 0x000fe40000000034 */
[-C--:B------:R-:W-:Y:S01]  /*0e30*/  FFMA R25, R40, R9.reuse, R25 ;  /* 0x0000000928197223 */ /* 0x080fe20000000019 */
[----:B------:R-:W-:Y:S01]  /*0e40*/  FFMA R53, R42, R9, R53 ;  /* 0x000000092a357223 */ /* 0x000fe20000000035 */
[-C--:B---3--:R-:W-:Y:S01]  /*0e50*/  FFMA R22, R17, R12.reuse, R22 ;  /* 0x0000000c11167223 */ /* 0x088fe20000000016 */
[----:B------:R-:W-:-:S03]  /*0e60*/  FFMA R44, R21, R12, R44 ;  /* 0x0000000c152c7223 */ /* 0x000fc6000000002c */
[-C--:B------:R-:W-:Y:S01]  /*0e70*/  FFMA R9, R40, R13.reuse, R22 ;  /* 0x0000000d28097223 */ /* 0x080fe20000000016 */
[----:B------:R-:W-:Y:S01]  /*0e80*/  FFMA R13, R42, R13, R44 ;  /* 0x0000000d2a0d7223 */ /* 0x000fe2000000002c */
[----:B------:R-:W-:Y:S01]  /*0e90*/  FFMA R29, R23, R30, R29 ;  /* 0x0000001e171d7223 */ /* 0x000fe2000000001d */
[----:B------:R-:W-:Y:S01]  /*0ea0*/  IADD3 R36, P3, R36, 0x20, RZ ;  /* 0x0000002024247810 */ /* 0x000fe20007f7e0ff */
[C---:B----4-:R-:W-:Y:S01]  /*0eb0*/  FFMA R17, R51.reuse, R26, R28 ;  /* 0x0000001a33117223 */ /* 0x050fe2000000001c */
[C---:B------:R-:W-:Y:S01]  /*0ec0*/  FFMA R12, R51.reuse, R14, R9 ;  /* 0x0000000e330c7223 */ /* 0x040fe20000000009 */
[C---:B------:R-:W-:Y:S01]  /*0ed0*/  FFMA R28, R51.reuse, R30, R19 ;  /* 0x0000001e331c7223 */ /* 0x040fe20000000013 */
[----:B------:R-:W-:Y:S01]  /*0ee0*/  FFMA R8, R51, R10, R25 ;  /* 0x0000000a33087223 */ /* 0x000fe20000000019 */
[C---:B------:R-:W-:Y:S01]  /*0ef0*/  FFMA R9, R23.reuse, R26, R50 ;  /* 0x0000001a17097223 */ /* 0x040fe20000000032 */
[C---:B------:R-:W-:Y:S01]  /*0f00*/  FFMA R10, R23.reuse, R10, R53 ;  /* 0x0000000a170a7223 */ /* 0x040fe20000000035 */
[----:B------:R-:W-:Y:S01]  /*0f10*/  FFMA R14, R23, R14, R13 ;  /* 0x0000000e170e7223 */ /* 0x000fe2000000000d */
[----:B------:R-:W-:Y:S01]  /*0f20*/  IADD3 R32, P2, R32, 0x20, RZ ;  /* 0x0000002020207810 */ /* 0x000fe20007f5e0ff */
[C---:B------:R-:W-:Y:S01]  /*0f30*/  FFMA R51, R24.reuse, R27, R17 ;  /* 0x0000001b18337223 */ /* 0x040fe20000000011 */
[----:B------:R-:W-:Y:S01]  /*0f40*/  FFMA R28, R24, R31, R28 ;  /* 0x0000001f181c7223 */ /* 0x000fe2000000001c */
[C---:B-----5:R-:W-:Y:S01]  /*0f50*/  FFMA R40, R18.reuse, R27, R9 ;  /* 0x0000001b12287223 */ /* 0x060fe20000000009 */
[----:B------:R-:W-:Y:S01]  /*0f60*/  FFMA R42, R18, R31, R29 ;  /* 0x0000001f122a7223 */ /* 0x000fe2000000001d */
[C---:B------:R-:W-:Y:S01]  /*0f70*/  FFMA R53, R24.reuse, R11, R8 ;  /* 0x0000000b18357223 */ /* 0x040fe20000000008 */
[----:B------:R-:W-:Y:S01]  /*0f80*/  FFMA R25, R24, R15, R12 ;  /* 0x0000000f18197223 */ /* 0x000fe2000000000c */
[C---:B------:R-:W-:Y:S01]  /*0f90*/  FFMA R27, R18.reuse, R11, R10 ;  /* 0x0000000b121b7223 */ /* 0x040fe2000000000a */
[----:B------:R-:W-:Y:S01]  /*0fa0*/  FFMA R31, R18, R15, R14 ;  /* 0x0000000f121f7223 */ /* 0x000fe2000000000e */
[----:B------:R-:W-:-:S02]  /*0fb0*/  IADD3.X R33, RZ, R33, RZ, P3, !PT ;  /* 0x00000021ff217210 */ /* 0x000fc40001ffe4ff */
[----:B------:R-:W-:Y:S01]  /*0fc0*/  IADD3.X R37, RZ, R37, RZ, P2, !PT ;  /* 0x00000025ff257210 */ /* 0x000fe200017fe4ff */
[----:B------:R-:W-:Y:S05]  /*0fd0*/  @P1 BRA `(.L_x_88) ;  /* 0xfffff6a000001947 */ /* 0x000fea000383ffff */
[----:B------:R-:W-:Y:S01]  /*0fe0*/  LEA R6, R2, R3, 0x4 ;  /* 0x0000000302067211 */ /* 0x000fe200078e20ff */
[----:B------:R-:W-:Y:S01]  /*0ff0*/  ULDC.64 UR4, c[0x0][0x118] ;  /* 0x0000460000047ab9 */ /* 0x000fe20000000a00 */
[----:B------:R-:W-:Y:S02]  /*1000*/  MOV R11, 0x4 ;  /* 0x00000004000b7802 */ /* 0x000fe40000000f00 */
[----:B------:R-:W-:-:S05]  /*1010*/  SHF.L.U32 R6, R6, 0x1, RZ ;  /* 0x0000000106067819 */ /* 0x000fca00000006ff */
[----:B------:R-:W-:-:S05]  /*1020*/  IMAD.WIDE R6, R6, R11, c[0x0][0x178] ;  /* 0x00005e0006067625 */ /* 0x000fca00078e020b */
[----:B------:R-:W2:Y:S04]  /*1030*/  LDG.E.CONSTANT R9, [R6.64+0x40] ;  /* 0x0000400406097981 */ /* 0x000ea8000c1e9900 */
[----:B------:R-:W3:Y:S04]  /*1040*/  LDG.E.CONSTANT R4, [R6.64] ;  /* 0x0000000406047981 */ /* 0x000ee8000c1e9900 */
[----:B------:R-:W4:Y:S04]  /*1050*/  LDG.E.CONSTANT R8, [R6.64+0x4] ;  /* 0x0000040406087981 */ /* 0x000f28000c1e9900 */
[----:B------:R-:W5:Y:S01]  /*1060*/  LDG.E.CONSTANT R10, [R6.64+0x44] ;  /* 0x00004404060a7981 */ /* 0x000f62000c1e9900 */
[----:B------:R-:W-:-:S04]  /*1070*/  IMAD R3, R3, 0x188, R0 ;  /* 0x0000018803037824 */ /* 0x000fc800078e0200 */
[----:B------:R-:W-:-:S04]  /*1080*/  IMAD R2, R2, 0x1880, R3 ;  /* 0x0000188002027824 */ /* 0x000fc800078e0203 */
[----:B------:R-:W-:-:S04]  /*1090*/  IMAD R2, R5, 0x1c, R2 ;  /* 0x0000001c05027824 */ /* 0x000fc800078e0202 */
[----:B------:R-:W-:Y:S01]  /*10a0*/  IMAD.WIDE R2, R2, R11, c[0x0][0x160] ;  /* 0x0000580002027625 */ /* 0x000fe200078e020b */
[--C-:B--2---:R-:W-:Y:S01]  /*10b0*/  FADD R5, R28, R9.reuse ;  /* 0x000000091c057221 */ /* 0x104fe20000000000 */
[----:B------:R-:W-:Y:S01]  /*10c0*/  FADD R9, R42, R9 ;  /* 0x000000092a097221 */ /* 0x000fe20000000000 */
[--C-:B---3--:R-:W-:Y:S01]  /*10d0*/  FADD R51, R51, R4.reuse ;  /* 0x0000000433337221 */ /* 0x108fe20000000000 */
[----:B------:R-:W-:Y:S01]  /*10e0*/  FADD R11, R40, R4 ;  /* 0x00000004280b7221 */ /* 0x000fe20000000000 */
[--C-:B----4-:R-:W-:Y:S01]  /*10f0*/  FADD R53, R53, R8.reuse ;  /* 0x0000000835357221 */ /* 0x110fe20000000000 */
[----:B------:R-:W-:Y:S01]  /*1100*/  FADD R27, R27, R8 ;  /* 0x000000081b1b7221 */ /* 0x000fe20000000000 */
[--C-:B-----5:R-:W-:Y:S01]  /*1110*/  FADD R25, R25, R10.reuse ;  /* 0x0000000a19197221 */ /* 0x120fe20000000000 */
[----:B------:R-:W-:Y:S01]  /*1120*/  FADD R31, R31, R10 ;  /* 0x0000000a1f1f7221 */ /* 0x000fe20000000000 */
        /* <DEDUP_REMOVED lines=9> */
.L_x_89:
        /* <DEDUP_REMOVED lines=12> */
.L_x_135:


//--------------------- .text.tvmgen_default_fused_nn_conv2d_add_nn_relu_5_kernel --------------------------
	.section	.text.tvmgen_default_fused_nn_conv2d_add_nn_relu_5_kernel,"ax",@progbits
	.sectionflags	@"SHF_BARRIERS=1"
	.sectioninfo	@"SHI_REGISTERS=40"
	.align	128
        .global         tvmgen_default_fused_nn_conv2d_add_nn_relu_5_kernel
        .type           tvmgen_default_fused_nn_conv2d_add_nn_relu_5_kernel,@function
        .size           tvmgen_default_fused_nn_conv2d_add_nn_relu_5_kernel,(.L_x_136 - tvmgen_default_fused_nn_conv2d_add_nn_relu_5_kernel)
        .other          tvmgen_default_fused_nn_conv2d_add_nn_relu_5_kernel,@"STO_CUDA_ENTRY STV_DEFAULT"
tvmgen_default_fused_nn_conv2d_add_nn_relu_5_kernel:
.text.tvmgen_default_fused_nn_conv2d_add_nn_relu_5_kernel:
[----:B------:R-:W-:Y:S02]  /*0000*/  MOV R1, c[0x0][0x28] ;  /* 0x00000a0000017a02 */ /* 0x000fe40000000f00 */
[----:B------:R-:W0:Y:S01]  /*0010*/  S2R R0, SR_TID.X ;  /* 0x0000000000007919 */ /* 0x000e220000002100 */
[----:B------:R-:W-:Y:S01]  /*0020*/  MOV R22, 0x4 ;  /* 0x0000000400167802 */ /* 0x000fe20000000f00 */
[----:B------:R-:W-:Y:S01]  /*0030*/  ULDC.64 UR4, c[0x0][0x118] ;  /* 0x0000460000047ab9 */ /* 0x000fe20000000a00 */
[----:B------:R-:W-:Y:S01]  /*0040*/  MOV R30, RZ ;  /* 0x000000ff001e7202 */ /* 0x000fe20000000f00 */
[----:B------:R-:W1:Y:S01]  /*0050*/  S2R R3, SR_TID.Z ;  /* 0x0000000000037919 */ /* 0x000e620000002300 */
[----:B------:R-:W-:Y:S02]  /*0060*/  MOV R19, RZ ;  /* 0x000000ff00137202 */ /* 0x000fe40000000f00 */
[----:B------:R-:W-:Y:S01]  /*0070*/  MOV R17, RZ ;  /* 0x000000ff00117202 */ /* 0x000fe20000000f00 */
[----:B------:R-:W2:Y:S01]  /*0080*/  S2R R2, SR_CTAID.Z ;  /* 0x0000000000027919 */ /* 0x000ea20000002700 */
[----:B------:R-:W-:Y:S02]  /*0090*/  MOV R15, RZ ;  /* 0x000000ff000f7202 */ /* 0x000fe40000000f00 */
[----:B------:R-:W-:Y:S01]  /*00a0*/  MOV R13, RZ ;  /* 0x000000ff000d7202 */ /* 0x000fe20000000f00 */
[----:B------:R-:W3:Y:S01]  /*00b0*/  S2R R20, SR_CTAID.Y ;  /* 0x0000000000147919 */ /* 0x000ee20000002600 */
[----:B0-----:R-:W-:-:S04]  /*00c0*/  SHF.L.U32 R4, R0, 0x6, RZ ;  /* 0x0000000600047819 */ /* 0x001fc800000006ff */
[----:B------:R-:W-:Y:S01]  /*00d0*/  LOP3.LUT R4, R4, 0xfffffe00, RZ, 0xc0, !PT ;  /* 0xfffffe0004047812 */ /* 0x000fe200078ec0ff */
[C-C-:B-1----:R-:W-:Y:S01]  /*00e0*/  IMAD R28, R3.reuse, 0x1c, R0.reuse ;  /* 0x0000001c031c7824 */ /* 0x142fe200078e0200 */
[C---:B------:R-:W-:Y:S02]  /*00f0*/  LOP3.LUT R5, R3.reuse, 0x1, RZ, 0xc0, !PT ;  /* 0x0000000103057812 */ /* 0x040fe400078ec0ff */
[----:B--2---:R-:W-:Y:S02]  /*0100*/  LEA R7, R2, R3, 0x4 ;  /* 0x0000000302077211 */ /* 0x004fe400078e20ff */
[----:B------:R-:W-:Y:S02]  /*0110*/  LEA R21, R3, 0x700, 0x5 ;  /* 0x0000070003157811 */ /* 0x000fe400078e28ff */
[----:B------:R-:W-:Y:S01]  /*0120*/  LEA R6, R7, R4, 0xa ;  /* 0x0000000407067211 */ /* 0x000fe200078e50ff */
[----:B------:R-:W-:Y:S01]  /*0130*/  IMAD R7, R5, 0x1c, R0 ;  /* 0x0000001c05077824 */ /* 0x000fe200078e0200 */
[----:B------:R-:W-:-:S02]  /*0140*/  SHF.R.S32.HI R4, RZ, 0x1, R3 ;  /* 0x00000001ff047819 */ /* 0x000fc40000011403 */
[----:B------:R-:W-:-:S03]  /*0150*/  LOP3.LUT R5, R0, 0x7, RZ, 0xc0, !PT ;  /* 0x0000000700057812 */ /* 0x000fc600078ec0ff */
[----:B------:R-:W-:Y:S01]  /*0160*/  IMAD R7, R4, 0x310, R7 ;  /* 0x0000031004077824 */ /* 0x000fe200078e0207 */
[----:B------:R-:W-:Y:S02]  /*0170*/  IADD3 R5, R5, R6, RZ ;  /* 0x0000000605057210 */ /* 0x000fe40007ffe0ff */
[----:B------:R-:W-:Y:S01]  /*0180*/  LEA.HI.SX32 R4, R0, R3, 0x1c ;  /* 0x0000000300047211 */ /* 0x000fe200078fe2ff */
[----:B---3--:R-:W-:Y:S02]  /*0190*/  IMAD R7, R20, 0x38, R7 ;  /* 0x0000003814077824 */ /* 0x008fe400078e0207 */
[----:B------:R-:W-:Y:S01]  /*01a0*/  IMAD.WIDE R24, R5, R22, c[0x0][0x170] ;  /* 0x00005c0005187625 */ /* 0x000fe200078e0216 */
[----:B------:R-:W-:-:S03]  /*01b0*/  ISETP.GE.AND P0, PT, R4, 0x10, PT ;  /* 0x000000100400780c */ /* 0x000fc60003f06270 */
[----:B------:R-:W-:Y:S01]  /*01c0*/  IMAD.WIDE R22, R7, R22, c[0x0][0x168] ;  /* 0x00005a0007167625 */ /* 0x000fe200078e0216 */
[----:B------:R-:W-:Y:S02]  /*01d0*/  MOV R26, R24 ;  /* 0x00000018001a7202 */ /* 0x000fe40000000f00 */
[----:B------:R-:W-:-:S13]  /*01e0*/  ISETP.LT.AND P0, PT, R0, 0x10, !P0 ;  /* 0x000000100000780c */ /* 0x000fda0004701270 */
.L_x_90:
[----:B------:R-:W-:Y:S01]  /*01f0*/  @P0 MOV R24, R26 ;  /* 0x0000001a00180202 */ /* 0x000fe20000000f00 */
[----:B------:R0:W2:Y:S04]  /*0200*/  LDG.E.CONSTANT R31, [R22.64] ;  /* 0x00000004161f7981 */ /* 0x0000a8000c1e9900 */
[----:B------:R1:W3:Y:S01]  /*0210*/  @P0 LDG.E.CONSTANT R12, [R24.64] ;  /* 0x00000004180c0981 */ /* 0x0002e2000c1e9900 */
[----:B------:R-:W-:Y:S01]  /*0220*/  @P0 IMAD R33, R3, -0xc, R28 ;  /* 0xfffffff403210824 */ /* 0x000fe200078e021c */
[----:B------:R-:W-:-:S02]  /*0230*/  IADD3 R30, R30, 0x1, RZ ;  /* 0x000000011e1e7810 */ /* 0x000fc40007ffe0ff */
[----:B------:R-:W-:Y:S01]  /*0240*/  BAR.SYNC.DEFER_BLOCKING 0x0 ;  /* 0x0000000000007b1d */ /* 0x000fe20000010000 */
[----:B------:R-:W-:Y:S02]  /*0250*/  IADD3 R26, P2, R26, 0x20, RZ ;  /* 0x000000201a1a7810 */ /* 0x000fe40007f5e0ff */
[----:B------:R-:W-:Y:S02]  /*0260*/  ISETP.NE.AND P1, PT, R30, 0x40, PT ;  /* 0x000000401e00780c */ /* 0x000fe40003f25270 */
[----:B0-----:R-:W-:Y:S02]  /*0270*/  IADD3 R22, P3, R22, 0x6200, RZ ;  /* 0x0000620016167810 */ /* 0x001fe40007f7e0ff */
[----:B-1----:R-:W-:Y:S02]  /*0280*/  IADD3.X R25, RZ, R25, RZ, P2, !PT ;  /* 0x00000019ff197210 */ /* 0x002fe400017fe4ff */
[----:B------:R-:W-:Y:S01]  /*0290*/  IADD3.X R23, RZ, R23, RZ, P3, !PT ;  /* 0x00000017ff177210 */ /* 0x000fe20001ffe4ff */
[----:B--2---:R-:W-:Y:S04]  /*02a0*/  STS [R28.X4], R31 ;  /* 0x0000001f1c007388 */ /* 0x004fe80000004800 */
[----:B---3--:R-:W-:Y:S04]  /*02b0*/  @P0 STS [R33.X4+0x700], R12 ;  /* 0x0007000c21000388 */ /* 0x008fe80000004800 */
[----:B------:R-:W-:Y:S06]  /*02c0*/  BAR.SYNC.DEFER_BLOCKING 0x0 ;  /* 0x0000000000007b1d */ /* 0x000fec0000010000 */
[----:B------:R-:W-:Y:S04]  /*02d0*/  LDS R14, [R0.X4] ;  /* 0x00000000000e7984 */ /* 0x000fe80000004800 */
[----:B------:R-:W0:Y:S04]  /*02e0*/  LDS.128 R4, [R21] ;  /* 0x0000000015047984 */ /* 0x000e280000000c00 */
[----:B------:R-:W1:Y:S04]  /*02f0*/  LDS.128 R8, [R21+0x200] ;  /* 0x0002000015087984 */ /* 0x000e680000000c00 */
[----:B------:R-:W2:Y:S04]  /*0300*/  LDS R16, [R0.X4+0x70] ;  /* 0x0000700000107984 */ /* 0x000ea80000004800 */
[----:B------:R-:W3:Y:S04]  /*0310*/  LDS R35, [R0.X4+0xe0] ;  /* 0x0000e00000237984 */ /* 0x000ee80000004800 */
[----:B------:R-:W4:Y:S04]  /*0320*/  LDS R37, [R0.X4+0x150] ;  /* 0x0001500000257984 */ /* 0x000f280000004800 */
[----:B------:R-:W5:Y:S04]  /*0330*/  LDS R29, [R0.X4+0x1c0] ;  /* 0x0001c000001d7984 */ /* 0x000f680000004800 */
[----:B------:R-:W5:Y:S04]  /*0340*/  LDS R27, [R0.X4+0x230] ;  /* 0x00023000001b7984 */ /* 0x000f680000004800 */
[----:B------:R-:W5:Y:S04]  /*0350*/  LDS R24, [R0.X4+0x2a0] ;  /* 0x0002a00000187984 */ /* 0x000f680000004800 */
[----:B------:R-:W-:Y:S01]  /*0360*/  LDS R33, [R0.X4+0x540] ;  /* 0x0005400000217984 */ /* 0x000fe20000004800 */
[C---:B0-----:R-:W-:Y:S01]  /*0370*/  FFMA R12, R14.reuse, R4, R13 ;  /* 0x000000040e0c7223 */ /* 0x041fe2000000000d */
[----:B-1----:R-:W-:Y:S01]  /*0380*/  FFMA R14, R14, R8, R17 ;  /* 0x000000080e0e7223 */ /* 0x002fe20000000011 */
[-C--:B--2---:R-:W-:Y:S01]  /*0390*/  FFMA R4, R4, R16.reuse, R15 ;  /* 0x0000001004047223 */ /* 0x084fe2000000000f */
[----:B------:R-:W-:-:S02]  /*03a0*/  FFMA R8, R8, R16, R19 ;  /* 0x0000001008087223 */ /* 0x000fc40000000013 */
[----:B------:R-:W-:Y:S01]  /*03b0*/  LDS.128 R16, [R21+0x210] ;  /* 0x0002100015107984 */ /* 0x000fe20000000c00 */
[C---:B---3--:R-:W-:Y:S01]  /*03c0*/  FFMA R12, R35.reuse, R5, R12 ;  /* 0x00000005230c7223 */ /* 0x048fe2000000000c */
[----:B------:R-:W-:Y:S01]  /*03d0*/  FFMA R35, R35, R9, R14 ;  /* 0x0000000923237223 */ /* 0x000fe2000000000e */
[C---:B----4-:R-:W-:Y:S01]  /*03e0*/  FFMA R14, R37.reuse, R5, R4 ;  /* 0x00000005250e7223 */ /* 0x050fe20000000004 */
[----:B------:R-:W-:Y:S01]  /*03f0*/  FFMA R8, R37, R9, R8 ;  /* 0x0000000925087223 */ /* 0x000fe20000000008 */
[----:B------:R-:W-:Y:S01]  /*0400*/  LDS R5, [R0.X4+0x3f0] ;  /* 0x0003f00000057984 */ /* 0x000fe20000004800 */
[C---:B-----5:R-:W-:Y:S01]  /*0410*/  FFMA R31, R29.reuse, R6, R12 ;  /* 0x000000061d1f7223 */ /* 0x060fe2000000000c */
[----:B------:R-:W-:Y:S02]  /*0420*/  FFMA R4, R29, R10, R35 ;  /* 0x0000000a1d047223 */ /* 0x000fe40000000023 */
[----:B------:R-:W-:Y:S01]  /*0430*/  LDS R9, [R0.X4+0x380] ;  /* 0x0003800000097984 */ /* 0x000fe20000004800 */
[C---:B------:R-:W-:Y:S01]  /*0440*/  FFMA R6, R27.reuse, R6, R14 ;  /* 0x000000061b067223 */ /* 0x040fe2000000000e */
[----:B------:R-:W-:-:S02]  /*0450*/  FFMA R32, R27, R10, R8 ;  /* 0x0000000a1b207223 */ /* 0x000fc40000000008 */
[----:B------:R-:W0:Y:S01]  /*0460*/  LDS R29, [R0.X4+0x310] ;  /* 0x00031000001d7984 */ /* 0x000e220000004800 */
[C---:B------:R-:W-:Y:S01]  /*0470*/  FFMA R34, R24.reuse, R7, R31 ;  /* 0x0000000718227223 */ /* 0x040fe2000000001f */
[----:B------:R-:W-:Y:S02]  /*0480*/  FFMA R31, R24, R11, R4 ;  /* 0x0000000b181f7223 */ /* 0x000fe40000000004 */
[----:B------:R-:W1:Y:S04]  /*0490*/  LDS.128 R12, [R21+0x10] ;  /* 0x00001000150c7984 */ /* 0x000e680000000c00 */
[----:B------:R-:W2:Y:S04]  /*04a0*/  LDS R10, [R0.X4+0x460] ;  /* 0x00046000000a7984 */ /* 0x000ea80000004800 */
[----:B------:R-:W3:Y:S04]  /*04b0*/  LDS R8, [R0.X4+0x4d0] ;  /* 0x0004d00000087984 */ /* 0x000ee80000004800 */
[----:B------:R-:W4:Y:S04]  /*04c0*/  LDS R27, [R0.X4+0x5b0] ;  /* 0x0005b000001b7984 */ /* 0x000f280000004800 */
[----:B------:R-:W5:Y:S04]  /*04d0*/  LDS R24, [R0.X4+0x620] ;  /* 0x0006200000187984 */ /* 0x000f680000004800 */
[----:B------:R-:W5:Y:S01]  /*04e0*/  LDS R4, [R0.X4+0x690] ;  /* 0x0006900000047984 */ /* 0x000f620000004800 */
[C---:B0-----:R-:W-:Y:S01]  /*04f0*/  FFMA R7, R29.reuse, R7, R6 ;  /* 0x000000071d077223 */ /* 0x041fe20000000006 */
[----:B------:R-:W-:Y:S01]  /*0500*/  FFMA R11, R29, R11, R32 ;  /* 0x0000000b1d0b7223 */ /* 0x000fe20000000020 */
[C---:B------:R-:W-:Y:S01]  /*0510*/  FFMA R6, R9.reuse, R16, R31 ;  /* 0x0000001009067223 */ /* 0x040fe2000000001f */
[----:B-1----:R-:W-:Y:S01]  /*0520*/  FFMA R29, R9, R12, R34 ;  /* 0x0000000c091d7223 */ /* 0x002fe20000000022 */
[-C--:B------:R-:W-:Y:S01]  /*0530*/  FFMA R7, R12, R5.reuse, R7 ;  /* 0x000000050c077223 */ /* 0x080fe20000000007 */
[----:B------:R-:W-:-:S02]  /*0540*/  FFMA R11, R16, R5, R11 ;  /* 0x00000005100b7223 */ /* 0x000fc4000000000b */
[C---:B--2---:R-:W-:Y:S01]  /*0550*/  FFMA R12, R10.reuse, R13, R29 ;  /* 0x0000000d0a0c7223 */ /* 0x044fe2000000001d */
[----:B------:R-:W-:Y:S01]  /*0560*/  FFMA R5, R10, R17, R6 ;  /* 0x000000110a057223 */ /* 0x000fe20000000006 */
[C---:B---3--:R-:W-:Y:S01]  /*0570*/  FFMA R6, R8.reuse, R13, R7 ;  /* 0x0000000d08067223 */ /* 0x048fe20000000007 */
[----:B------:R-:W-:Y:S01]  /*0580*/  FFMA R11, R8, R17, R11 ;  /* 0x00000011080b7223 */ /* 0x000fe2000000000b */
[C---:B------:R-:W-:Y:S01]  /*0590*/  FFMA R13, R33.reuse, R14, R12 ;  /* 0x0000000e210d7223 */ /* 0x040fe2000000000c */
[----:B------:R-:W-:Y:S01]  /*05a0*/  FFMA R8, R33, R18, R5 ;  /* 0x0000001221087223 */ /* 0x000fe20000000005 */
[C---:B----4-:R-:W-:Y:S01]  /*05b0*/  FFMA R5, R27.reuse, R14, R6 ;  /* 0x0000000e1b057223 */ /* 0x050fe20000000006 */
[----:B------:R-:W-:Y:S01]  /*05c0*/  FFMA R11, R27, R18, R11 ;  /* 0x000000121b0b7223 */ /* 0x000fe2000000000b */
[C---:B-----5:R-:W-:Y:S01]  /*05d0*/  FFMA R13, R24.reuse, R15, R13 ;  /* 0x0000000f180d7223 */ /* 0x060fe2000000000d */
[----:B------:R-:W-:Y:S01]  /*05e0*/  FFMA R17, R24, R19, R8 ;  /* 0x0000001318117223 */ /* 0x000fe20000000008 */
[C---:B------:R-:W-:Y:S01]  /*05f0*/  FFMA R15, R4.reuse, R15, R5 ;  /* 0x0000000f040f7223 */ /* 0x040fe20000000005 */
[----:B------:R-:W-:Y:S01]  /*0600*/  FFMA R19, R4, R19, R11 ;  /* 0x0000001304137223 */ /* 0x000fe2000000000b */
[----:B------:R-:W-:Y:S05]  /*0610*/  @P1 BRA `(.L_x_90) ;  /* 0xfffffbd000001947 */ /* 0x000fea000383ffff */
[----:B------:R-:W-:Y:S02]  /*0620*/  LEA R4, R2, R3, 0x5 ;  /* 0x0000000302047211 */ /* 0x000fe400078e28ff */
[----:B------:R-:W-:-:S05]  /*0630*/  MOV R7, 0x4 ;  /* 0x0000000400077802 */ /* 0x000fca0000000f00 */
[----:B------:R-:W-:-:S05]  /*0640*/  IMAD.WIDE R4, R4, R7, c[0x0][0x178] ;  /* 0x00005e0004047625 */ /* 0x000fca00078e0207 */
[----:B------:R-:W2:Y:S04]  /*0650*/  LDG.E.CONSTANT R6, [R4.64+0x40] ;  /* 0x0000400404067981 */ /* 0x000ea8000c1e9900 */
[----:B------:R-:W3:Y:S01]  /*0660*/  LDG.E.CONSTANT R8, [R4.64] ;  /* 0x0000000404087981 */ /* 0x000ee2000c1e9900 */
[----:B------:R-:W-:-:S04]  /*0670*/  IMAD R3, R3, 0x310, R0 ;  /* 0x0000031003037824 */ /* 0x000fc800078e0200 */
[----:B------:R-:W-:-:S04]  /*0680*/  IMAD R3, R2, 0x6200, R3 ;  /* 0x0000620002037824 */ /* 0x000fc800078e0203 */
[----:B------:R-:W-:-:S04]  /*0690*/  IMAD R3, R20, 0x38, R3 ;  /* 0x0000003814037824 */ /* 0x000fc800078e0203 */
[----:B------:R-:W-:Y:S01]  /*06a0*/  IMAD.WIDE R2, R3, R7, c[0x0][0x160] ;  /* 0x0000580003027625 */ /* 0x000fe200078e0207 */
[--C-:B--2---:R-:W-:Y:S01]  /*06b0*/  FADD R17, R17, R6.reuse ;  /* 0x0000000611117221 */ /* 0x104fe20000000000 */
[----:B------:R-:W-:Y:S01]  /*06c0*/  FADD R6, R19, R6 ;  /* 0x0000000613067221 */ /* 0x000fe20000000000 */
[--C-:B---3--:R-:W-:Y:S01]  /*06d0*/  FADD R13, R13, R8.reuse ;  /* 0x000000080d0d7221 */ /* 0x108fe20000000000 */
[----:B------:R-:W-:Y:S02]  /*06e0*/  FADD R8, R15, R8 ;  /* 0x000000080f087221 */ /* 0x000fe40000000000 */
[----:B------:R-:W-:Y:S02]  /*06f0*/  FMNMX R17, RZ, R17, !PT ;  /* 0x00000011ff117209 */ /* 0x000fe40007800000 */
[----:B------:R-:W-:Y:S02]  /*0700*/  FMNMX R7, RZ, R6, !PT ;  /* 0x00000006ff077209 */ /* 0x000fe40007800000 */
[----:B------:R-:W-:Y:S01]  /*0710*/  FMNMX R13, RZ, R13, !PT ;  /* 0x0000000dff0d7209 */ /* 0x000fe20007800000 */
[----:B------:R-:W-:Y:S01]  /*0720*/  STG.E [R2.64+0xc400], R17 ;  /* 0x00c4001102007986 */ /* 0x000fe2000c101904 */
[----:B------:R-:W-:-:S03]  /*0730*/  FMNMX R5, RZ, R8, !PT ;  /* 0x00000008ff057209 */ /* 0x000fc60007800000 */
[----:B------:R-:W-:Y:S04]  /*0740*/  STG.E [R2.64+0xc470], R7 ;  /* 0x00c4700702007986 */ /* 0x000fe8000c101904 */
[----:B------:R-:W-:Y:S04]  /*0750*/  STG.E [R2.64], R13 ;  /* 0x0000000d02007986 */ /* 0x000fe8000c101904 */
[----:B------:R-:W-:Y:S01]  /*0760*/  STG.E [R2.64+0x70], R5 ;  /* 0x0000700502007986 */ /* 0x000fe2000c101904 */
[----:B------:R-:W-:Y:S05]  /*0770*/  EXIT ;  /* 0x000000000000794d */ /* 0x000fea0003800000 */
.L_x_91:
        /* <DEDUP_REMOVED lines=16> */
.L_x_136:


//--------------------- .text.tvmgen_default_fused_nn_dense_add_kernel --------------------------
	.section	.text.tvmgen_default_fused_nn_dense_add_kernel,"ax",@progbits
	.sectionflags	@"SHF_BARRIERS=1"
	.sectioninfo	@"SHI_REGISTERS=62"
	.align	128
        .global         tvmgen_default_fused_nn_dense_add_kernel
        .type           tvmgen_default_fused_nn_dense_add_kernel,@function
        .size           tvmgen_default_fused_nn_dense_add_kernel,(.L_x_137 - tvmgen_default_fused_nn_dense_add_kernel)
        .other          tvmgen_default_fused_nn_dense_add_kernel,@"STO_CUDA_ENTRY STV_DEFAULT"
tvmgen_default_fused_nn_dense_add_kernel:
.text.tvmgen_default_fused_nn_dense_add_kernel:
[----:B------:R-:W-:Y:S02]  /*0000*/  MOV R1, c[0x0][0x28] ;  /* 0x00000a0000017a02 */ /* 0x000fe40000000f00 */
[----:B------:R-:W0:Y:S01]  /*0010*/  S2R R9, SR_TID.X ;  /* 0x0000000000097919 */ /* 0x000e220000002100 */
[----:B------:R-:W-:Y:S01]  /*0020*/  MOV R7, 0x4 ;  /* 0x0000000400077802 */ /* 0x000fe20000000f00 */
[----:B------:R-:W-:Y:S02]  /*0030*/  ULDC.64 UR4, c[0x0][0x118] ;  /* 0x0000460000047ab9 */ /* 0x000fe40000000a00 */
[----:B------:R-:W1:Y:S02]  /*0040*/  S2R R6, SR_CTAID.X ;  /* 0x0000000000067919 */ /* 0x000e640000002500 */
[----:B0-----:R-:W-:Y:S01]  /*0050*/  IMAD.WIDE R4, R9, R7, c[0x0][0x168] ;  /* 0x00005a0009047625 */ /* 0x001fe200078e0207 */
[----:B-1----:R-:W-:-:S04]  /*0060*/  LEA R2, R6, R9, 0xb ;  /* 0x0000000906027211 */ /* 0x002fc800078e58ff */
[----:B------:R-:W2:Y:S01]  /*0070*/  LDG.E.CONSTANT R43, [R4.64] ;  /* 0x00000004042b7981 */ /* 0x000ea2000c1e9900 */
[----:B------:R-:W-:-:S03]  /*0080*/  IMAD.WIDE R2, R2, R7, c[0x0][0x170] ;  /* 0x00005c0002027625 */ /* 0x000fc600078e0207 */
[----:B------:R-:W3:Y:S04]  /*0090*/  LDG.E.CONSTANT R42, [R4.64+0x100] ;  /* 0x00010004042a7981 */ /* 0x000ee8000c1e9900 */
[----:B------:R-:W2:Y:S04]  /*00a0*/  LDG.E.CONSTANT R0, [R2.64] ;  /* 0x0000000402007981 */ /* 0x000ea8000c1e9900 */
[----:B------:R-:W3:Y:S04]  /*00b0*/  LDG.E.CONSTANT R45, [R2.64+0x100] ;  /* 0x00010004022d7981 */ /* 0x000ee8000c1e9900 */
[----:B------:R-:W4:Y:S04]  /*00c0*/  LDG.E.CONSTANT R54, [R4.64+0x200] ;  /* 0x0002000404367981 */ /* 0x000f28000c1e9900 */
        /* <DEDUP_REMOVED lines=44> */
[----:B------:R0:W5:Y:S01]  /*0390*/  LDG.E.CONSTANT R59, [R2.64+0x1f00] ;  /* 0x001f0004023b7981 */ /* 0x000162000c1e9900 */
[----:B--2---:R-:W-:-:S03]  /*03a0*/  FFMA R0, R0, R43, RZ ;  /* 0x0000002b00007223 */ /* 0x004fc600000000ff */
[----:B------:R-:W2:Y:S01]  /*03b0*/  LDG.E.CONSTANT R43, [R4.64+0x1900] ;  /* 0x00190004042b7981 */ /* 0x000ea2000c1e9900 */
[----:B---3--:R-:W-:-:S03]  /*03c0*/  FFMA R0, R45, R42, R0 ;  /* 0x0000002a2d007223 */ /* 0x008fc60000000000 */
[----:B------:R-:W3:Y:S04]  /*03d0*/  LDG.E.CONSTANT R45, [R4.64+0x1800] ;  /* 0x00180004042d7981 */ /* 0x000ee8000c1e9900 */
[----:B------:R0:W3:Y:S01]  /*03e0*/  LDG.E.CONSTANT R42, [R2.64+0x1800] ;  /* 0x00180004022a7981 */ /* 0x0000e2000c1e9900 */
[----:B----4-:R-:W-:-:S03]  /*03f0*/  FFMA R54, R57, R54, R0 ;  /* 0x0000003639367223 */ /* 0x010fc60000000000 */
[----:B------:R0:W2:Y:S01]  /*0400*/  LDG.E.CONSTANT R0, [R2.64+0x1900] ;  /* 0x0019000402007981 */ /* 0x0000a2000c1e9900 */
[----:B-----5:R-:W-:-:S03]  /*0410*/  FFMA R57, R49, R46, R54 ;  /* 0x0000002e31397223 */ /* 0x020fc60000000036 */
[----:B------:R-:W4:Y:S04]  /*0420*/  LDG.E.CONSTANT R49, [R4.64+0x1a00] ;  /* 0x001a000404317981 */ /* 0x000f28000c1e9900 */
[----:B------:R0:W4:Y:S01]  /*0430*/  LDG.E.CONSTANT R46, [R2.64+0x1a00] ;  /* 0x001a0004022e7981 */ /* 0x000122000c1e9900 */
[----:B------:R-:W-:-:S03]  /*0440*/  FFMA R54, R48, R51, R57 ;  /* 0x0000003330367223 */ /* 0x000fc60000000039 */
[----:B------:R-:W5:Y:S04]  /*0450*/  LDG.E.CONSTANT R51, [R4.64+0x1b00] ;  /* 0x001b000404337981 */ /* 0x000f68000c1e9900 */
[----:B------:R0:W5:Y:S01]  /*0460*/  LDG.E.CONSTANT R48, [R2.64+0x1b00] ;  /* 0x001b000402307981 */ /* 0x000162000c1e9900 */
[----:B------:R-:W-:-:S03]  /*0470*/  FFMA R54, R55, R52, R54 ;  /* 0x0000003437367223 */ /* 0x000fc60000000036 */
[----:B------:R-:W5:Y:S04]  /*0480*/  LDG.E.CONSTANT R55, [R4.64+0x1c00] ;  /* 0x001c000404377981 */ /* 0x000f68000c1e9900 */
[----:B------:R0:W5:Y:S01]  /*0490*/  LDG.E.CONSTANT R52, [R2.64+0x1c00] ;  /* 0x001c000402347981 */ /* 0x000162000c1e9900 */
[----:B------:R-:W-:-:S03]  /*04a0*/  FFMA R58, R53, R50, R54 ;  /* 0x00000032353a7223 */ /* 0x000fc60000000036 */
[----:B------:R-:W5:Y:S04]  /*04b0*/  LDG.E.CONSTANT R54, [R4.64+0x1d00] ;  /* 0x001d000404367981 */ /* 0x000f68000c1e9900 */
[----:B------:R0:W5:Y:S04]  /*04c0*/  LDG.E.CONSTANT R53, [R2.64+0x1d00] ;  /* 0x001d000402357981 */ /* 0x000168000c1e9900 */
[----:B------:R-:W5:Y:S04]  /*04d0*/  LDG.E.CONSTANT R50, [R4.64+0x1e00] ;  /* 0x001e000404327981 */ /* 0x000f68000c1e9900 */
[----:B------:R0:W5:Y:S01]  /*04e0*/  LDG.E.CONSTANT R57, [R2.64+0x1e00] ;  /* 0x001e000402397981 */ /* 0x000162000c1e9900 */
[----:B------:R-:W-:-:S04]  /*04f0*/  FFMA R10, R41, R10, R58 ;  /* 0x0000000a290a7223 */ /* 0x000fc8000000003a */
        /* <DEDUP_REMOVED lines=15> */
[----:B------:R-:W-:Y:S01]  /*05f0*/  FFMA R11, R44, R47, R11 ;  /* 0x0000002f2c0b7223 */ /* 0x000fe2000000000b */
[----:B0-----:R-:W-:-:S03]  /*0600*/  VOTE.ANY R3, PT, PT ;  /* 0x0000000000037806 */ /* 0x001fc600038e0100 */
[----:B---3--:R-:W-:-:S04]  /*0610*/  FFMA R11, R42, R45, R11 ;  /* 0x0000002d2a0b7223 */ /* 0x008fc8000000000b */
[----:B--2---:R-:W-:-:S04]  /*0620*/  FFMA R11, R0, R43, R11 ;  /* 0x0000002b000b7223 */ /* 0x004fc8000000000b */
[----:B----4-:R-:W-:-:S04]  /*0630*/  FFMA R11, R46, R49, R11 ;  /* 0x000000312e0b7223 */ /* 0x010fc8000000000b */
[----:B-----5:R-:W-:-:S04]  /*0640*/  FFMA R11, R48, R51, R11 ;  /* 0x00000033300b7223 */ /* 0x020fc8000000000b */
[----:B------:R-:W-:-:S04]  /*0650*/  FFMA R52, R52, R55, R11 ;  /* 0x0000003734347223 */ /* 0x000fc8000000000b */
[----:B------:R-:W-:-:S04]  /*0660*/  FFMA R52, R53, R54, R52 ;  /* 0x0000003635347223 */ /* 0x000fc80000000034 */
[----:B------:R-:W-:-:S04]  /*0670*/  FFMA R50, R57, R50, R52 ;  /* 0x0000003239327223 */ /* 0x000fc80000000034 */
[----:B------:R-:W-:-:S05]  /*0680*/  FFMA R50, R59, R56, R50 ;  /* 0x000000383b327223 */ /* 0x000fca0000000032 */
[----:B------:R-:W0:Y:S02]  /*0690*/  SHFL.DOWN PT, R5, R50, 0x10, 0x1f ;  /* 0x0a001f0032057f89 */ /* 0x000e2400000e0000 */
[----:B0-----:R-:W-:-:S05]  /*06a0*/  FADD R0, R50, R5 ;  /* 0x0000000532007221 */ /* 0x001fca0000000000 */
[----:B------:R-:W0:Y:S02]  /*06b0*/  SHFL.DOWN PT, R5, R0, 0x8, 0x1f ;  /* 0x09001f0000057f89 */ /* 0x000e2400000e0000 */
[----:B0-----:R-:W-:-:S05]  /*06c0*/  FADD R2, R0, R5 ;  /* 0x0000000500027221 */ /* 0x001fca0000000000 */
[----:B------:R-:W0:Y:S02]  /*06d0*/  SHFL.DOWN PT, R5, R2, 0x4, 0x1f ;  /* 0x08801f0002057f89 */ /* 0x000e2400000e0000 */
[----:B0-----:R-:W-:-:S05]  /*06e0*/  FADD R4, R2, R5 ;  /* 0x0000000502047221 */ /* 0x001fca0000000000 */
[----:B------:R-:W0:Y:S01]  /*06f0*/  SHFL.DOWN PT, R5, R4, 0x2, 0x1f ;  /* 0x08401f0004057f89 */ /* 0x000e2200000e0000 */
[----:B------:R-:W-:Y:S01]  /*0700*/  LOP3.LUT P0, RZ, R9, 0x1f, RZ, 0xc0, !PT ;  /* 0x0000001f09ff7812 */ /* 0x000fe2000780c0ff */
[----:B0-----:R-:W-:-:S05]  /*0710*/  FADD R10, R4, R5 ;  /* 0x00000005040a7221 */ /* 0x001fca0000000000 */
[----:B------:R-:W0:Y:S07]  /*0720*/  SHFL.DOWN PT, R5, R10, 0x1, 0x1f ;  /* 0x08201f000a057f89 */ /* 0x000e2e00000e0000 */
[----:B------:R-:W-:Y:S02]  /*0730*/  @!P0 SHF.R.S32.HI R11, RZ, 0x5, R9 ;  /* 0x00000005ff0b8819 */ /* 0x000fe40000011409 */
[----:B------:R-:W-:Y:S01]  /*0740*/  ISETP.GT.AND P1, PT, R9, 0x1, PT ;  /* 0x000000010900780c */ /* 0x000fe20003f24270 */
[----:B0-----:R-:W-:-:S05]  /*0750*/  @!P0 FADD R12, R10, R5 ;  /* 0x000000050a0c8221 */ /* 0x001fca0000000000 */
[----:B------:R-:W-:Y:S04]  /*0760*/  @!P0 STS [R11.X4+0x4], R12 ;  /* 0x0000040c0b008388 */ /* 0x000fe80000004800 */
[----:B------:R-:W-:Y:S06]  /*0770*/  BAR.SYNC.DEFER_BLOCKING 0x0 ;  /* 0x0000000000007b1d */ /* 0x000fec0000010000 */
[----:B------:R-:W0:Y:S01]  /*0780*/  @!P1 LDS R8, [R9.X4+0x4] ;  /* 0x0000040009089984 */ /* 0x000e220000004800 */
[----:B------:R-:W-:-:S02]  /*0790*/  VOTE.ANY R5, PT, PT ;  /* 0x0000000000057806 */ /* 0x000fc400038e0100 */
[----:B------:R-:W-:-:S04]  /*07a0*/  ISETP.NE.AND P0, PT, R9, RZ, PT ;  /* 0x000000ff0900720c */ /* 0x000fc80003f05270 */
[----:B0-----:R-:W0:Y:S02]  /*07b0*/  SHFL.DOWN PT, R5, R8, 0x1, 0x1f ;  /* 0x08201f0008057f89 */ /* 0x001e2400000e0000 */
[----:B0-----:R-:W-:-:S07]  /*07c0*/  FADD R0, R8, R5 ;  /* 0x0000000508007221 */ /* 0x001fce0000000000 */
[----:B------:R-:W-:Y:S04]  /*07d0*/  @!P0 STS [RZ], R0 ;  /* 0x00000000ff008388 */ /* 0x000fe80000000800 */
[----:B------:R-:W-:Y:S06]  /*07e0*/  BAR.SYNC.DEFER_BLOCKING 0x0 ;  /* 0x0000000000007b1d */ /* 0x000fec0000010000 */
[----:B------:R-:W0:Y:S04]  /*07f0*/  @!P0 LDS R2, [RZ] ;  /* 0x00000000ff028984 */ /* 0x000e280000000800 */
[----:B0-----:R0:W-:Y:S04]  /*0800*/  @!P0 STS [0xc], R2 ;  /* 0x00000c02ff008388 */ /* 0x0011e80000000800 */
[----:B------:R-:W-:Y:S06]  /*0810*/  BAR.SYNC.DEFER_BLOCKING 0x0 ;  /* 0x0000000000007b1d */ /* 0x000fec0000010000 */
[----:B------:R-:W-:Y:S05]  /*0820*/  @P0 EXIT ;  /* 0x000000000000094d */ /* 0x000fea0003800000 */
[CC--:B0-----:R-:W-:Y:S01]  /*0830*/  IMAD.WIDE R2, R6.reuse, R7.reuse, c[0x0][0x178] ;  /* 0x00005e0006027625 */ /* 0x0c1fe200078e0207 */
[----:B------:R-:W0:Y:S05]  /*0840*/  LDS R0, [0xc] ;  /* 0x00000c00ff007984 */ /* 0x000e2a0000000800 */
[----:B------:R-:W0:Y:S01]  /*0850*/  LDG.E.CONSTANT R3, [R2.64] ;  /* 0x0000000402037981 */ /* 0x000e22000c1e9900 */
[----:B------:R-:W-:Y:S01]  /*0860*/  IMAD.WIDE R6, R6, R7, c[0x0][0x160] ;  /* 0x0000580006067625 */ /* 0x000fe200078e0207 */
[----:B0-----:R-:W-:-:S05]  /*0870*/  FADD R5, R0, R3 ;  /* 0x0000000300057221 */ /* 0x001fca0000000000 */
[----:B------:R-:W-:Y:S01]  /*0880*/  STG.E [R6.64], R5 ;  /* 0x0000000506007986 */ /* 0x000fe2000c101904 */
[----:B------:R-:W-:Y:S05]  /*0890*/  EXIT ;  /* 0x000000000000794d */ /* 0x000fea0003800000 */
.L_x_92:
        /* <DEDUP_REMOVED lines=14> */
.L_x_137:


//--------------------- .text.tvmgen_default_fused_nn_conv2d_add_add_nn_relu_kernel --------------------------
	.section	.text.tvmgen_default_fused_nn_conv2d_add_add_nn_relu_kernel,"ax",@progbits
	.sectionflags	@"SHF_BARRIERS=1"
	.sectioninfo	@"SHI_REGISTERS=62"
	.align	128
        .global         tvmgen_default_fused_nn_conv2d_add_add_nn_relu_kernel
        .type           tvmgen_default_fused_nn_conv2d_add_add_nn_relu_kernel,@function
        .size           tvmgen_default_fused_nn_conv2d_add_add_nn_relu_kernel,(.L_x_138 - tvmgen_default_fused_nn_conv2d_add_add_nn_relu_kernel)
        .other          tvmgen_default_fused_nn_conv2d_add_add_nn_relu_kernel,@"STO_CUDA_ENTRY STV_DEFAULT"
tvmgen_default_fused_nn_conv2d_add_add_nn_relu_kernel:
.text.tvmgen_default_fused_nn_conv2d_add_add_nn_relu_kernel:
        /* <DEDUP_REMOVED lines=32> */
.L_x_94:
        /* <DEDUP_REMOVED lines=65> */
.L_x_93:
        /* <DEDUP_REMOVED lines=11> */
[-C--:B-1----:R-:W-:Y:S01]  /*06c0*/  FFMA R30, R8, R48.reuse, R39 ;  /* 0x00000030081e7223 */ /* 0x082fe20000000027 */
        /* <DEDUP_REMOVED lines=11> */
[----:B------:R-:W-:Y:S01]  /*0780*/  LDS R49, [R26+0x150] ;  /* 0x000150001a317984 */ /* 0x000fe20000000800 */
[----:B------:R-:W-:-:S03]  /*0790*/  FFMA R4, R4, R54, R51 ;  /* 0x0000003604047223 */ /* 0x000fc60000000033 */
[----:B------:R-:W-:Y:S04]  /*07a0*/  LDS R51, [R26+0x380] ;  /* 0x000380001a337984 */ /* 0x000fe80000000800 */
[----:B------:R-:W-:Y:S01]  /*07b0*/  LDS R53, [R26+0x460] ;  /* 0x000460001a357984 */ /* 0x000fe20000000800 */
[----:B0-----:R-:W-:Y:S01]  /*07c0*/  FFMA R48, R16, R48, R25 ;  /* 0x0000003010307223 */ /* 0x001fe20000000019 */
[----:B------:R-:W-:Y:S02]  /*07d0*/  FFMA R32, R32, R16, R29 ;  /* 0x0000001020207223 */ /* 0x000fe4000000001d */
[----:B------:R-:W0:Y:S01]  /*07e0*/  LDS R25, [R26] ;  /* 0x000000001a197984 */ /* 0x000e220000000800 */
[C---:B------:R-:W-:Y:S01]  /*07f0*/  FFMA R40, R16.reuse, R40, R27 ;  /* 0x0000002810287223 */ /* 0x040fe2000000001b */
[----:B------:R-:W-:-:S02]  /*0800*/  FFMA R16, R16, R54, R31 ;  /* 0x0000003610107223 */ /* 0x000fc4000000001f */
        /* <DEDUP_REMOVED lines=145> */
[----:B------:R-:W-:Y:S01]  /*1120*/  IMAD R2, R21, 0xc40, R3 ;  /* 0x00000c4015027824 */ /* 0x000fe200078e0203 */
[----:B------:R-:W-:-:S03]  /*1130*/  MOV R13, 0x4 ;  /* 0x00000004000d7802 */ /* 0x000fc60000000f00 */
[C---:B0-----:R-:W-:Y:S01]  /*1140*/  IMAD R3, R5.reuse, 0x31000, R2 ;  /* 0x0003100005037824 */ /* 0x041fe200078e0202 */
[----:B------:R-:W-:-:S03]  /*1150*/  LEA R4, R5, R21, 0x6 ;  /* 0x0000001505047211 */ /* 0x000fc600078e30ff */
[----:B------:R-:W-:Y:S02]  /*1160*/  IMAD R3, R0, 0xe0, R3 ;  /* 0x000000e000037824 */ /* 0x000fe400078e0203 */
[----:B------:R-:W-:-:S04]  /*1170*/  IMAD.WIDE R4, R4, R13, c[0x0][0x178] ;  /* 0x00005e0004047625 */ /* 0x000fc800078e020d */
[----:B------:R-:W-:Y:S01]  /*1180*/  IMAD R20, R20, 0x1c, R3 ;  /* 0x0000001c14147824 */ /* 0x000fe200078e0203 */
[----:B------:R0:W2:Y:S03]  /*1190*/  LDG.E.CONSTANT R22, [R4.64] ;  /* 0x0000000404167981 */ /* 0x0000a6000c1e9900 */
[CC--:B------:R-:W-:Y:S01]  /*11a0*/  IMAD.WIDE R2, R20.reuse, R13.reuse, c[0x0][0x180] ;  /* 0x0000600014027625 */ /* 0x0c0fe200078e020d */
        /* <DEDUP_REMOVED lines=21> */
[----:B------:R-:W-:Y:S01]  /*1300*/  FADD R39, R39, R22 ;  /* 0x0000001627277221 */ /* 0x000fe20000000000 */
[--C-:B---3--:R-:W-:Y:S01]  /*1310*/  FADD R47, R47, R14.reuse ;  /* 0x0000000e2f2f7221 */ /* 0x108fe20000000000 */
[--C-:B------:R-:W-:Y:S01]  /*1320*/  FADD R45, R45, R14.reuse ;  /* 0x0000000e2d2d7221 */ /* 0x100fe20000000000 */
[--C-:B------:R-:W-:Y:S01]  /*1330*/  FADD R36, R43, R14.reuse ;  /* 0x0000000e2b247221 */ /* 0x100fe20000000000 */
[----:B------:R-:W-:Y:S01]  /*1340*/  FADD R49, R49, R14 ;  /* 0x0000000e31317221 */ /* 0x000fe20000000000 */
[----:B----4-:R-:W-:Y:S01]  /*1350*/  FADD R24, R53, R24 ;  /* 0x0000001835187221 */ /* 0x010fe20000000000 */
[--C-:B-----5:R-:W-:Y:S01]  /*1360*/  FADD R35, R35, R16.reuse ;  /* 0x0000001023237221 */ /* 0x120fe20000000000 */
[--C-:B------:R-:W-:Y:S01]  /*1370*/  FADD R33, R33, R16.reuse ;  /* 0x0000001021217221 */ /* 0x100fe20000000000 */
[--C-:B------:R-:W-:Y:S01]  /*1380*/  FADD R23, R17, R16.reuse ;  /* 0x0000001011177221 */ /* 0x100fe20000000000 */
[----:B------:R-:W-:Y:S01]  /*1390*/  FADD R14, R51, R16 ;  /* 0x00000010330e7221 */ /* 0x000fe20000000000 */
[--C-:B------:R-:W-:Y:S01]  /*13a0*/  FADD R16, R27, R18.reuse ;  /* 0x000000121b107221 */ /* 0x100fe20000000000 */
[----:B------:R-:W-:Y:S01]  /*13b0*/  FMNMX R13, RZ, R24, !PT ;  /* 0x00000018ff0d7209 */ /* 0x000fe20007800000 */
[--C-:B------:R-:W-:Y:S01]  /*13c0*/  FADD R29, R29, R18.reuse ;  /* 0x000000121d1d7221 */ /* 0x100fe20000000000 */
        /* <DEDUP_REMOVED lines=9> */
[----:B------:R0:W-:Y:S01]  /*1460*/  STG.E [R2.64], R13 ;  /* 0x0000000d02007986 */ /* 0x0001e2000c101904 */
[----:B------:R-:W-:Y:S01]  /*1470*/  FMNMX R15, RZ, R26, !PT ;  /* 0x0000001aff0f7209 */ /* 0x000fe20007800000 */
[----:B------:R-:W-:Y:S01]  /*1480*/  FADD R36, R36, R9 ;  /* 0x0000000924247221 */ /* 0x000fe20000000000 */
[----:B------:R-:W-:-:S02]  /*1490*/  FMNMX R17, RZ, R28, !PT ;  /* 0x0000001cff117209 */ /* 0x000fc40007800000 */
[----:B------:R-:W-:Y:S01]  /*14a0*/  FMNMX R9, RZ, R12, !PT ;  /* 0x0000000cff097209 */ /* 0x000fe20007800000 */
[----:B------:R-:W-:Y:S01]  /*14b0*/  FADD R29, R29, R30 ;  /* 0x0000001e1d1d7221 */ /* 0x000fe20000000000 */
[----:B------:R-:W-:Y:S01]  /*14c0*/  FMNMX R11, RZ, R11, !PT ;  /* 0x0000000bff0b7209 */ /* 0x000fe20007800000 */
        /* <DEDUP_REMOVED lines=18> */
[----:B0-----:R-:W-:-:S03]  /*15f0*/  FMNMX R15, RZ, R36, !PT ;  /* 0x00000024ff0f7209 */ /* 0x001fc60007800000 */
[----:B------:R0:W-:Y:S01]  /*1600*/  STG.E [R2.64+0x1c0], R13 ;  /* 0x0001c00d02007986 */ /* 0x0001e2000c101904 */
[----:B-1----:R-:W-:Y:S02]  /*1610*/  FMNMX R17, RZ, R8, !PT ;  /* 0x00000008ff117209 */ /* 0x002fe40007800000 */
[----:B--2---:R-:W-:Y:S02]  /*1620*/  FMNMX R9, RZ, R0, !PT ;  /* 0x00000000ff097209 */ /* 0x004fe40007800000 */
[----:B---3--:R-:W-:Y:S02]  /*1630*/  FMNMX R11, RZ, R14, !PT ;  /* 0x0000000eff0b7209 */ /* 0x008fe40007800000 */
        /* <DEDUP_REMOVED lines=12> */
.L_x_95:
        /* <DEDUP_REMOVED lines=16> */
.L_x_138:


//--------------------- .text.tvmgen_default_fused_nn_conv2d_add_nn_relu_9_kernel --------------------------
	.section	.text.tvmgen_default_fused_nn_conv2d_add_nn_relu_9_kernel,"ax",@progbits
	.sectionflags	@"SHF_BARRIERS=1"
	.sectioninfo	@"SHI_REGISTERS=40"
	.align	128
        .global         tvmgen_default_fused_nn_conv2d_add_nn_relu_9_kernel
        .type           tvmgen_default_fused_nn_conv2d_add_nn_relu_9_kernel,@function
        .size           tvmgen_default_fused_nn_conv2d_add_nn_relu_9_kernel,(.L_x_139 - tvmgen_default_fused_nn_conv2d_add_nn_relu_9_kernel)
        .other          tvmgen_default_fused_nn_conv2d_add_nn_relu_9_kernel,@"STO_CUDA_ENTRY STV_DEFAULT"
tvmgen_default_fused_nn_conv2d_add_nn_relu_9_kernel:
.text.tvmgen_default_fused_nn_conv2d_add_nn_relu_9_kernel:
[----:B------:R-:W-:Y:S02]  /*0000*/  MOV R1, c[0x0][0x28] ;  /* 0x00000a0000017a02 */ /* 0x000fe40000000f00 */
[----:B------:R-:W0:Y:S01]  /*0010*/  S2R R30, SR_TID.Z ;  /* 0x00000000001e7919 */ /* 0x000e220000002300 */
[----:B------:R-:W-:Y:S01]  /*0020*/  MOV R13, 0x4 ;  /* 0x00000004000d7802 */ /* 0x000fe20000000f00 */
[----:B------:R-:W-:Y:S01]  /*0030*/  CS2R R18, SRZ ;  /* 0x0000000000127805 */ /* 0x000fe2000001ff00 */
[----:B------:R-:W-:Y:S01]  /*0040*/  MOV R34, RZ ;  /* 0x000000ff00227202 */ /* 0x000fe20000000f00 */
[----:B------:R-:W0:Y:S01]  /*0050*/  S2R R28, SR_CTAID.Z ;  /* 0x00000000001c7919 */ /* 0x000e220000002700 */
[----:B------:R-:W-:-:S03]  /*0060*/  ULDC.64 UR4, c[0x0][0x118] ;  /* 0x0000460000047ab9 */ /* 0x000fc60000000a00 */
[----:B------:R-:W1:Y:S04]  /*0070*/  S2R R31, SR_TID.X ;  /* 0x00000000001f7919 */ /* 0x000e680000002100 */
[----:B------:R-:W2:Y:S04]  /*0080*/  S2R R29, SR_TID.Y ;  /* 0x00000000001d7919 */ /* 0x000ea80000002200 */
[----:B------:R-:W3:Y:S01]  /*0090*/  S2R R32, SR_CTAID.Y ;  /* 0x0000000000207919 */ /* 0x000ee20000002600 */
[----:B0-----:R-:W-:Y:S02]  /*00a0*/  LEA R4, R28, R30, 0x3 ;  /* 0x0000001e1c047211 */ /* 0x001fe400078e18ff */
[C---:B-1----:R-:W-:Y:S01]  /*00b0*/  LEA R0, R31.reuse, R31, 0x1 ;  /* 0x0000001f1f007211 */ /* 0x042fe200078e08ff */
[----:B------:R-:W-:Y:S01]  /*00c0*/  IMAD R2, R31, 0xc0, RZ ;  /* 0x000000c01f027824 */ /* 0x000fe200078e02ff */
[----:B--2---:R-:W-:-:S02]  /*00d0*/  LEA R9, R4, R29, 0x1 ;  /* 0x0000001d04097211 */ /* 0x004fc400078e08ff */
[C---:B------:R-:W-:Y:S02]  /*00e0*/  IADD3 R4, R0.reuse, 0x1, RZ ;  /* 0x0000000100047810 */ /* 0x040fe40007ffe0ff */
[----:B------:R-:W-:Y:S02]  /*00f0*/  IADD3 R6, R0, 0x2, RZ ;  /* 0x0000000200067810 */ /* 0x000fe40007ffe0ff */
[----:B------:R-:W-:Y:S02]  /*0100*/  LOP3.LUT R2, R2, 0xfffffc00, RZ, 0xc0, !PT ;  /* 0xfffffc0002027812 */ /* 0x000fe400078ec0ff */
[----:B------:R-:W-:Y:S02]  /*0110*/  LOP3.LUT R3, R0, 0xf, RZ, 0xc0, !PT ;  /* 0x0000000f00037812 */ /* 0x000fe400078ec0ff */
[----:B------:R-:W-:Y:S02]  /*0120*/  SHF.L.U32 R5, R4, 0x6, RZ ;  /* 0x0000000604057819 */ /* 0x000fe400000006ff */
[----:B------:R-:W-:-:S02]  /*0130*/  SHF.L.U32 R9, R9, 0xb, RZ ;  /* 0x0000000b09097819 */ /* 0x000fc400000006ff */
[----:B------:R-:W-:Y:S02]  /*0140*/  SHF.L.U32 R7, R6, 0x6, RZ ;  /* 0x0000000606077819 */ /* 0x000fe400000006ff */
[----:B------:R-:W-:Y:S02]  /*0150*/  LOP3.LUT R8, R4, 0xf, RZ, 0xc0, !PT ;  /* 0x0000000f04087812 */ /* 0x000fe400078ec0ff */
[----:B------:R-:W-:Y:S02]  /*0160*/  LOP3.LUT R5, R5, 0xfffffc00, RZ, 0xc0, !PT ;  /* 0xfffffc0005057812 */ /* 0x000fe400078ec0ff */
[----:B------:R-:W-:Y:S02]  /*0170*/  IADD3 R12, R3, R9, R2 ;  /* 0x00000009030c7210 */ /* 0x000fe40007ffe002 */
[----:B------:R-:W-:Y:S02]  /*0180*/  LOP3.LUT R10, R6, 0xf, RZ, 0xc0, !PT ;  /* 0x0000000f060a7812 */ /* 0x000fe400078ec0ff */
[----:B------:R-:W-:-:S02]  /*0190*/  LOP3.LUT R7, R7, 0xfffffc00, RZ, 0xc0, !PT ;  /* 0xfffffc0007077812 */ /* 0x000fc400078ec0ff */
[C---:B------:R-:W-:Y:S02]  /*01a0*/  SHF.L.U32 R2, R30.reuse, 0x6, RZ ;  /* 0x000000061e027819 */ /* 0x040fe400000006ff */
[----:B------:R-:W-:Y:S02]  /*01b0*/  LEA R3, R30, R29, 0x1 ;  /* 0x0000001d1e037211 */ /* 0x000fe400078e08ff */
[-C--:B------:R-:W-:Y:S02]  /*01c0*/  IADD3 R8, R8, R9.reuse, R5 ;  /* 0x0000000908087210 */ /* 0x080fe40007ffe005 */
[----:B------:R-:W-:Y:S01]  /*01d0*/  IADD3 R10, R10, R9, R7 ;  /* 0x000000090a0a7210 */ /* 0x000fe20007ffe007 */
[----:B------:R-:W-:Y:S01]  /*01e0*/  IMAD R33, R3, 0xe, R31 ;  /* 0x0000000e03217824 */ /* 0x000fe200078e021f */
[----:B------:R-:W-:Y:S01]  /*01f0*/  LEA R5, R29, R2, 0x5 ;  /* 0x000000021d057211 */ /* 0x000fe200078e28ff */
[----:B---3--:R-:W-:Y:S01]  /*0200*/  IMAD R2, R3, 0x7, R32 ;  /* 0x0000000703027824 */ /* 0x008fe200078e0220 */
[----:B------:R-:W-:-:S02]  /*0210*/  LEA.HI.SX32 R7, R0, R29, 0x1b ;  /* 0x0000001d00077211 */ /* 0x000fc400078fdaff */
[-C--:B------:R-:W-:Y:S01]  /*0220*/  LEA.HI.SX32 R9, R4, R29.reuse, 0x1b ;  /* 0x0000001d04097211 */ /* 0x080fe200078fdaff */
[----:B------:R-:W-:Y:S01]  /*0230*/  IMAD R4, R2, 0xe, R31 ;  /* 0x0000000e02047824 */ /* 0x000fe200078e021f */
[----:B------:R-:W-:Y:S02]  /*0240*/  LEA.HI.SX32 R11, R6, R29, 0x1b ;  /* 0x0000001d060b7211 */ /* 0x000fe400078fdaff */
[----:B------:R-:W-:Y:S02]  /*0250*/  IADD3 R5, R0, R5, RZ ;  /* 0x0000000500057210 */ /* 0x000fe40007ffe0ff */
[----:B------:R-:W-:Y:S02]  /*0260*/  ISETP.GT.AND P0, PT, R7, 0x1, PT ;  /* 0x000000010700780c */ /* 0x000fe40003f04270 */
[----:B------:R-:W-:Y:S02]  /*0270*/  ISETP.GE.AND P2, PT, R9, 0x2, PT ;  /* 0x000000020900780c */ /* 0x000fe40003f46270 */
[----:B------:R-:W-:-:S02]  /*0280*/  ISETP.GE.AND P3, PT, R11, 0x2, PT ;  /* 0x000000020b00780c */ /* 0x000fc40003f66270 */
[C---:B------:R-:W-:Y:S02]  /*0290*/  ISETP.GT.OR P1, PT, R5.reuse, 0x1ff, P0 ;  /* 0x000001ff0500780c */ /* 0x040fe40000724670 */
[----:B------:R-:W-:Y:S02]  /*02a0*/  ISETP.LT.AND P0, PT, R5, 0x1ff, !P2 ;  /* 0x000001ff0500780c */ /* 0x000fe40005701270 */
[----:B------:R-:W-:Y:S02]  /*02b0*/  SHF.L.U32 R4, R4, 0x1, RZ ;  /* 0x0000000104047819 */ /* 0x000fe400000006ff */
[----:B------:R-:W-:Y:S01]  /*02c0*/  LEA.HI.SX32 R2, R7, R30, 0x1f ;  /* 0x0000001e07027211 */ /* 0x000fe200078ffaff */
[-C--:B------:R-:W-:Y:S01]  /*02d0*/  IMAD.WIDE R6, R12, R13.reuse, c[0x0][0x170] ;  /* 0x00005c000c067625 */ /* 0x080fe200078e020d */
[----:B------:R-:W-:Y:S02]  /*02e0*/  ISETP.LT.AND P2, PT, R5, 0x1fe, !P3 ;  /* 0x000001fe0500780c */ /* 0x000fe40005f41270 */
[----:B------:R-:W-:Y:S01]  /*02f0*/  ISETP.GT.OR P3, PT, R0, 0x1f, P1 ;  /* 0x0000001f0000780c */ /* 0x000fe20000f64670 */
[----:B------:R-:W-:Y:S01]  /*0300*/  IMAD.WIDE R4, R4, R13, c[0x0][0x168] ;  /* 0x00005a0004047625 */ /* 0x000fe200078e020d */
[----:B------:R-:W-:-:S02]  /*0310*/  ISETP.LT.AND P1, PT, R0, 0x1f, P0 ;  /* 0x0000001f0000780c */ /* 0x000fc40000721270 */
[----:B------:R-:W-:Y:S02]  /*0320*/  LEA.HI.SX32 R9, R9, R30, 0x1f ;  /* 0x0000001e09097211 */ /* 0x000fe400078ffaff */
[----:B------:R-:W-:Y:S02]  /*0330*/  MOV R27, R6 ;  /* 0x00000006001b7202 */ /* 0x000fe40000000f00 */
[----:B------:R-:W-:Y:S01]  /*0340*/  MOV R26, R7 ;  /* 0x00000007001a7202 */ /* 0x000fe20000000f00 */
[-C--:B------:R-:W-:Y:S01]  /*0350*/  IMAD.WIDE R6, R10, R13.reuse, c[0x0][0x170] ;  /* 0x00005c000a067625 */ /* 0x080fe200078e020d */
[----:B------:R-:W-:Y:S02]  /*0360*/  ISETP.GT.OR P1, PT, R9, 0x7, !P1 ;  /* 0x000000070900780c */ /* 0x000fe40004f24670 */
[----:B------:R-:W-:Y:S01]  /*0370*/  ISETP.GT.OR P0, PT, R2, 0x7, P3 ;  /* 0x000000070200780c */ /* 0x000fe20001f04670 */
[----:B------:R-:W-:Y:S01]  /*0380*/  IMAD.WIDE R8, R8, R13, c[0x0][0x170] ;  /* 0x00005c0008087625 */ /* 0x000fe200078e020d */
[----:B------:R-:W-:-:S02]  /*0390*/  ISETP.LT.AND P2, PT, R0, 0x1e, P2 ;  /* 0x0000001e0000780c */ /* 0x000fc40001741270 */
[----:B------:R-:W-:Y:S02]  /*03a0*/  LEA.HI.SX32 R11, R11, R30, 0x1f ;  /* 0x0000001e0b0b7211 */ /* 0x000fe400078ffaff */
[----:B------:R-:W-:Y:S02]  /*03b0*/  IADD3 R36, P3, R4, 0x4, RZ ;  /* 0x0000000404247810 */ /* 0x000fe40007f7e0ff */
[----:B------:R-:W-:Y:S02]  /*03c0*/  MOV R2, R6 ;  /* 0x0000000600027202 */ /* 0x000fe40000000f00 */
[----:B------:R-:W-:Y:S02]  /*03d0*/  MOV R0, R7 ;  /* 0x0000000700007202 */ /* 0x000fe40000000f00 */
[----:B------:R-:W-:Y:S01]  /*03e0*/  ISETP.GT.OR P2, PT, R11, 0x7, !P2 ;  /* 0x000000070b00780c */ /* 0x000fe20005744670 */
[----:B------:R-:W-:Y:S01]  /*03f0*/  CS2R R6, SRZ ;  /* 0x0000000000067805 */ /* 0x000fe2000001ff00 */
[----:B------:R-:W-:-:S02]  /*0400*/  IADD3.X R37, RZ, R5, RZ, P3, !PT ;  /* 0x00000005ff257210 */ /* 0x000fc40001ffe4ff */
[----:B------:R-:W-:Y:S02]  /*0410*/  MOV R25, R8 ;  /* 0x0000000800197202 */ /* 0x000fe40000000f00 */
[----:B------:R-:W-:Y:S02]  /*0420*/  MOV R24, R9 ;  /* 0x0000000900187202 */ /* 0x000fe40000000f00 */
[----:B------:R-:W-:Y:S02]  /*0430*/  SHF.L.U32 R33, R33, 0x1, RZ ;  /* 0x0000000121217819 */ /* 0x000fe400000006ff */
.L_x_96:
[----:B------:R-:W-:Y:S01]  /*0440*/  @!P0 MOV R8, R27 ;  /* 0x0000001b00088202 */ /* 0x000fe20000000f00 */
[----:B------:R-:W2:Y:S01]  /*0450*/  LDG.E.CONSTANT R4, [R36.64+-0x4] ;  /* 0xfffffc0424047981 */ /* 0x000ea2000c1e9900 */
[----:B------:R-:W-:Y:S02]  /*0460*/  @!P0 MOV R9, R26 ;  /* 0x0000001a00098202 */ /* 0x000fe40000000f00 */
[----:B------:R-:W-:Y:S01]  /*0470*/  @!P2 MOV R3, R0 ;  /* 0x000000000003a202 */ /* 0x000fe20000000f00 */
[----:B------:R-:W2:Y:S04]  /*0480*/  LDG.E.CONSTANT R5, [R36.64] ;  /* 0x0000000424057981 */ /* 0x000ea8000c1e9900 */
[----:B------:R0:W3:Y:S04]  /*0490*/  @!P0 LDG.E.CONSTANT R20, [R8.64] ;  /* 0x0000000408148981 */ /* 0x0000e8000c1e9900 */
[----:B------:R1:W4:Y:S04]  /*04a0*/  @!P2 LDG.E.CONSTANT R11, [R2.64] ;  /* 0x00000004020ba981 */ /* 0x000328000c1e9900 */
[----:B------:R-:W-:Y:S01]  /*04b0*/  BAR.SYNC.DEFER_BLOCKING 0x0 ;  /* 0x0000000000007b1d */ /* 0x000fe20000010000 */
[----:B0-----:R-:W-:-:S02]  /*04c0*/  @!P1 MOV R8, R25 ;  /* 0x0000001900089202 */ /* 0x001fc40000000f00 */
[----:B------:R-:W-:-:S05]  /*04d0*/  @!P1 MOV R9, R24 ;  /* 0x0000001800099202 */ /* 0x000fca0000000f00 */
[----:B------:R-:W5:Y:S01]  /*04e0*/  @!P1 LDG.E.CONSTANT R10, [R8.64] ;  /* 0x00000004080a9981 */ /* 0x000f62000c1e9900 */
[----:B------:R-:W-:-:S04]  /*04f0*/  SHF.L.U32 R35, R30, 0x6, RZ ;  /* 0x000000061e237819 */ /* 0x000fc800000006ff */
[----:B------:R-:W-:-:S05]  /*0500*/  LEA R14, R29, R35, 0x5 ;  /* 0x000000231d0e7211 */ /* 0x000fca00078e28ff */
[C-C-:B------:R-:W-:Y:S02]  /*0510*/  @!P0 IMAD R21, R31.reuse, 0x3, R14.reuse ;  /* 0x000000031f158824 */ /* 0x140fe400078e020e */
[C-C-:B------:R-:W-:Y:S02]  /*0520*/  @!P1 IMAD R13, R31.reuse, 0x3, R14.reuse ;  /* 0x000000031f0d9824 */ /* 0x140fe400078e020e */
[----:B------:R-:W-:Y:S02]  /*0530*/  @!P2 IMAD R14, R31, 0x3, R14 ;  /* 0x000000031f0ea824 */ /* 0x000fe400078e020e */
[----:B-1----:R-:W-:Y:S01]  /*0540*/  IMAD R3, R29, 0xe, R31 ;  /* 0x0000000e1d037824 */ /* 0x002fe200078e021f */
[----:B--2---:R-:W-:Y:S04]  /*0550*/  STS.64 [R33.X4], R4 ;  /* 0x0000000421007388 */ /* 0x004fe80000004a00 */
[----:B---3--:R-:W-:Y:S04]  /*0560*/  @!P0 STS [R21.X4+0x700], R20 ;  /* 0x0007001415008388 */ /* 0x008fe80000004800 */
[----:B-----5:R-:W-:Y:S04]  /*0570*/  @!P1 STS [R13.X4+0x704], R10 ;  /* 0x0007040a0d009388 */ /* 0x020fe80000004800 */
[----:B----4-:R-:W-:Y:S04]  /*0580*/  @!P2 STS [R14.X4+0x708], R11 ;  /* 0x0007080b0e00a388 */ /* 0x010fe80000004800 */
[----:B------:R-:W-:Y:S06]  /*0590*/  BAR.SYNC.DEFER_BLOCKING 0x0 ;  /* 0x0000000000007b1d */ /* 0x000fec0000010000 */
[----:B------:R-:W-:Y:S04]  /*05a0*/  LDS R17, [R3.X4] ;  /* 0x0000000003117984 */ /* 0x000fe80000004800 */
[----:B------:R-:W0:Y:S04]  /*05b0*/  LDS.128 R8, [R35+0x700] ;  /* 0x0007000023087984 */ /* 0x000e280000000c00 */
[----:B------:R-:W1:Y:S04]  /*05c0*/  LDS R16, [R3.X4+0x70] ;  /* 0x0000700003107984 */ /* 0x000e680000004800 */
[----:B------:R-:W2:Y:S04]  /*05d0*/  LDS.128 R20, [R35+0xb00] ;  /* 0x000b000023147984 */ /* 0x000ea80000000c00 */
[----:B------:R-:W-:Y:S01]  /*05e0*/  LDS.128 R12, [R35+0x900] ;  /* 0x00090000230c7984 */ /* 0x000fe20000000c00 */
[----:B0-----:R-:W-:-:S03]  /*05f0*/  FFMA R6, R8, R17, R6 ;  /* 0x0000001108067223 */ /* 0x001fc60000000006 */
[----:B------:R-:W0:Y:S01]  /*0600*/  LDS R8, [R3.X4+0xe0] ;  /* 0x0000e00003087984 */ /* 0x000e220000004800 */
[----:B-1----:R-:W-:Y:S01]  /*0610*/  FFMA R5, R16, R9, R6 ;  /* 0x0000000910057223 */ /* 0x002fe20000000006 */
[----:B--2---:R-:W-:Y:S02]  /*0620*/  FFMA R9, R17, R20, R7 ;  /* 0x0000001411097223 */ /* 0x004fe40000000007 */
[----:B------:R-:W-:Y:S01]  /*0630*/  LDS R20, [R3.X4+0x1c0] ;  /* 0x0001c00003147984 */ /* 0x000fe20000004800 */
[----:B0-----:R-:W-:-:S03]  /*0640*/  FFMA R10, R8, R10, R5 ;  /* 0x0000000a080a7223 */ /* 0x001fc60000000005 */
[----:B------:R-:W0:Y:S01]  /*0650*/  LDS.128 R4, [R35+0xd00] ;  /* 0x000d000023047984 */ /* 0x000e220000000c00 */
[----:B------:R-:W-:Y:S01]  /*0660*/  FFMA R12, R17, R12, R19 ;  /* 0x0000000c110c7223 */ /* 0x000fe20000000013 */
[----:B------:R-:W-:-:S03]  /*0670*/  FFMA R9, R16, R21, R9 ;  /* 0x0000001510097223 */ /* 0x000fc60000000009 */
[----:B------:R-:W-:Y:S01]  /*0680*/  FFMA R13, R16, R13, R12 ;  /* 0x0000000d100d7223 */ /* 0x000fe2000000000c */
[----:B0-----:R-:W-:Y:S02]  /*0690*/  FFMA R18, R17, R4, R18 ;  /* 0x0000000411127223 */ /* 0x001fe40000000012 */
[----:B------:R-:W0:Y:S01]  /*06a0*/  LDS R4, [R3.X4+0x150] ;  /* 0x0001500003047984 */ /* 0x000e220000004800 */
[----:B------:R-:W-:Y:S01]  /*06b0*/  FFMA R14, R8, R14, R13 ;  /* 0x0000000e080e7223 */ /* 0x000fe2000000000d */
[----:B------:R-:W-:Y:S01]  /*06c0*/  FFMA R5, R16, R5, R18 ;  /* 0x0000000510057223 */ /* 0x000fe20000000012 */
[C---:B------:R-:W-:Y:S01]  /*06d0*/  FFMA R22, R8.reuse, R22, R9 ;  /* 0x0000001608167223 */ /* 0x040fe20000000009 */
[----:B------:R-:W1:Y:S02]  /*06e0*/  LDS.128 R16, [R35+0x710] ;  /* 0x0007100023107984 */ /* 0x000e640000000c00 */
[----:B------:R-:W-:Y:S01]  /*06f0*/  FFMA R6, R8, R6, R5 ;  /* 0x0000000608067223 */ /* 0x000fe20000000005 */
[C---:B0-----:R-:W-:Y:S01]  /*0700*/  FFMA R5, R4.reuse, R15, R14 ;  /* 0x0000000f04057223 */ /* 0x041fe2000000000e */
[C---:B------:R-:W-:Y:S01]  /*0710*/  FFMA R23, R4.reuse, R23, R22 ;  /* 0x0000001704177223 */ /* 0x040fe20000000016 */
[----:B------:R-:W0:Y:S04]  /*0720*/  LDS.128 R12, [R35+0x910] ;  /* 0x00091000230c7984 */ /* 0x000e280000000c00 */
[----:B------:R-:W2:Y:S01]  /*0730*/  LDS R22, [R3.X4+0x230] ;  /* 0x0002300003167984 */ /* 0x000ea20000004800 */
[C---:B------:R-:W-:Y:S01]  /*0740*/  FFMA R11, R4.reuse, R11, R10 ;  /* 0x0000000b040b7223 */ /* 0x040fe2000000000a */
[----:B------:R-:W-:-:S03]  /*0750*/  FFMA R21, R4, R7, R6 ;  /* 0x0000000704157223 */ /* 0x000fc60000000006 */
[----:B-1----:R-:W-:Y:S02]  /*0760*/  FFMA R7, R16, R20, R11 ;  /* 0x0000001410077223 */ /* 0x002fe4000000000b */
[----:B------:R-:W1:Y:S01]  /*0770*/  LDS.128 R8, [R35+0xb10] ;  /* 0x000b100023087984 */ /* 0x000e620000000c00 */
[----:B0-----:R-:W-:Y:S01]  /*0780*/  FFMA R12, R20, R12, R5 ;  /* 0x0000000c140c7223 */ /* 0x001fe20000000005 */
[----:B--2---:R-:W-:Y:S02]  /*0790*/  FFMA R17, R22, R17, R7 ;  /* 0x0000001116117223 */ /* 0x004fe40000000007 */
[----:B------:R-:W0:Y:S01]  /*07a0*/  LDS.128 R4, [R35+0xd10] ;  /* 0x000d100023047984 */ /* 0x000e220000000c00 */
[----:B-1----:R-:W-:-:S03]  /*07b0*/  FFMA R23, R20, R8, R23 ;  /* 0x0000000814177223 */ /* 0x002fc60000000017 */
[----:B------:R-:W1:Y:S01]  /*07c0*/  LDS R8, [R3.X4+0x2a0] ;  /* 0x0002a00003087984 */ /* 0x000e620000004800 */
[C---:B------:R-:W-:Y:S01]  /*07d0*/  FFMA R13, R22.reuse, R13, R12 ;  /* 0x0000000d160d7223 */ /* 0x040fe2000000000c */
[----:B------:R-:W-:Y:S02]  /*07e0*/  FFMA R9, R22, R9, R23 ;  /* 0x0000000916097223 */ /* 0x000fe40000000017 */
[----:B------:R-:W-:Y:S01]  /*07f0*/  LDS R12, [R3.X4+0x380] ;  /* 0x00038000030c7984 */ /* 0x000fe20000004800 */
[----:B0-----:R-:W-:-:S03]  /*0800*/  FFMA R20, R20, R4, R21 ;  /* 0x0000000414147223 */ /* 0x001fc60000000015 */
[----:B------:R-:W0:Y:S01]  /*0810*/  LDS R4, [R3.X4+0x310] ;  /* 0x0003100003047984 */ /* 0x000e220000004800 */
[----:B------:R-:W-:-:S03]  /*0820*/  FFMA R5, R22, R5, R20 ;  /* 0x0000000516057223 */ /* 0x000fc60000000014 */
[----:B------:R-:W2:Y:S01]  /*0830*/  LDS.128 R20, [R35+0x720] ;  /* 0x0007200023147984 */ /* 0x000ea20000000c00 */
[C---:B-1----:R-:W-:Y:S01]  /*0840*/  FFMA R17, R8.reuse, R18, R17 ;  /* 0x0000001208117223 */ /* 0x042fe20000000011 */
[C---:B------:R-:W-:Y:S01]  /*0850*/  FFMA R13, R8.reuse, R14, R13 ;  /* 0x0000000e080d7223 */ /* 0x040fe2000000000d */
[C---:B------:R-:W-:Y:S01]  /*0860*/  FFMA R6, R8.reuse, R6, R5 ;  /* 0x0000000608067223 */ /* 0x040fe20000000005 */
[----:B------:R-:W-:Y:S01]  /*0870*/  FFMA R10, R8, R10, R9 ;  /* 0x0000000a080a7223 */ /* 0x000fe20000000009 */
[C---:B0-----:R-:W-:Y:S02]  /*0880*/  FFMA R5, R4.reuse, R19, R17 ;  /* 0x0000001304057223 */ /* 0x041fe40000000011 */
[----:B------:R-:W0:Y:S01]  /*0890*/  LDS.128 R16, [R35+0x920] ;  /* 0x0009200023107984 */ /* 0x000e220000000c00 */
[C---:B------:R-:W-:Y:S01]  /*08a0*/  FFMA R15, R4.reuse, R15, R13 ;  /* 0x0000000f040f7223 */ /* 0x040fe2000000000d */
[C---:B------:R-:W-:Y:S01]  /*08b0*/  FFMA R11, R4.reuse, R11, R10 ;  /* 0x0000000b040b7223 */ /* 0x040fe2000000000a */
[----:B------:R-:W-:Y:S01]  /*08c0*/  FFMA R14, R4, R7, R6 ;  /* 0x00000007040e7223 */ /* 0x000fe20000000006 */
[----:B------:R-:W1:Y:S01]  /*08d0*/  LDS R13, [R3.X4+0x3f0] ;  /* 0x0003f000030d7984 */ /* 0x000e620000004800 */
[----:B--2---:R-:W-:-:S03]  /*08e0*/  FFMA R20, R20, R12, R5 ;  /* 0x0000000c14147223 */ /* 0x004fc60000000005 */
[----:B------:R-:W2:Y:S01]  /*08f0*/  LDS.128 R4, [R35+0xb20] ;  /* 0x000b200023047984 */ /* 0x000ea20000000c00 */
[----:B0-----:R-:W-:-:S03]  /*0900*/  FFMA R8, R12, R16, R15 ;  /* 0x000000100c087223 */ /* 0x001fc6000000000f */
[----:B------:R-:W-:Y:S01]  /*0910*/  LDS R16, [R3.X4+0x460] ;  /* 0x0004600003107984 */ /* 0x000fe20000004800 */
[C---:B-1----:R-:W-:Y:S01]  /*0920*/  FFMA R21, R13.reuse, R21, R20 ;  /* 0x000000150d157223 */ /* 0x042fe20000000014 */
[C---:B------:R-:W-:Y:S01]  /*0930*/  FFMA R17, R13.reuse, R17, R8 ;  /* 0x000000110d117223 */ /* 0x040fe20000000008 */
[----:B--2---:R-:W-:Y:S02]  /*0940*/  FFMA R20, R12, R4, R11 ;  /* 0x000000040c147223 */ /* 0x004fe4000000000b */
[----:B------:R-:W0:Y:S04]  /*0950*/  LDS.128 R8, [R35+0xd20] ;  /* 0x000d200023087984 */ /* 0x000e280000000c00 */
[----:B------:R-:W1:Y:S01]  /*0960*/  LDS R4, [R3.X4+0x4d0] ;  /* 0x0004d00003047984 */ /* 0x000e620000004800 */
[----:B------:R-:W-:-:S03]  /*0970*/  FFMA R5, R13, R5, R20 ;  /* 0x000000050d057223 */ /* 0x000fc60000000014 */
[----:B------:R-:W-:Y:S01]  /*0980*/  LDS R20, [R3.X4+0x540] ;  /* 0x0005400003147984 */ /* 0x000fe20000004800 */
[----:B0-----:R-:W-:-:S04]  /*0990*/  FFMA R14, R12, R8, R14 ;  /* 0x000000080c0e7223 */ /* 0x001fc8000000000e */
[----:B------:R-:W-:Y:S02]  /*09a0*/  FFMA R9, R13, R9, R14 ;  /* 0x000000090d097223 */ /* 0x000fe4000000000e */
[----:B------:R-:W0:Y:S01]  /*09b0*/  LDS.128 R12, [R35+0x730] ;  /* 0x00073000230c7984 */ /* 0x000e220000000c00 */
[C---:B------:R-:W-:Y:S01]  /*09c0*/  FFMA R8, R16.reuse, R18, R17 ;  /* 0x0000001210087223 */ /* 0x040fe20000000011 */
[C---:B------:R-:W-:Y:S01]  /*09d0*/  FFMA R22, R16.reuse, R22, R21 ;  /* 0x0000001610167223 */ /* 0x040fe20000000015 */
[C---:B------:R-:W-:Y:S01]  /*09e0*/  FFMA R6, R16.reuse, R6, R5 ;  /* 0x0000000610067223 */ /* 0x040fe20000000005 */
[----:B------:R-:W-:Y:S01]  /*09f0*/  FFMA R10, R16, R10, R9 ;  /* 0x0000000a100a7223 */ /* 0x000fe20000000009 */
[C---:B-1----:R-:W-:Y:S01]  /*0a00*/  FFMA R8, R4.reuse, R19, R8 ;  /* 0x0000001304087223 */ /* 0x042fe20000000008 */
[----:B------:R-:W-:Y:S04]  /*0a10*/  LDS R21, [R3.X4+0x5b0] ;  /* 0x0005b00003157984 */ /* 0x000fe80000004800 */
[----:B------:R-:W1:Y:S01]  /*0a20*/  LDS.128 R16, [R35+0x930] ;  /* 0x0009300023107984 */ /* 0x000e620000000c00 */
[C---:B------:R-:W-:Y:S01]  /*0a30*/  FFMA R5, R4.reuse, R23, R22 ;  /* 0x0000001704057223 */ /* 0x040fe20000000016 */
[C---:B------:R-:W-:Y:S01]  /*0a40*/  FFMA R22, R4.reuse, R7, R6 ;  /* 0x0000000704167223 */ /* 0x040fe20000000006 */
[----:B------:R-:W-:-:S02]  /*0a50*/  FFMA R23, R4, R11, R10 ;  /* 0x0000000b04177223 */ /* 0x000fc4000000000a */
[----:B0-----:R-:W-:Y:S02]  /*0a60*/  FFMA R12, R12, R20, R5 ;  /* 0x000000140c0c7223 */ /* 0x001fe40000000005 */
[----:B------:R-:W0:Y:S01]  /*0a70*/  LDS.128 R4, [R35+0xb30] ;  /* 0x000b300023047984 */ /* 0x000e220000000c00 */
[----:B-1----:R-:W-:-:S04]  /*0a80*/  FFMA R8, R20, R16, R8 ;  /* 0x0000001014087223 */ /* 0x002fc80000000008 */
[C---:B------:R-:W-:Y:S02]  /*0a90*/  FFMA R17, R21.reuse, R17, R8 ;  /* 0x0000001115117223 */ /* 0x040fe40000000008 */
[----:B------:R-:W1:Y:S01]  /*0aa0*/  LDS.128 R8, [R35+0xd30] ;  /* 0x000d300023087984 */ /* 0x000e620000000c00 */
[----:B------:R-:W-:-:S03]  /*0ab0*/  FFMA R13, R21, R13, R12 ;  /* 0x0000000d150d7223 */ /* 0x000fc6000000000c */
[----:B------:R-:W2:Y:S01]  /*0ac0*/  LDS R12, [R3.X4+0x620] ;  /* 0x00062000030c7984 */ /* 0x000ea20000004800 */
[----:B0-----:R-:W-:-:S03]  /*0ad0*/  FFMA R22, R20, R4, R22 ;  /* 0x0000000414167223 */ /* 0x001fc60000000016 */
[----:B------:R-:W0:Y:S01]  /*0ae0*/  LDS R4, [R3.X4+0x690] ;  /* 0x0006900003047984 */ /* 0x000e220000004800 */
[----:B------:R-:W-:Y:S02]  /*0af0*/  IADD3 R2, P5, R2, 0x40, RZ ;  /* 0x0000004002027810 */ /* 0x000fe40007fbe0ff */
[----:B------:R-:W-:Y:S02]  /*0b00*/  IADD3 R34, R34, 0x1, RZ ;  /* 0x0000000122227810 */ /* 0x000fe40007ffe0ff */
[----:B------:R-:W-:Y:S02]  /*0b10*/  IADD3.X R0, RZ, R0, RZ, P5, !PT ;  /* 0x00000000ff007210 */ /* 0x000fe40002ffe4ff */
[----:B------:R-:W-:Y:S01]  /*0b20*/  ISETP.GE.U32.AND P5, PT, R34, 0x40, PT ;  /* 0x000000402200780c */ /* 0x000fe20003fa6070 */
[----:B------:R-:W-:Y:S01]  /*0b30*/  FFMA R5, R21, R5, R22 ;  /* 0x0000000515057223 */ /* 0x000fe20000000016 */
[----:B------:R-:W-:Y:S01]  /*0b40*/  IADD3 R36, P3, R36, 0x3100, RZ ;  /* 0x0000310024247810 */ /* 0x000fe20007f7e0ff */
[----:B-1----:R-:W-:-:S03]  /*0b50*/  FFMA R8, R20, R8, R23 ;  /* 0x0000000814087223 */ /* 0x002fc60000000017 */
[----:B------:R-:W-:Y:S01]  /*0b60*/  IADD3.X R37, RZ, R37, RZ, P3, !PT ;  /* 0x00000025ff257210 */ /* 0x000fe20001ffe4ff */
[----:B------:R-:W-:Y:S01]  /*0b70*/  FFMA R9, R21, R9, R8 ;  /* 0x0000000915097223 */ /* 0x000fe20000000008 */
[C---:B--2---:R-:W-:Y:S01]  /*0b80*/  FFMA R18, R12.reuse, R18, R17 ;  /* 0x000000120c127223 */ /* 0x044fe20000000011 */
[C---:B------:R-:W-:Y:S01]  /*0b90*/  FFMA R13, R12.reuse, R14, R13 ;  /* 0x0000000e0c0d7223 */ /* 0x040fe2000000000d */
[C---:B------:R-:W-:Y:S01]  /*0ba0*/  FFMA R8, R12.reuse, R6, R5 ;  /* 0x000000060c087223 */ /* 0x040fe20000000005 */
[----:B------:R-:W-:Y:S01]  /*0bb0*/  FFMA R10, R12, R10, R9 ;  /* 0x0000000a0c0a7223 */ /* 0x000fe20000000009 */
[----:B------:R-:W-:Y:S02]  /*0bc0*/  IADD3 R25, P3, R25, 0x40, RZ ;  /* 0x0000004019197810 */ /* 0x000fe40007f7e0ff */
[----:B------:R-:W-:Y:S02]  /*0bd0*/  IADD3 R27, P4, R27, 0x40, RZ ;  /* 0x000000401b1b7810 */ /* 0x000fe40007f9e0ff */
[----:B------:R-:W-:-:S02]  /*0be0*/  IADD3.X R24, RZ, R24, RZ, P3, !PT ;  /* 0x00000018ff187210 */ /* 0x000fc40001ffe4ff */
[----:B------:R-:W-:Y:S01]  /*0bf0*/  IADD3.X R26, RZ, R26, RZ, P4, !PT ;  /* 0x0000001aff1a7210 */ /* 0x000fe200027fe4ff */
[C---:B0-----:R-:W-:Y:S01]  /*0c00*/  FFMA R19, R4.reuse, R19, R18 ;  /* 0x0000001304137223 */ /* 0x041fe20000000012 */
[C---:B------:R-:W-:Y:S01]  /*0c10*/  FFMA R6, R4.reuse, R15, R13 ;  /* 0x0000000f04067223 */ /* 0x040fe2000000000d */
[C---:B------:R-:W-:Y:S01]  /*0c20*/  FFMA R7, R4.reuse, R7, R8 ;  /* 0x0000000704077223 */ /* 0x040fe20000000008 */
[----:B------:R-:W-:Y:S01]  /*0c30*/  FFMA R18, R4, R11, R10 ;  /* 0x0000000b04127223 */ /* 0x000fe2000000000a */
[----:B------:R-:W-:Y:S05]  /*0c40*/  @!P5 BRA `(.L_x_96) ;  /* 0xfffff7f00000d947 */ /* 0x000fea000383ffff */
[----:B------:R-:W-:Y:S02]  /*0c50*/  LEA R2, R28, R30, 0x5 ;  /* 0x0000001e1c027211 */ /* 0x000fe400078e28ff */
[----:B------:R-:W-:-:S05]  /*0c60*/  MOV R11, 0x4 ;  /* 0x00000004000b7802 */ /* 0x000fca0000000f00 */
[----:B------:R-:W-:-:S05]  /*0c70*/  IMAD.WIDE R2, R2, R11, c[0x0][0x178] ;  /* 0x00005e0002027625 */ /* 0x000fca00078e020b */
[----:B------:R-:W2:Y:S04]  /*0c80*/  LDG.E.CONSTANT R5, [R2.64] ;  /* 0x0000000402057981 */ /* 0x000ea8000c1e9900 */
[----:B------:R-:W3:Y:S04]  /*0c90*/  LDG.E.CONSTANT R0, [R2.64+0x20] ;  /* 0x0000200402007981 */ /* 0x000ee8000c1e9900 */
[----:B------:R-:W4:Y:S04]  /*0ca0*/  LDG.E.CONSTANT R8, [R2.64+0x40] ;  /* 0x0000400402087981 */ /* 0x000f28000c1e9900 */
[----:B------:R0:W5:Y:S01]  /*0cb0*/  LDG.E.CONSTANT R9, [R2.64+0x60] ;  /* 0x0000600402097981 */ /* 0x000162000c1e9900 */
[----:B------:R-:W-:-:S04]  /*0cc0*/  IMAD R31, R30, 0xc4, R31 ;  /* 0x000000c41e1f7824 */ /* 0x000fc800078e021f */
[----:B------:R-:W-:-:S04]  /*0cd0*/  IMAD R31, R28, 0x1880, R31 ;  /* 0x000018801c1f7824 */ /* 0x000fc800078e021f */
[----:B------:R-:W-:-:S04]  /*0ce0*/  IMAD R32, R32, 0x1c, R31 ;  /* 0x0000001c20207824 */ /* 0x000fc800078e021f */
[----:B------:R-:W-:Y:S01]  /*0cf0*/  IMAD R4, R29, 0xe, R32 ;  /* 0x0000000e1d047824 */ /* 0x000fe200078e0220 */
[----:B--2---:R-:W-:-:S03]  /*0d00*/  FADD R6, R6, R5 ;  /* 0x0000000506067221 */ /* 0x004fc60000000000 */
[----:B------:R-:W-:Y:S01]  /*0d10*/  IMAD.WIDE R4, R4, R11, c[0x0][0x160] ;  /* 0x0000580004047625 */ /* 0x000fe200078e020b */
[----:B---3--:R-:W-:Y:S01]  /*0d20*/  FADD R0, R19, R0 ;  /* 0x0000000013007221 */ /* 0x008fe20000000000 */
[----:B----4-:R-:W-:Y:S01]  /*0d30*/  FADD R8, R7, R8 ;  /* 0x0000000807087221 */ /* 0x010fe20000000000 */
[----:B------:R-:W-:-:S03]  /*0d40*/  FMNMX R7, RZ, R6, !PT ;  /* 0x00000006ff077209 */ /* 0x000fc60007800000 */
[----:B0-----:R-:W-:Y:S01]  /*0d50*/  FMNMX R3, RZ, R0, !PT ;  /* 0x00000000ff037209 */ /* 0x001fe20007800000 */
[----:B-----5:R-:W-:Y:S01]  /*0d60*/  FADD R18, R18, R9 ;  /* 0x0000000912127221 */ /* 0x020fe20000000000 */
[----:B------:R-:W-:Y:S01]  /*0d70*/  FMNMX R9, RZ, R8, !PT ;  /* 0x00000008ff097209 */ /* 0x000fe20007800000 */
[----:B------:R-:W-:Y:S03]  /*0d80*/  STG.E [R4.64], R7 ;  /* 0x0000000704007986 */ /* 0x000fe6000c101904 */
[----:B------:R-:W-:Y:S01]  /*0d90*/  FMNMX R11, RZ, R18, !PT ;  /* 0x00000012ff0b7209 */ /* 0x000fe20007800000 */
[----:B------:R-:W-:Y:S04]  /*0da0*/  STG.E [R4.64+0x1880], R3 ;  /* 0x0018800304007986 */ /* 0x000fe8000c101904 */
[----:B------:R-:W-:Y:S04]  /*0db0*/  STG.E [R4.64+0x3100], R9 ;  /* 0x0031000904007986 */ /* 0x000fe8000c101904 */
[----:B------:R-:W-:Y:S01]  /*0dc0*/  STG.E [R4.64+0x4980], R11 ;  /* 0x0049800b04007986 */ /* 0x000fe2000c101904 */
[----:B------:R-:W-:Y:S05]  /*0dd0*/  EXIT ;  /* 0x000000000000794d */ /* 0x000fea0003800000 */
.L_x_97:
        /* <DEDUP_REMOVED lines=10> */
.L_x_139:


//--------------------- .text.tvmgen_default_fused_nn_max_pool2d_kernel --------------------------
	.section	.text.tvmgen_default_fused_nn_max_pool2d_kernel,"ax",@progbits
	.sectioninfo	@"SHI_REGISTERS=20"
	.align	128
        .global         tvmgen_default_fused_nn_max_pool2d_kernel
        .type           tvmgen_default_fused_nn_max_pool2d_kernel,@function
        .size           tvmgen_default_fused_nn_max_pool2d_kernel,(.L_x_140 - tvmgen_default_fused_nn_max_pool2d_kernel)
        .other          tvmgen_default_fused_nn_max_pool2d_kernel,@"STO_CUDA_ENTRY STV_DEFAULT"
tvmgen_default_fused_nn_max_pool2d_kernel:
.text.tvmgen_default_fused_nn_max_pool2d_kernel:
[----:B------:R-:W-:Y:S02]  /*0000*/  IMAD.MOV.U32 R1, RZ, RZ, c[0x0][0x28] ;  /* 0x00000a00ff017624 */ /* 0x000fe400078e00ff */
[----:B------:R-:W0:Y:S01]  /*0010*/  S2R R2, SR_TID.X ;  /* 0x0000000000027919 */ /* 0x000e220000002100 */
[----:B------:R-:W-:Y:S01]  /*0020*/  IMAD.MOV.U32 R17, RZ, RZ, 0x4 ;  /* 0x00000004ff117424 */ /* 0x000fe200078e00ff */
[----:B------:R-:W-:Y:S02]  /*0030*/  ULDC.64 UR4, c[0x0][0x118] ;  /* 0x0000460000047ab9 */ /* 0x000fe40000000a00 */
[----:B------:R-:W1:Y:S01]  /*0040*/  S2R R15, SR_CTAID.X ;  /* 0x00000000000f7919 */ /* 0x000e620000002500 */
[--C-:B0-----:R-:W-:Y:S01]  /*0050*/  SHF.R.S32.HI R4, RZ, 0x3, R2.reuse ;  /* 0x00000003ff047819 */ /* 0x101fe20000011402 */
[C---:B-1----:R-:W-:Y:S02]  /*0060*/  IMAD R3, R15.reuse, 0x10, R2 ;  /* 0x000000100f037824 */ /* 0x042fe400078e0202 */
[----:B------:R-:W-:Y:S02]  /*0070*/  IMAD.MOV.U32 R2, RZ, RZ, RZ ;  /* 0x000000ffff027224 */ /* 0x000fe400078e00ff */
[----:B------:R-:W-:-:S02]  /*0080*/  IMAD R5, R15, 0x80, R4 ;  /* 0x000000800f057824 */ /* 0x000fc400078e0204 */
[----:B------:R-:W-:-:S04]  /*0090*/  IMAD.HI R2, R3, -0x6db6db6d, R2 ;  /* 0x9249249303027827 */ /* 0x000fc800078e0202 */
[----:B------:R-:W-:Y:S01]  /*00a0*/  IMAD.HI R0, R5, 0x5397829d, RZ ;  /* 0x5397829d05007827 */ /* 0x000fe200078e02ff */
[----:B------:R-:W-:-:S03]  /*00b0*/  SHF.R.U32.HI R9, RZ, 0x1f, R2 ;  /* 0x0000001fff097819 */ /* 0x000fc60000011602 */
[----:B------:R-:W-:Y:S01]  /*00c0*/  IMAD.MOV.U32 R4, RZ, RZ, RZ ;  /* 0x000000ffff047224 */ /* 0x000fe200078e00ff */
[----:B------:R-:W-:Y:S02]  /*00d0*/  SHF.R.U32.HI R7, RZ, 0x1f, R0 ;  /* 0x0000001fff077819 */ /* 0x000fe40000011600 */
[----:B------:R-:W-:Y:S01]  /*00e0*/  LEA.HI.SX32 R9, R2, R9, 0x1b ;  /* 0x0000000902097211 */ /* 0x000fe200078fdaff */
[----:B------:R-:W-:Y:S01]  /*00f0*/  IMAD.HI R4, R5, -0x6db6db6d, R4 ;  /* 0x9249249305047827 */ /* 0x000fe200078e0204 */
[----:B------:R-:W-:Y:S02]  /*0100*/  LEA.HI.SX32 R7, R0, R7, 0x19 ;  /* 0x0000000700077211 */ /* 0x000fe400078fcaff */
[----:B------:R-:W-:Y:S01]  /*0110*/  MOV R0, 0xff7ffffd ;  /* 0xff7ffffd00007802 */ /* 0x000fe20000000f00 */
[----:B------:R-:W-:Y:S01]  /*0120*/  IMAD R9, R9, -0x38, R3 ;  /* 0xffffffc809097824 */ /* 0x000fe200078e0203 */
[----:B------:R-:W-:Y:S01]  /*0130*/  SHF.R.U32.HI R11, RZ, 0x1f, R4 ;  /* 0x0000001fff0b7819 */ /* 0x000fe20000011604 */
[----:B------:R-:W-:-:S02]  /*0140*/  IMAD R7, R7, -0x188, R5 ;  /* 0xfffffe7807077824 */ /* 0x000fc400078e0205 */
[----:B------:R-:W-:Y:S01]  /*0150*/  IMAD.MOV.U32 R2, RZ, RZ, -0x800003 ;  /* 0xff7ffffdff027424 */ /* 0x000fe200078e00ff */
[----:B------:R-:W-:Y:S02]  /*0160*/  LEA.HI.SX32 R4, R4, R11, 0x1e ;  /* 0x0000000b04047211 */ /* 0x000fe400078ff2ff */
[C---:B------:R-:W-:Y:S02]  /*0170*/  ISETP.GE.AND P0, PT, R9.reuse, 0x1, PT ;  /* 0x000000010900780c */ /* 0x040fe40003f06270 */
[----:B------:R-:W-:Y:S01]  /*0180*/  ISETP.GT.AND P1, PT, R9, -0x1, PT ;  /* 0xffffffff0900780c */ /* 0x000fe20003f24270 */
[----:B------:R-:W-:Y:S01]  /*0190*/  IMAD R4, R4, 0x70, R9 ;  /* 0x0000007004047824 */ /* 0x000fe200078e0209 */
[C---:B------:R-:W-:Y:S02]  /*01a0*/  ISETP.LT.OR P0, PT, R7.reuse, 0x7, !P0 ;  /* 0x000000070700780c */ /* 0x040fe40004701670 */
[C---:B------:R-:W-:Y:S01]  /*01b0*/  ISETP.GT.AND P3, PT, R7.reuse, 0x6, P1 ;  /* 0x000000060700780c */ /* 0x040fe20000f64270 */
[----:B------:R-:W-:Y:S01]  /*01c0*/  IMAD.SHL.U32 R4, R4, 0x2, RZ ;  /* 0x0000000204047824 */ /* 0x000fe200078e00ff */
[----:B------:R-:W-:-:S03]  /*01d0*/  ISETP.GT.AND P2, PT, R7, -0x7, PT ;  /* 0xfffffff90700780c */ /* 0x000fc60003f44270 */
[----:B------:R-:W-:Y:S01]  /*01e0*/  IMAD.WIDE R4, R4, R17, c[0x0][0x160] ;  /* 0x0000580004047625 */ /* 0x000fe200078e0211 */
[----:B------:R-:W-:Y:S02]  /*01f0*/  ISETP.GT.AND P2, PT, R9, RZ, P2 ;  /* 0x000000ff0900720c */ /* 0x000fe40001744270 */
[----:B------:R-:W-:Y:S01]  /*0200*/  ISETP.GT.AND P1, PT, R7, -0x7, P1 ;  /* 0xfffffff90700780c */ /* 0x000fe20000f24270 */
[----:B------:R-:W-:Y:S02]  /*0210*/  IMAD.MOV.U32 R8, RZ, RZ, -0x800003 ;  /* 0xff7ffffdff087424 */ /* 0x000fe400078e00ff */
[----:B------:R-:W2:Y:S01]  /*0220*/  @!P0 LDG.E.CONSTANT R2, [R4.64+-0x1c4] ;  /* 0xfffe3c0404028981 */ /* 0x000ea2000c1e9900 */
[----:B------:R-:W-:-:S03]  /*0230*/  IMAD.MOV.U32 R6, RZ, RZ, -0x800003 ;  /* 0xff7ffffdff067424 */ /* 0x000fc600078e00ff */
[----:B------:R-:W3:Y:S01]  /*0240*/  @P3 LDG.E.CONSTANT R0, [R4.64+-0x1c0] ;  /* 0xfffe400404003981 */ /* 0x000ee2000c1e9900 */
[----:B------:R-:W-:-:S03]  /*0250*/  IMAD.MOV.U32 R10, RZ, RZ, -0x800003 ;  /* 0xff7ffffdff0a7424 */ /* 0x000fc600078e00ff */
[----:B------:R-:W4:Y:S01]  /*0260*/  @P3 LDG.E.CONSTANT R8, [R4.64+-0x1bc] ;  /* 0xfffe440404083981 */ /* 0x000f22000c1e9900 */
[----:B------:R-:W-:-:S03]  /*0270*/  IMAD.MOV.U32 R9, RZ, RZ, -0x800003 ;  /* 0xff7ffffdff097424 */ /* 0x000fc600078e00ff */
[----:B------:R-:W5:Y:S01]  /*0280*/  @P2 LDG.E.CONSTANT R6, [R4.64+-0x4] ;  /* 0xfffffc0404062981 */ /* 0x000f62000c1e9900 */
[----:B------:R-:W-:-:S03]  /*0290*/  MOV R12, 0xff7ffffd ;  /* 0xff7ffffd000c7802 */ /* 0x000fc60000000f00 */
[----:B------:R-:W5:Y:S01]  /*02a0*/  @P1 LDG.E.CONSTANT R10, [R4.64] ;  /* 0x00000004040a1981 */ /* 0x000f62000c1e9900 */
[----:B------:R-:W-:-:S03]  /*02b0*/  IMAD.MOV.U32 R11, RZ, RZ, -0x800003 ;  /* 0xff7ffffdff0b7424 */ /* 0x000fc600078e00ff */
[----:B------:R-:W5:Y:S01]  /*02c0*/  @P1 LDG.E.CONSTANT R9, [R4.64+0x4] ;  /* 0x0000040404091981 */ /* 0x000f62000c1e9900 */
[----:B------:R-:W-:-:S03]  /*02d0*/  IMAD.MOV.U32 R13, RZ, RZ, -0x800003 ;  /* 0xff7ffffdff0d7424 */ /* 0x000fc600078e00ff */
[----:B------:R-:W5:Y:S04]  /*02e0*/  @P2 LDG.E.CONSTANT R12, [R4.64+0x1bc] ;  /* 0x0001bc04040c2981 */ /* 0x000f68000c1e9900 */
[----:B------:R-:W5:Y:S04]  /*02f0*/  @P1 LDG.E.CONSTANT R11, [R4.64+0x1c0] ;  /* 0x0001c004040b1981 */ /* 0x000f68000c1e9900 */
[----:B------:R-:W5:Y:S01]  /*0300*/  @P1 LDG.E.CONSTANT R13, [R4.64+0x1c4] ;  /* 0x0001c404040d1981 */ /* 0x000f62000c1e9900 */
[----:B--2---:R-:W-:Y:S01]  /*0310*/  FMNMX R7, R2, -3.40282306073709652508e+38, !PT ;  /* 0xff7ffffd02077809 */ /* 0x004fe20007800000 */
[----:B------:R-:W-:-:S03]  /*0320*/  IMAD R2, R15, 0x3f0, R3 ;  /* 0x000003f00f027824 */ /* 0x000fc600078e0203 */
[----:B---3--:R-:W-:Y:S01]  /*0330*/  FMNMX R7, R7, R0, !PT ;  /* 0x0000000007077209 */ /* 0x008fe20007800000 */
[----:B------:R-:W-:-:S03]  /*0340*/  IMAD.WIDE R2, R2, R17, c[0x0][0x168] ;  /* 0x00005a0002027625 */ /* 0x000fc600078e0211 */
[----:B----4-:R-:W-:-:S04]  /*0350*/  FMNMX R7, R7, R8, !PT ;  /* 0x0000000807077209 */ /* 0x010fc80007800000 */
[----:B-----5:R-:W-:-:S04]  /*0360*/  FMNMX R7, R7, R6, !PT ;  /* 0x0000000607077209 */ /* 0x020fc80007800000 */
[----:B------:R-:W-:-:S04]  /*0370*/  FMNMX R10, R7, R10, !PT ;  /* 0x0000000a070a7209 */ /* 0x000fc80007800000 */
[----:B------:R-:W-:-:S04]  /*0380*/  FMNMX R9, R10, R9, !PT ;  /* 0x000000090a097209 */ /* 0x000fc80007800000 */
[----:B------:R-:W-:-:S04]  /*0390*/  FMNMX R12, R9, R12, !PT ;  /* 0x0000000c090c7209 */ /* 0x000fc80007800000 */
[----:B------:R-:W-:-:S04]  /*03a0*/  FMNMX R12, R12, R11, !PT ;  /* 0x0000000b0c0c7209 */ /* 0x000fc80007800000 */
[----:B------:R-:W-:-:S05]  /*03b0*/  FMNMX R13, R12, R13, !PT ;  /* 0x0000000d0c0d7209 */ /* 0x000fca0007800000 */
[----:B------:R-:W-:Y:S01]  /*03c0*/  STG.E [R2.64], R13 ;  /* 0x0000000d02007986 */ /* 0x000fe2000c101904 */
[----:B------:R-:W-:Y:S05]  /*03d0*/  EXIT ;  /* 0x000000000000794d */ /* 0x000fea0003800000 */
.L_x_98:
        /* <DEDUP_REMOVED lines=10> */
.L_x_140:


//--------------------- .text.tvmgen_default_fused_nn_contrib_conv2d_winograd_without_weight_transform_add_nn_relu_2_kernel --------------------------
	.section	.text.tvmgen_default_fused_nn_contrib_conv2d_winograd_without_weight_transform_add_nn_relu_2_kernel,"ax",@progbits
	.sectioninfo	@"SHI_REGISTERS=38"
	.align	128
        .global         tvmgen_default_fused_nn_contrib_conv2d_winograd_without_weight_transform_add_nn_relu_2_kernel
        .type           tvmgen_default_fused_nn_contrib_conv2d_winograd_without_weight_transform_add_nn_relu_2_kernel,@function
        .size           tvmgen_default_fused_nn_contrib_conv2d_winograd_without_weight_transform_add_nn_relu_2_kernel,(.L_x_141 - tvmgen_default_fused_nn_contrib_conv2d_winograd_without_weight_transform_add_nn_relu_2_kernel)
        .other          tvmgen_default_fused_nn_contrib_conv2d_winograd_without_weight_transform_add_nn_relu_2_kernel,@"STO_CUDA_ENTRY STV_DEFAULT"
tvmgen_default_fused_nn_contrib_conv2d_winograd_without_weight_transform_add_nn_relu_2_kernel:
.text.tvmgen_default_fused_nn_contrib_conv2d_winograd_without_weight_transform_add_nn_relu_2_kernel:
[----:B------:R-:W-:Y:S02]  /*0000*/  MOV R1, c[0x0][0x28] ;  /* 0x00000a0000017a02 */ /* 0x000fe40000000f00 */
[----:B------:R-:W0:Y:S01]  /*0010*/  S2R R7, SR_CTAID.X ;  /* 0x0000000000077919 */ /* 0x000e220000002500 */
[----:B------:R-:W-:Y:S01]  /*0020*/  MOV R2, RZ ;  /* 0x000000ff00027202 */ /* 0x000fe20000000f00 */
[----:B------:R-:W-:Y:S01]  /*0030*/  CS2R R16, SRZ ;  /* 0x0000000000107805 */ /* 0x000fe2000001ff00 */
[----:B------:R-:W-:Y:S01]  /*0040*/  MOV R18, RZ ;  /* 0x000000ff00127202 */ /* 0x000fe20000000f00 */
[----:B------:R-:W0:Y:S01]  /*0050*/  S2R R4, SR_TID.X ;  /* 0x0000000000047919 */ /* 0x000e220000002100 */
[----:B------:R-:W-:Y:S01]  /*0060*/  ULDC.64 UR4, c[0x0][0x118] ;  /* 0x0000460000047ab9 */ /* 0x000fe20000000a00 */
[----:B------:R-:W-:Y:S01]  /*0070*/  MOV R14, RZ ;  /* 0x000000ff000e7202 */ /* 0x000fe20000000f00 */
[----:B0-----:R-:W-:-:S04]  /*0080*/  IMAD R4, R7, 0x1e, R4 ;  /* 0x0000001e07047824 */ /* 0x001fc800078e0204 */
[----:B------:R-:W-:-:S04]  /*0090*/  IMAD.HI R0, R4, 0x5397829d, RZ ;  /* 0x5397829d04007827 */ /* 0x000fc800078e02ff */
[----:B------:R-:W-:Y:S01]  /*00a0*/  IMAD R3, R7, -0x1c, R4 ;  /* 0xffffffe407037824 */ /* 0x000fe200078e0204 */
[----:B------:R-:W-:-:S03]  /*00b0*/  SHF.R.U32.HI R5, RZ, 0x1f, R0 ;  /* 0x0000001fff057819 */ /* 0x000fc60000011600 */
[----:B------:R-:W-:Y:S01]  /*00c0*/  IMAD.HI R6, R3, -0x6db6db6d, R2 ;  /* 0x9249249303067827 */ /* 0x000fe200078e0202 */
[----:B------:R-:W-:-:S03]  /*00d0*/  LEA.HI.SX32 R5, R0, R5, 0x1c ;  /* 0x0000000500057211 */ /* 0x000fc600078fe2ff */
[----:B------:R-:W-:Y:S01]  /*00e0*/  IMAD R2, R7, 0x7e, R3 ;  /* 0x0000007e07027824 */ /* 0x000fe200078e0203 */
[----:B------:R-:W-:Y:S01]  /*00f0*/  SHF.R.U32.HI R7, RZ, 0x1f, R6 ;  /* 0x0000001fff077819 */ /* 0x000fe20000011606 */
[----:B------:R-:W-:Y:S01]  /*0100*/  IMAD R5, R5, -0x31, R4 ;  /* 0xffffffcf05057824 */ /* 0x000fe200078e0204 */
[----:B------:R-:W-:Y:S01]  /*0110*/  MOV R4, RZ ;  /* 0x000000ff00047202 */ /* 0x000fe20000000f00 */
[----:B------:R-:W-:Y:S01]  /*0120*/  IMAD.HI R0, R2, 0x5397829d, RZ ;  /* 0x5397829d02007827 */ /* 0x000fe200078e02ff */
[----:B------:R-:W-:-:S03]  /*0130*/  LEA.HI.SX32 R7, R6, R7, 0x1e ;  /* 0x0000000706077211 */ /* 0x000fc600078ff2ff */
[----:B------:R-:W-:Y:S01]  /*0140*/  IMAD.HI R4, R5, -0x6db6db6d, R4 ;  /* 0x9249249305047827 */ /* 0x000fe200078e0204 */
[----:B------:R-:W-:-:S03]  /*0150*/  SHF.R.U32.HI R9, RZ, 0x1f, R0 ;  /* 0x0000001fff097819 */ /* 0x000fc60000011600 */
[----:B------:R-:W-:Y:S01]  /*0160*/  IMAD R7, R7, -0x7, R3 ;  /* 0xfffffff907077824 */ /* 0x000fe200078e0203 */
[----:B------:R-:W-:Y:S02]  /*0170*/  LEA.HI.SX32 R0, R0, R9, 0x1c ;  /* 0x0000000900007211 */ /* 0x000fe400078fe2ff */
[----:B------:R-:W-:Y:S02]  /*0180*/  SHF.R.U32.HI R3, RZ, 0x1f, R4 ;  /* 0x0000001fff037819 */ /* 0x000fe40000011604 */
[----:B------:R-:W-:Y:S02]  /*0190*/  SHF.L.U32 R7, R7, 0x1, RZ ;  /* 0x0000000107077819 */ /* 0x000fe400000006ff */
[----:B------:R-:W-:Y:S02]  /*01a0*/  LEA.HI.SX32 R3, R4, R3, 0x1e ;  /* 0x0000000304037211 */ /* 0x000fe400078ff2ff */
[----:B------:R-:W-:Y:S01]  /*01b0*/  IADD3 R4, R7, -0x1, RZ ;  /* 0xffffffff07047810 */ /* 0x000fe20007ffe0ff */
[----:B------:R-:W-:Y:S01]  /*01c0*/  IMAD R0, R0, 0xc4, R7 ;  /* 0x000000c400007824 */ /* 0x000fe200078e0207 */
[----:B------:R-:W-:-:S02]  /*01d0*/  SHF.L.U32 R8, R3, 0x1, RZ ;  /* 0x0000000103087819 */ /* 0x000fc400000006ff */
[----:B------:R-:W-:Y:S02]  /*01e0*/  ISETP.GT.U32.AND P3, PT, R7, 0xd, PT ;  /* 0x0000000d0700780c */ /* 0x000fe40003f64070 */
[----:B------:R-:W-:Y:S02]  /*01f0*/  IADD3 R0, R0, -0xf, RZ ;  /* 0xfffffff100007810 */ /* 0x000fe40007ffe0ff */
[----:B------:R-:W-:Y:S02]  /*0200*/  IADD3 R9, R8, -0x1, RZ ;  /* 0xffffffff08097810 */ /* 0x000fe40007ffe0ff */
[----:B------:R-:W-:Y:S01]  /*0210*/  ISETP.GT.U32.AND P2, PT, R4, 0xd, PT ;  /* 0x0000000d0400780c */ /* 0x000fe20003f44070 */
[----:B------:R-:W-:Y:S01]  /*0220*/  IMAD R0, R3, 0x1c, R0 ;  /* 0x0000001c03007824 */ /* 0x000fe200078e0200 */
[----:B------:R-:W-:Y:S02]  /*0230*/  ISETP.GT.U32.OR P5, PT, R9, 0xd, P3 ;  /* 0x0000000d0900780c */ /* 0x000fe40001fa4470 */
[----:B------:R-:W-:-:S02]  /*0240*/  IADD3 R5, R7, 0x1, RZ ;  /* 0x0000000107057810 */ /* 0x000fc40007ffe0ff */
[----:B------:R-:W-:Y:S02]  /*0250*/  MOV R3, 0x4 ;  /* 0x0000000400037802 */ /* 0x000fe40000000f00 */
[----:B------:R-:W-:Y:S02]  /*0260*/  IADD3 R0, R0, 0xf, RZ ;  /* 0x0000000f00007810 */ /* 0x000fe40007ffe0ff */
[----:B------:R-:W-:Y:S02]  /*0270*/  ISETP.GT.U32.OR P1, PT, R8, 0xd, P2 ;  /* 0x0000000d0800780c */ /* 0x000fe40001724470 */
[----:B------:R-:W-:Y:S01]  /*0280*/  ISETP.GT.U32.AND P0, PT, R5, 0xd, PT ;  /* 0x0000000d0500780c */ /* 0x000fe20003f04070 */
[----:B------:R-:W-:Y:S01]  /*0290*/  IMAD.WIDE R4, R0, R3, c[0x0][0x168] ;  /* 0x00005a0000047625 */ /* 0x000fe200078e0203 */
[----:B------:R-:W-:Y:S02]  /*02a0*/  ISETP.GT.U32.OR P6, PT, R8, 0xd, P3 ;  /* 0x0000000d0800780c */ /* 0x000fe40001fc4470 */
[----:B------:R-:W-:-:S02]  /*02b0*/  IADD3 R7, R7, 0x2, RZ ;  /* 0x0000000207077810 */ /* 0x000fc40007ffe0ff */
[----:B------:R-:W2:Y:S01]  /*02c0*/  @!P5 LDG.E.CONSTANT R18, [R4.64+-0x38] ;  /* 0xffffc8040412d981 */ /* 0x000ea2000c1e9900 */
[----:B------:R-:W-:Y:S01]  /*02d0*/  ISETP.GT.U32.OR P5, PT, R8, 0xd, P0 ;  /* 0x0000000d0800780c */ /* 0x000fe200007a4470 */
[----:B------:R-:W-:Y:S01]  /*02e0*/  CS2R R20, SRZ ;  /* 0x0000000000147805 */ /* 0x000fe2000001ff00 */
[----:B------:R-:W-:Y:S02]  /*02f0*/  ISETP.GT.U32.OR P4, PT, R9, 0xd, P0 ;  /* 0x0000000d0900780c */ /* 0x000fe40000784470 */
[----:B------:R-:W3:Y:S01]  /*0300*/  @!P1 LDG.E.CONSTANT R17, [R4.64+-0x4] ;  /* 0xfffffc0404119981 */ /* 0x000ee2000c1e9900 */
[----:B------:R-:W-:-:S03]  /*0310*/  ISETP.GT.U32.AND P1, PT, R7, 0xd, PT ;  /* 0x0000000d0700780c */ /* 0x000fc60003f24070 */
[----:B------:R-:W4:Y:S01]  /*0320*/  @!P6 LDG.E.CONSTANT R16, [R4.64] ;  /* 0x000000040410e981 */ /* 0x000f22000c1e9900 */
[C---:B------:R-:W-:Y:S02]  /*0330*/  ISETP.GT.U32.OR P6, PT, R8.reuse, 0xd, P1 ;  /* 0x0000000d0800780c */ /* 0x040fe40000fc4470 */
[----:B------:R-:W-:Y:S02]  /*0340*/  IADD3 R7, R8, 0x1, RZ ;  /* 0x0000000108077810 */ /* 0x000fe40007ffe0ff */
[----:B------:R-:W5:Y:S02]  /*0350*/  @!P5 LDG.E.CONSTANT R21, [R4.64+0x4] ;  /* 0x000004040415d981 */ /* 0x000f64000c1e9900 */
[----:B------:R-:W-:Y:S01]  /*0360*/  ISETP.GT.U32.OR P5, PT, R7, 0xd, P2 ;  /* 0x0000000d0700780c */ /* 0x000fe200017a4470 */
[----:B------:R-:W-:Y:S01]  /*0370*/  CS2R R12, SRZ ;  /* 0x00000000000c7805 */ /* 0x000fe2000001ff00 */
[----:B------:R0:W2:Y:S01]  /*0380*/  @!P4 LDG.E.CONSTANT R14, [R4.64+-0x34] ;  /* 0xffffcc04040ec981 */ /* 0x0000a2000c1e9900 */
[----:B------:R-:W-:-:S04]  /*0390*/  ISETP.GT.U32.OR P4, PT, R9, 0xd, P2 ;  /* 0x0000000d0900780c */ /* 0x000fc80001784470 */
[----:B------:R-:W0:Y:S01]  /*03a0*/  @!P6 LDG.E.CONSTANT R20, [R4.64+0x8] ;  /* 0x000008040414e981 */ /* 0x000e22000c1e9900 */
[----:B------:R-:W-:Y:S02]  /*03b0*/  ISETP.GT.U32.OR P6, PT, R7, 0xd, P3 ;  /* 0x0000000d0700780c */ /* 0x000fe40001fc4470 */
[----:B------:R-:W-:-:S03]  /*03c0*/  MOV R6, RZ ;  /* 0x000000ff00067202 */ /* 0x000fc60000000f00 */
[----:B------:R0:W2:Y:S01]  /*03d0*/  @!P5 LDG.E.CONSTANT R13, [R4.64+0x34] ;  /* 0x00003404040dd981 */ /* 0x0000a2000c1e9900 */
[----:B------:R-:W-:Y:S02]  /*03e0*/  ISETP.GT.U32.OR P5, PT, R7, 0xd, P0 ;  /* 0x0000000d0700780c */ /* 0x000fe400007a4470 */
[----:B------:R-:W-:Y:S01]  /*03f0*/  MOV R0, RZ ;  /* 0x000000ff00007202 */ /* 0x000fe20000000f00 */
[----:B------:R0:W2:Y:S04]  /*0400*/  @!P4 LDG.E.CONSTANT R15, [R4.64+-0x3c] ;  /* 0xffffc404040fc981 */ /* 0x0000a8000c1e9900 */
[----:B------:R0:W2:Y:S01]  /*0410*/  @!P6 LDG.E.CONSTANT R6, [R4.64+0x38] ;  /* 0x000038040406e981 */ /* 0x0000a2000c1e9900 */
[----:B------:R-:W-:Y:S02]  /*0420*/  ISETP.GT.U32.OR P6, PT, R9, 0xd, P1 ;  /* 0x0000000d0900780c */ /* 0x000fe40000fc4470 */
[----:B------:R-:W-:-:S03]  /*0430*/  IADD3 R9, R8, 0x2, RZ ;  /* 0x0000000208097810 */ /* 0x000fc60007ffe0ff */
[----:B------:R0:W2:Y:S01]  /*0440*/  @!P5 LDG.E.CONSTANT R0, [R4.64+0x3c] ;  /* 0x00003c040400d981 */ /* 0x0000a2000c1e9900 */
[C---:B------:R-:W-:Y:S02]  /*0450*/  ISETP.GT.U32.OR P2, PT, R9.reuse, 0xd, P2 ;  /* 0x0000000d0900780c */ /* 0x040fe40001744470 */
[----:B------:R-:W-:Y:S02]  /*0460*/  ISETP.GT.U32.OR P3, PT, R9, 0xd, P3 ;  /* 0x0000000d0900780c */ /* 0x000fe40001f64470 */
[----:B------:R-:W-:Y:S02]  /*0470*/  ISETP.GT.U32.OR P5, PT, R7, 0xd, P1 ;  /* 0x0000000d0700780c */ /* 0x000fe40000fa4470 */
[----:B------:R-:W-:Y:S02]  /*0480*/  MOV R7, RZ ;  /* 0x000000ff00077202 */ /* 0x000fe40000000f00 */
[C---:B------:R-:W-:Y:S02]  /*0490*/  ISETP.GT.U32.OR P0, PT, R9.reuse, 0xd, P0 ;  /* 0x0000000d0900780c */ /* 0x040fe40000704470 */
[----:B------:R-:W-:Y:S01]  /*04a0*/  ISETP.GT.U32.OR P1, PT, R9, 0xd, P1 ;  /* 0x0000000d0900780c */ /* 0x000fe20000f24470 */
[----:B------:R-:W-:Y:S01]  /*04b0*/  CS2R R10, SRZ ;  /* 0x00000000000a7805 */ /* 0x000fe2000001ff00 */
[----:B------:R0:W2:Y:S01]  /*04c0*/  @!P6 LDG.E.CONSTANT R7, [R4.64+-0x30] ;  /* 0xffffd0040407e981 */ /* 0x0000a2000c1e9900 */
[----:B------:R-:W-:-:S02]  /*04d0*/  MOV R8, RZ ;  /* 0x000000ff00087202 */ /* 0x000fc40000000f00 */
[----:B------:R-:W-:Y:S01]  /*04e0*/  MOV R9, RZ ;  /* 0x000000ff00097202 */ /* 0x000fe20000000f00 */
[----:B------:R0:W2:Y:S04]  /*04f0*/  @!P2 LDG.E.CONSTANT R12, [R4.64+0x6c] ;  /* 0x00006c04040ca981 */ /* 0x0000a8000c1e9900 */
[----:B------:R0:W2:Y:S04]  /*0500*/  @!P3 LDG.E.CONSTANT R11, [R4.64+0x70] ;  /* 0x00007004040bb981 */ /* 0x0000a8000c1e9900 */
[----:B------:R0:W2:Y:S04]  /*0510*/  @!P5 LDG.E.CONSTANT R8, [R4.64+0x40] ;  /* 0x000040040408d981 */ /* 0x0000a8000c1e9900 */
[----:B------:R0:W2:Y:S04]  /*0520*/  @!P0 LDG.E.CONSTANT R10, [R4.64+0x74] ;  /* 0x00007404040a8981 */ /* 0x0000a8000c1e9900 */
[----:B------:R0:W2:Y:S01]  /*0530*/  @!P1 LDG.E.CONSTANT R9, [R4.64+0x78] ;  /* 0x0000780404099981 */ /* 0x0000a2000c1e9900 */
[----:B------:R-:W-:Y:S01]  /*0540*/  MOV R23, RZ ;  /* 0x000000ff00177202 */ /* 0x000fe20000000f00 */
[----:B------:R-:W-:Y:S01]  /*0550*/  IMAD.WIDE R2, R2, R3, c[0x0][0x160] ;  /* 0x0000580002027625 */ /* 0x000fe200078e0203 */
[--C-:B---3--:R-:W-:Y:S01]  /*0560*/  FADD R28, RZ, R17.reuse ;  /* 0x00000011ff1c7221 */ /* 0x108fe20000000000 */
[----:B------:R-:W-:Y:S01]  /*0570*/  FADD R22, RZ, -R17 ;  /* 0x80000011ff167221 */ /* 0x000fe20000000000 */
[--C-:B----4-:R-:W-:Y:S01]  /*0580*/  FADD R24, RZ, R16.reuse ;  /* 0x00000010ff187221 */ /* 0x110fe20000000000 */
[----:B------:R-:W-:Y:S01]  /*0590*/  FADD R26, RZ, -R16 ;  /* 0x80000010ff1a7221 */ /* 0x000fe20000000000 */
[--C-:B-----5:R-:W-:Y:S01]  /*05a0*/  FADD R28, R28, -R21.reuse ;  /* 0x800000151c1c7221 */ /* 0x120fe20000000000 */
[----:B------:R-:W-:Y:S01]  /*05b0*/  FADD R17, R22, R21 ;  /* 0x0000001516117221 */ /* 0x000fe20000000000 */
[----:B--2---:R-:W-:Y:S01]  /*05c0*/  FADD R25, RZ, R18 ;  /* 0x00000012ff197221 */ /* 0x004fe20000000000 */
[--C-:B0-----:R-:W-:Y:S01]  /*05d0*/  FADD R4, R24, -R20.reuse ;  /* 0x8000001418047221 */ /* 0x101fe20000000000 */
[----:B------:R-:W-:Y:S01]  /*05e0*/  FADD R5, R26, R20 ;  /* 0x000000141a057221 */ /* 0x000fe20000000000 */
[----:B------:R-:W-:-:S04]  /*05f0*/  @!P4 FADD R23, RZ, R15 ;  /* 0x0000000fff17c221 */ /* 0x000fc80000000000 */
[----:B------:R-:W-:Y:S01]  /*0600*/  FADD R20, -R14, R23 ;  /* 0x000000170e147221 */ /* 0x000fe20000000100 */
[----:B------:R-:W-:-:S03]  /*0610*/  FADD R29, R28, R13 ;  /* 0x0000000d1c1d7221 */ /* 0x000fc60000000000 */
[--C-:B------:R-:W-:Y:S01]  /*0620*/  FADD R23, R20, -R13.reuse ;  /* 0x8000000d14177221 */ /* 0x100fe20000000000 */
[----:B------:R-:W-:Y:S01]  /*0630*/  FADD R13, R17, R13 ;  /* 0x0000000d110d7221 */ /* 0x000fe20000000000 */
[----:B------:R-:W-:Y:S01]  /*0640*/  FADD R18, RZ, -R18 ;  /* 0x80000012ff127221 */ /* 0x000fe20000000000 */
[--C-:B------:R-:W-:Y:S01]  /*0650*/  FADD R16, R24, -R21.reuse ;  /* 0x8000001518107221 */ /* 0x100fe20000000000 */
[C-C-:B------:R-:W-:Y:S01]  /*0660*/  FADD R15, R26.reuse, -R21.reuse ;  /* 0x800000151a0f7221 */ /* 0x140fe20000000000 */
[--C-:B------:R-:W-:Y:S01]  /*0670*/  FADD R19, R26, R21.reuse ;  /* 0x000000151a137221 */ /* 0x100fe20000000000 */
[----:B------:R-:W-:Y:S01]  /*0680*/  FADD R21, R24, R21 ;  /* 0x0000001518157221 */ /* 0x000fe20000000000 */
[----:B------:R-:W-:Y:S01]  /*0690*/  FADD R13, R13, -R0 ;  /* 0x800000000d0d7221 */ /* 0x000fe20000000000 */
[--C-:B------:R-:W-:Y:S01]  /*06a0*/  FADD R27, R25, R14.reuse ;  /* 0x0000000e191b7221 */ /* 0x100fe20000000000 */
[C---:B------:R-:W-:Y:S01]  /*06b0*/  FADD R25, R18.reuse, R14 ;  /* 0x0000000e12197221 */ /* 0x040fe20000000000 */
[--C-:B------:R-:W-:Y:S01]  /*06c0*/  FADD R33, R21, R6.reuse ;  /* 0x0000000615217221 */ /* 0x100fe20000000000 */
[--C-:B------:R-:W-:Y:S01]  /*06d0*/  FADD R35, R5, -R6.reuse ;  /* 0x8000000605237221 */ /* 0x100fe20000000000 */
[--C-:B------:R-:W-:Y:S01]  /*06e0*/  FADD R31, R19, -R6.reuse ;  /* 0x80000006131f7221 */ /* 0x100fe20000000000 */
[----:B------:R-:W-:Y:S01]  /*06f0*/  FADD R7, R18, R7 ;  /* 0x0000000712077221 */ /* 0x000fe20000000000 */
[--C-:B------:R-:W-:Y:S01]  /*0700*/  FADD R21, R15, R6.reuse ;  /* 0x000000060f157221 */ /* 0x100fe20000000000 */
[----:B------:R0:W-:Y:S01]  /*0710*/  STG.E [R2.64+0x31000], R13 ;  /* 0x0310000d02007986 */ /* 0x0001e2000c101904 */
[--C-:B------:R-:W-:Y:S01]  /*0720*/  FADD R5, R4, -R6.reuse ;  /* 0x8000000604057221 */ /* 0x100fe20000000000 */
[--C-:B------:R-:W-:Y:S01]  /*0730*/  FADD R25, R25, R6.reuse ;  /* 0x0000000619197221 */ /* 0x100fe20000000000 */
[--C-:B------:R-:W-:Y:S01]  /*0740*/  FADD R27, R27, -R6.reuse ;  /* 0x800000061b1b7221 */ /* 0x100fe20000000000 */
[--C-:B------:R-:W-:Y:S01]  /*0750*/  FADD R19, R16, -R6.reuse ;  /* 0x8000000610137221 */ /* 0x100fe20000000000 */
[----:B------:R-:W-:Y:S01]  /*0760*/  FADD R7, R7, R6 ;  /* 0x0000000607077221 */ /* 0x000fe20000000000 */
[----:B------:R-:W-:Y:S01]  /*0770*/  FADD R17, R17, R12 ;  /* 0x0000000c11117221 */ /* 0x000fe20000000000 */
[--C-:B------:R-:W-:Y:S01]  /*0780*/  FADD R15, R15, R11.reuse ;  /* 0x0000000b0f0f7221 */ /* 0x100fe20000000000 */
[--C-:B------:R-:W-:Y:S01]  /*0790*/  FADD R4, R4, -R11.reuse ;  /* 0x8000000b04047221 */ /* 0x100fe20000000000 */
[----:B0-----:R-:W-:Y:S01]  /*07a0*/  FADD R13, R16, -R11 ;  /* 0x8000000b100d7221 */ /* 0x001fe20000000000 */
[--C-:B------:R-:W-:Y:S01]  /*07b0*/  FADD R23, R23, R0.reuse ;  /* 0x0000000017177221 */ /* 0x100fe20000000000 */
[--C-:B------:R-:W-:Y:S01]  /*07c0*/  FADD R25, R25, -R0.reuse ;  /* 0x8000000019197221 */ /* 0x100fe20000000000 */
[--C-:B------:R-:W-:Y:S01]  /*07d0*/  FADD R27, R27, -R0.reuse ;  /* 0x800000001b1b7221 */ /* 0x100fe20000000000 */
[--C-:B------:R-:W-:Y:S01]  /*07e0*/  FADD R29, R29, -R0.reuse ;  /* 0x800000001d1d7221 */ /* 0x100fe20000000000 */
[--C-:B------:R-:W-:Y:S01]  /*07f0*/  FADD R19, R19, R0.reuse ;  /* 0x0000000013137221 */ /* 0x100fe20000000000 */
[--C-:B------:R-:W-:Y:S01]  /*0800*/  FADD R21, R21, R0.reuse ;  /* 0x0000000015157221 */ /* 0x100fe20000000000 */
[--C-:B------:R-:W-:Y:S01]  /*0810*/  FADD R31, R31, R0.reuse ;  /* 0x000000001f1f7221 */ /* 0x100fe20000000000 */
[----:B------:R-:W-:Y:S01]  /*0820*/  FADD R33, R33, R0 ;  /* 0x0000000021217221 */ /* 0x000fe20000000000 */
[--C-:B------:R-:W-:Y:S01]  /*0830*/  FADD R7, R7, -R8.reuse ;  /* 0x8000000807077221 */ /* 0x100fe20000000000 */
[--C-:B------:R-:W-:Y:S01]  /*0840*/  FADD R5, R5, R8.reuse ;  /* 0x0000000805057221 */ /* 0x100fe20000000000 */
[----:B------:R-:W-:Y:S01]  /*0850*/  FADD R35, R35, R8 ;  /* 0x0000000823237221 */ /* 0x000fe20000000000 */
[--C-:B------:R-:W-:Y:S01]  /*0860*/  FADD R17, R17, -R10.reuse ;  /* 0x8000000a11117221 */ /* 0x100fe20000000000 */
[--C-:B------:R-:W-:Y:S01]  /*0870*/  FADD R13, R13, R10.reuse ;  /* 0x0000000a0d0d7221 */ /* 0x100fe20000000000 */
[----:B------:R-:W-:Y:S01]  /*0880*/  FADD R15, R15, R10 ;  /* 0x0000000a0f0f7221 */ /* 0x000fe20000000000 */
        /* <DEDUP_REMOVED lines=17> */
.L_x_99:
        /* <DEDUP_REMOVED lines=14> */
.L_x_141:


//--------------------- .text.tvmgen_default_fused_nn_conv2d_add_nn_relu_2_kernel --------------------------
	.section	.text.tvmgen_default_fused_nn_conv2d_add_nn_relu_2_kernel,"ax",@progbits
	.sectionflags	@"SHF_BARRIERS=1"
	.sectioninfo	@"SHI_REGISTERS=40"
	.align	128
        .global         tvmgen_default_fused_nn_conv2d_add_nn_relu_2_kernel
        .type           tvmgen_default_fused_nn_conv2d_add_nn_relu_2_kernel,@function
        .size           tvmgen_default_fused_nn_conv2d_add_nn_relu_2_kernel,(.L_x_142 - tvmgen_default_fused_nn_conv2d_add_nn_relu_2_kernel)
        .other          tvmgen_default_fused_nn_conv2d_add_nn_relu_2_kernel,@"STO_CUDA_ENTRY STV_DEFAULT"
tvmgen_default_fused_nn_conv2d_add_nn_relu_2_kernel:
.text.tvmgen_default_fused_nn_conv2d_add_nn_relu_2_kernel:
        /* <DEDUP_REMOVED lines=9> */
[----:B------:R-:W2:Y:S01]  /*0090*/  S2R R3, SR_CTAID.Y ;  /* 0x0000000000037919 */ /* 0x000ea20000002600 */
[----:B------:R-:W-:Y:S01]  /*00a0*/  CS2R R34, SRZ ;  /* 0x0000000000227805 */ /* 0x000fe2000001ff00 */
[----:B0-----:R-:W-:-:S02]  /*00b0*/  MOV R5, R29 ;  /* 0x0000001d00057202 */ /* 0x001fc40000000f00 */
[----:B------:R-:W-:-:S03]  /*00c0*/  LEA R7, R29, R29, 0x1 ;  /* 0x0000001d1d077211 */ /* 0x000fc600078e08ff */
[----:B------:R-:W-:Y:S01]  /*00d0*/  IMAD.HI R0, R29, -0x6db6db6d, R4 ;  /* 0x924924931d007827 */ /* 0x000fe200078e0204 */
[C---:B-1----:R-:W-:Y:S02]  /*00e0*/  LEA.HI.SX32 R2, R7.reuse, R28, 0x1a ;  /* 0x0000001c07027211 */ /* 0x042fe400078fd2ff */
[C---:B------:R-:W-:Y:S02]  /*00f0*/  IADD3 R9, R7.reuse, 0x1, RZ ;  /* 0x0000000107097810 */ /* 0x040fe40007ffe0ff */
[----:B------:R-:W-:Y:S02]  /*0100*/  SHF.R.U32.HI R5, RZ, 0x1f, R0 ;  /* 0x0000001fff057819 */ /* 0x000fe40000011600 */
[----:B------:R-:W-:Y:S02]  /*0110*/  ISETP.GT.AND P0, PT, R2, 0x7, PT ;  /* 0x000000070200780c */ /* 0x000fe40003f04270 */
[----:B------:R-:W-:Y:S01]  /*0120*/  LEA.HI.SX32 R2, R0, R5, 0x1d ;  /* 0x0000000500027211 */ /* 0x000fe200078feaff */
[----:B--2---:R-:W-:Y:S01]  /*0130*/  IMAD R5, R28, 0x70, R3 ;  /* 0x000000701c057824 */ /* 0x004fe200078e0203 */
[----:B------:R-:W0:Y:S01]  /*0140*/  S2R R0, SR_CTAID.Z ;  /* 0x0000000000007919 */ /* 0x000e220000002700 */
[----:B------:R-:W-:-:S02]  /*0150*/  IADD3 R11, R7, 0x2, RZ ;  /* 0x00000002070b7810 */ /* 0x000fc40007ffe0ff */
[C---:B------:R-:W-:Y:S01]  /*0160*/  IMAD R5, R2.reuse, 0x38, R5 ;  /* 0x0000003802057824 */ /* 0x040fe200078e0205 */
[-C--:B------:R-:W-:Y:S01]  /*0170*/  LEA.HI.SX32 R9, R9, R28.reuse, 0x1a ;  /* 0x0000001c09097211 */ /* 0x080fe200078fd2ff */
[----:B------:R-:W-:Y:S01]  /*0180*/  IMAD R2, R2, -0xe, R29 ;  /* 0xfffffff202027824 */ /* 0x000fe200078e021d */
[----:B------:R-:W-:Y:S02]  /*0190*/  LEA.HI.SX32 R11, R11, R28, 0x1a ;  /* 0x0000001c0b0b7211 */ /* 0x000fe400078fd2ff */
[----:B------:R-:W-:Y:S01]  /*01a0*/  ISETP.GE.AND P2, PT, R9, 0x8, PT ;  /* 0x000000080900780c */ /* 0x000fe20003f46270 */
[----:B------:R-:W-:Y:S01]  /*01b0*/  IMAD R2, R5, 0xe, R2 ;  /* 0x0000000e05027824 */ /* 0x000fe200078e0202 */
[----:B------:R-:W-:Y:S02]  /*01c0*/  SHF.L.U32 R5, R29, 0x2, RZ ;  /* 0x000000021d057819 */ /* 0x000fe400000006ff */
[----:B------:R-:W-:Y:S02]  /*01d0*/  ISETP.GE.AND P1, PT, R11, 0x8, PT ;  /* 0x000000080b00780c */ /* 0x000fe40003f26270 */
[C---:B------:R-:W-:Y:S01]  /*01e0*/  ISETP.GT.OR P0, PT, R7.reuse, 0x3f, P0 ;  /* 0x0000003f0700780c */ /* 0x040fe20000704670 */
[----:B------:R-:W-:Y:S01]  /*01f0*/  IMAD R30, R28, 0x70, R5 ;  /* 0x000000701c1e7824 */ /* 0x000fe200078e0205 */
[----:B------:R-:W-:-:S02]  /*0200*/  ISETP.LT.AND P2, PT, R7, 0x3f, !P2 ;  /* 0x0000003f0700780c */ /* 0x000fc40005741270 */
[----:B------:R-:W-:-:S08]  /*0210*/  ISETP.LT.AND P1, PT, R7, 0x3e, !P1 ;  /* 0x0000003e0700780c */ /* 0x000fd00004f21270 */
.L_x_100:
[C---:B------:R-:W-:Y:S01]  /*0220*/  LEA R21, R29.reuse, R29, 0x1 ;  /* 0x0000001d1d157211 */ /* 0x040fe200078e08ff */
[----:B------:R-:W-:Y:S01]  /*0230*/  @!P0 IMAD R5, R29, 0x30, RZ ;  /* 0x000000301d058824 */ /* 0x000fe200078e02ff */
[----:B0-----:R-:W-:Y:S01]  /*0240*/  LEA R6, R0, R28, 0x3 ;  /* 0x0000001c00067211 */ /* 0x001fe200078e18ff */
[----:B------:R-:W-:Y:S01]  /*0250*/  IMAD R11, R31, 0x3100, R2 ;  /* 0x000031001f0b7824 */ /* 0x000fe200078e0202 */
[C---:B------:R-:W-:Y:S01]  /*0260*/  IADD3 R9, R21.reuse, 0x1, RZ ;  /* 0x0000000115097810 */ /* 0x040fe20007ffe0ff */
[----:B------:R-:W-:Y:S01]  /*0270*/  ULDC.64 UR4, c[0x0][0x118] ;  /* 0x0000460000047ab9 */ /* 0x000fe20000000a00 */
[----:B------:R-:W-:Y:S01]  /*0280*/  IADD3 R10, R21, 0x2, RZ ;  /* 0x00000002150a7810 */ /* 0x000fe20007ffe0ff */
[----:B------:R-:W-:Y:S01]  /*0290*/  BAR.SYNC.DEFER_BLOCKING 0x0 ;  /* 0x0000000000007b1d */ /* 0x000fe20000010000 */
[----:B------:R-:W-:Y:S02]  /*02a0*/  LEA R7, R6, R31, 0x6 ;  /* 0x0000001f06077211 */ /* 0x000fe400078e30ff */
[----:B------:R-:W-:-:S02]  /*02b0*/  @P2 SHF.L.U32 R8, R9, 0x4, RZ ;  /* 0x0000000409082819 */ /* 0x000fc400000006ff */
[----:B------:R-:W-:Y:S02]  /*02c0*/  @P1 SHF.L.U32 R12, R10, 0x4, RZ ;  /* 0x000000040a0c1819 */ /* 0x000fe400000006ff */
[----:B------:R-:W-:Y:S02]  /*02d0*/  @!P0 LOP3.LUT R6, R5, 0xffffff00, RZ, 0xc0, !PT ;  /* 0xffffff0005068812 */ /* 0x000fe400078ec0ff */
[----:B------:R-:W-:Y:S02]  /*02e0*/  @!P0 LOP3.LUT R5, R21, 0xf, RZ, 0xc0, !PT ;  /* 0x0000000f15058812 */ /* 0x000fe400078ec0ff */
[----:B------:R-:W-:Y:S02]  /*02f0*/  SHF.L.U32 R15, R7, 0x4, RZ ;  /* 0x00000004070f7819 */ /* 0x000fe400000006ff */
[----:B------:R-:W-:Y:S02]  /*0300*/  @P2 LOP3.LUT R7, R9, 0xf, RZ, 0xc0, !PT ;  /* 0x0000000f09072812 */ /* 0x000fe400078ec0ff */
[----:B------:R-:W-:-:S02]  /*0310*/  @P2 LOP3.LUT R8, R8, 0xffffff00, RZ, 0xc0, !PT ;  /* 0xffffff0008082812 */ /* 0x000fc400078ec0ff */
[----:B------:R-:W-:Y:S02]  /*0320*/  @P1 LOP3.LUT R9, R10, 0xf, RZ, 0xc0, !PT ;  /* 0x0000000f0a091812 */ /* 0x000fe400078ec0ff */
[----:B------:R-:W-:Y:S02]  /*0330*/  @P1 LOP3.LUT R12, R12, 0xffffff00, RZ, 0xc0, !PT ;  /* 0xffffff000c0c1812 */ /* 0x000fe400078ec0ff */
[----:B------:R-:W-:Y:S02]  /*0340*/  MOV R4, 0x4 ;  /* 0x0000000400047802 */ /* 0x000fe40000000f00 */
[----:B------:R-:W-:Y:S02]  /*0350*/  SHF.L.U32 R11, R11, 0x2, RZ ;  /* 0x000000020b0b7819 */ /* 0x000fe400000006ff */
[-C--:B------:R-:W-:Y:S02]  /*0360*/  @!P0 IADD3 R5, R6, R15.reuse, R5 ;  /* 0x0000000f06058210 */ /* 0x080fe40007ffe005 */
[-C--:B------:R-:W-:Y:S01]  /*0370*/  @P2 IADD3 R7, R8, R15.reuse, R7 ;  /* 0x0000000f08072210 */ /* 0x080fe20007ffe007 */
[----:B------:R-:W-:Y:S01]  /*0380*/  IMAD.WIDE R10, R11, R4, c[0x0][0x168] ;  /* 0x00005a000b0a7625 */ /* 0x000fe200078e0204 */
[----:B------:R-:W-:-:S03]  /*0390*/  @P1 IADD3 R15, R12, R15, R9 ;  /* 0x0000000f0c0f1210 */ /* 0x000fc60007ffe009 */
[-C--:B------:R-:W-:Y:S01]  /*03a0*/  @!P0 IMAD.WIDE R8, R5, R4.reuse, c[0x0][0x170] ;  /* 0x00005c0005088625 */ /* 0x080fe200078e0204 */
[----:B------:R-:W2:Y:S03]  /*03b0*/  LDG.E.CONSTANT R12, [R10.64] ;  /* 0x000000040a0c7981 */ /* 0x000ea6000c1e9900 */
[-C--:B------:R-:W-:Y:S01]  /*03c0*/  @P2 IMAD.WIDE R6, R7, R4.reuse, c[0x0][0x170] ;  /* 0x00005c0007062625 */ /* 0x080fe200078e0204 */
[----:B------:R-:W2:Y:S03]  /*03d0*/  LDG.E.CONSTANT R13, [R10.64+0x4] ;  /* 0x000004040a0d7981 */ /* 0x000ea6000c1e9900 */
[----:B------:R-:W-:Y:S01]  /*03e0*/  @P1 IMAD.WIDE R4, R15, R4, c[0x0][0x170] ;  /* 0x00005c000f041625 */ /* 0x000fe200078e0204 */
[----:B------:R-:W2:Y:S04]  /*03f0*/  LDG.E.CONSTANT R14, [R10.64+0x8] ;  /* 0x000008040a0e7981 */ /* 0x000ea8000c1e9900 */
[----:B------:R-:W2:Y:S04]  /*0400*/  LDG.E.CONSTANT R15, [R10.64+0xc] ;  /* 0x00000c040a0f7981 */ /* 0x000ea8000c1e9900 */
[----:B------:R-:W3:Y:S04]  /*0410*/  @!P0 LDG.E.CONSTANT R8, [R8.64] ;  /* 0x0000000408088981 */ /* 0x000ee8000c1e9900 */
[----:B------:R-:W4:Y:S04]  /*0420*/  @P2 LDG.E.CONSTANT R6, [R6.64] ;  /* 0x0000000406062981 */ /* 0x000f28000c1e9900 */
[----:B------:R-:W5:Y:S01]  /*0430*/  @P1 LDG.E.CONSTANT R4, [R4.64] ;  /* 0x0000000404041981 */ /* 0x000f62000c1e9900 */
[----:B------:R-:W-:-:S02]  /*0440*/  @!P0 LEA R23, R28, R21, 0x6 ;  /* 0x000000151c178211 */ /* 0x000fc400078e30ff */
[CC--:B------:R-:W-:Y:S02]  /*0450*/  @P2 LEA R25, R28.reuse, R21.reuse, 0x6 ;  /* 0x000000151c192211 */ /* 0x0c0fe400078e30ff */
[C---:B------:R-:W-:Y:S02]  /*0460*/  @P1 LEA R21, R28.reuse, R21, 0x6 ;  /* 0x000000151c151211 */ /* 0x040fe400078e30ff */
[----:B------:R-:W-:Y:S02]  /*0470*/  SHF.L.U32 R32, R28, 0x6, RZ ;  /* 0x000000061c207819 */ /* 0x000fe400000006ff */
[----:B------:R-:W-:-:S04]  /*0480*/  IADD3 R31, R31, 0x1, RZ ;  /* 0x000000011f1f7810 */ /* 0x000fc80007ffe0ff */
[----:B------:R-:W-:Y:S01]  /*0490*/  ISETP.GE.U32.AND P3, PT, R31, 0x10, PT ;  /* 0x000000101f00780c */ /* 0x000fe20003f66070 */
[----:B--2---:R-:W-:Y:S04]  /*04a0*/  STS.128 [R30.X4], R12 ;  /* 0x0000000c1e007388 */ /* 0x004fe80000004c00 */
[----:B---3--:R-:W-:Y:S04]  /*04b0*/  @!P0 STS [R23.X4+0xe00], R8 ;  /* 0x000e000817008388 */ /* 0x008fe80000004800 */
[----:B----4-:R-:W-:Y:S04]  /*04c0*/  @P2 STS [R25.X4+0xe04], R6 ;  /* 0x000e040619002388 */ /* 0x010fe80000004800 */
[----:B-----5:R-:W-:Y:S04]  /*04d0*/  @P1 STS [R21.X4+0xe08], R4 ;  /* 0x000e080415001388 */ /* 0x020fe80000004800 */
[----:B------:R-:W-:Y:S06]  /*04e0*/  BAR.SYNC.DEFER_BLOCKING 0x0 ;  /* 0x0000000000007b1d */ /* 0x000fec0000010000 */
[----:B------:R-:W-:Y:S04]  /*04f0*/  LDS R14, [R29.X4] ;  /* 0x000000001d0e7984 */ /* 0x000fe80000004800 */
[----:B------:R-:W0:Y:S04]  /*0500*/  LDS.128 R4, [R32+0xe00] ;  /* 0x000e000020047984 */ /* 0x000e280000000c00 */
[----:B------:R-:W1:Y:S04]  /*0510*/  LDS.128 R8, [R32+0x1000] ;  /* 0x0010000020087984 */ /* 0x000e680000000c00 */
[----:B------:R-:W2:Y:S04]  /*0520*/  LDS.128 R20, [R32+0x1200] ;  /* 0x0012000020147984 */ /* 0x000ea80000000c00 */
[----:B------:R-:W3:Y:S04]  /*0530*/  LDS.128 R24, [R32+0x1400] ;  /* 0x0014000020187984 */ /* 0x000ee80000000c00 */
[----:B------:R-:W4:Y:S04]  /*0540*/  LDS R36, [R29.X4+0x70] ;  /* 0x000070001d247984 */ /* 0x000f280000004800 */
[----:B------:R-:W5:Y:S04]  /*0550*/  LDS R15, [R29.X4+0xe0] ;  /* 0x0000e0001d0f7984 */ /* 0x000f680000004800 */
[----:B------:R-:W5:Y:S01]  /*0560*/  LDS R13, [R29.X4+0x150] ;  /* 0x000150001d0d7984 */ /* 0x000f620000004800 */
[----:B0-----:R-:W-:-:S03]  /*0570*/  FFMA R12, R4, R14, R19 ;  /* 0x0000000e040c7223 */ /* 0x001fc60000000013 */
[----:B------:R-:W0:Y:S01]  /*0580*/  LDS R19, [R29.X4+0x230] ;  /* 0x000230001d137984 */ /* 0x000e220000004800 */
[C---:B-1----:R-:W-:Y:S01]  /*0590*/  FFMA R17, R14.reuse, R8, R17 ;  /* 0x000000080e117223 */ /* 0x042fe20000000011 */
[C---:B--2---:R-:W-:Y:S01]  /*05a0*/  FFMA R33, R14.reuse, R20, R33 ;  /* 0x000000140e217223 */ /* 0x044fe20000000021 */
[----:B---3--:R-:W-:Y:S02]  /*05b0*/  FFMA R14, R14, R24, R35 ;  /* 0x000000180e0e7223 */ /* 0x008fe40000000023 */
[----:B------:R-:W1:Y:S01]  /*05c0*/  LDS R35, [R29.X4+0x1c0] ;  /* 0x0001c0001d237984 */ /* 0x000e620000004800 */
[-C--:B----4-:R-:W-:Y:S01]  /*05d0*/  FFMA R16, R8, R36.reuse, R16 ;  /* 0x0000002408107223 */ /* 0x090fe20000000010 */
[-C--:B------:R-:W-:Y:S02]  /*05e0*/  FFMA R37, R4, R36.reuse, R37 ;  /* 0x0000002404257223 */ /* 0x080fe40000000025 */
[----:B------:R-:W2:Y:S01]  /*05f0*/  LDS R8, [R29.X4+0x2a0] ;  /* 0x0002a0001d087984 */ /* 0x000ea20000004800 */
[-C--:B------:R-:W-:Y:S01]  /*0600*/  FFMA R18, R20, R36.reuse, R18 ;  /* 0x0000002414127223 */ /* 0x080fe20000000012 */
[C---:B-----5:R-:W-:Y:S01]  /*0610*/  FFMA R17, R15.reuse, R9, R17 ;  /* 0x000000090f117223 */ /* 0x060fe20000000011 */
[----:B------:R-:W-:Y:S01]  /*0620*/  FFMA R24, R24, R36, R34 ;  /* 0x0000002418187223 */ /* 0x000fe20000000022 */
[----:B------:R-:W3:Y:S01]  /*0630*/  LDS R4, [R29.X4+0x310] ;  /* 0x000310001d047984 */ /* 0x000ee20000004800 */
[-C--:B------:R-:W-:Y:S01]  /*0640*/  FFMA R20, R15, R5.reuse, R12 ;  /* 0x000000050f147223 */ /* 0x080fe2000000000c */
[C---:B------:R-:W-:Y:S01]  /*0650*/  FFMA R12, R13.reuse, R5, R37 ;  /* 0x000000050d0c7223 */ /* 0x040fe20000000025 */
[----:B------:R-:W-:Y:S01]  /*0660*/  FFMA R9, R13, R9, R16 ;  /* 0x000000090d097223 */ /* 0x000fe20000000010 */
[-C--:B------:R-:W-:Y:S01]  /*0670*/  FFMA R37, R15, R21.reuse, R33 ;  /* 0x000000150f257223 */ /* 0x080fe20000000021 */
[----:B------:R-:W-:Y:S01]  /*0680*/  FFMA R5, R13, R21, R18 ;  /* 0x000000150d057223 */ /* 0x000fe20000000012 */
[-C--:B------:R-:W-:Y:S01]  /*0690*/  FFMA R15, R15, R25.reuse, R14 ;  /* 0x000000190f0f7223 */ /* 0x080fe2000000000e */
[----:B------:R-:W-:Y:S01]  /*06a0*/  FFMA R13, R13, R25, R24 ;  /* 0x000000190d0d7223 */ /* 0x000fe20000000018 */
[----:B0-----:R-:W-:Y:S01]  /*06b0*/  FFMA R21, R19, R6, R12 ;  /* 0x0000000613157223 */ /* 0x001fe2000000000c */
[C---:B-1----:R-:W-:Y:S01]  /*06c0*/  FFMA R16, R35.reuse, R10, R17 ;  /* 0x0000000a23107223 */ /* 0x042fe20000000011 */
[C---:B------:R-:W-:Y:S01]  /*06d0*/  FFMA R33, R35.reuse, R6, R20 ;  /* 0x0000000623217223 */ /* 0x040fe20000000014 */
[C---:B------:R-:W-:Y:S01]  /*06e0*/  FFMA R24, R35.reuse, R22, R37 ;  /* 0x0000001623187223 */ /* 0x040fe20000000025 */
[----:B------:R-:W-:Y:S01]  /*06f0*/  FFMA R20, R35, R26, R15 ;  /* 0x0000001a23147223 */ /* 0x000fe2000000000f */
[C---:B------:R-:W-:Y:S01]  /*0700*/  FFMA R22, R19.reuse, R22, R5 ;  /* 0x0000001613167223 */ /* 0x040fe20000000005 */
[C---:B------:R-:W-:Y:S01]  /*0710*/  FFMA R10, R19.reuse, R10, R9 ;  /* 0x0000000a130a7223 */ /* 0x040fe20000000009 */
[----:B------:R-:W-:Y:S01]  /*0720*/  FFMA R26, R19, R26, R13 ;  /* 0x0000001a131a7223 */ /* 0x000fe2000000000d */
[C---:B--2---:R-:W-:Y:S01]  /*0730*/  FFMA R5, R8.reuse, R11, R16 ;  /* 0x0000000b08057223 */ /* 0x044fe20000000010 */
[----:B------:R-:W-:Y:S01]  /*0740*/  LDS R6, [R29.X4+0x380] ;  /* 0x000380001d067984 */ /* 0x000fe20000004800 */
[C---:B------:R-:W-:Y:S01]  /*0750*/  FFMA R33, R8.reuse, R7, R33 ;  /* 0x0000000708217223 */ /* 0x040fe20000000021 */
[C---:B------:R-:W-:Y:S01]  /*0760*/  FFMA R35, R8.reuse, R23, R24 ;  /* 0x0000001708237223 */ /* 0x040fe20000000018 */
[----:B------:R-:W-:Y:S01]  /*0770*/  FFMA R37, R8, R27, R20 ;  /* 0x0000001b08257223 */ /* 0x000fe20000000014 */
[----:B------:R-:W-:Y:S01]  /*0780*/  LDS R9, [R29.X4+0x3f0] ;  /* 0x0003f0001d097984 */ /* 0x000fe20000004800 */
[C---:B---3--:R-:W-:Y:S01]  /*0790*/  FFMA R8, R4.reuse, R7, R21 ;  /* 0x0000000704087223 */ /* 0x048fe20000000015 */
[C---:B------:R-:W-:Y:S01]  /*07a0*/  FFMA R7, R4.reuse, R23, R22 ;  /* 0x0000001704077223 */ /* 0x040fe20000000016 */
[C---:B------:R-:W-:Y:S01]  /*07b0*/  FFMA R11, R4.reuse, R11, R10 ;  /* 0x0000000b040b7223 */ /* 0x040fe2000000000a */
[----:B------:R-:W0:Y:S01]  /*07c0*/  LDS.128 R16, [R32+0x1010] ;  /* 0x0010100020107984 */ /* 0x000e220000000c00 */
[----:B------:R-:W-:-:S03]  /*07d0*/  FFMA R10, R4, R27, R26 ;  /* 0x0000001b040a7223 */ /* 0x000fc6000000001a */
[----:B------:R-:W1:Y:S04]  /*07e0*/  LDS.128 R12, [R32+0xe10] ;  /* 0x000e1000200c7984 */ /* 0x000e680000000c00 */
[----:B------:R-:W2:Y:S04]  /*07f0*/  LDS.128 R20, [R32+0x1210] ;  /* 0x0012100020147984 */ /* 0x000ea80000000c00 */
[----:B------:R-:W3:Y:S01]  /*0800*/  LDS.128 R24, [R32+0x1410] ;  /* 0x0014100020187984 */ /* 0x000ee20000000c00 */
[----:B0-----:R-:W-:Y:S01]  /*0810*/  FFMA R34, R6, R16, R5 ;  /* 0x0000001006227223 */ /* 0x001fe20000000005 */
[----:B------:R-:W-:-:S02]  /*0820*/  FFMA R36, R16, R9, R11 ;  /* 0x0000000910247223 */ /* 0x000fc4000000000b */
[----:B------:R-:W0:Y:S01]  /*0830*/  LDS R5, [R29.X4+0x4d0] ;  /* 0x0004d0001d057984 */ /* 0x000e220000004800 */
[C---:B-1----:R-:W-:Y:S01]  /*0840*/  FFMA R4, R12.reuse, R6, R33 ;  /* 0x000000060c047223 */ /* 0x042fe20000000021 */
[-C--:B------:R-:W-:Y:S02]  /*0850*/  FFMA R8, R12, R9.reuse, R8 ;  /* 0x000000090c087223 */ /* 0x080fe40000000008 */
[----:B------:R-:W1:Y:S01]  /*0860*/  LDS R11, [R29.X4+0x460] ;  /* 0x000460001d0b7984 */ /* 0x000e620000004800 */
[----:B--2---:R-:W-:Y:S01]  /*0870*/  FFMA R35, R6, R20, R35 ;  /* 0x0000001406237223 */ /* 0x004fe20000000023 */
[-C--:B------:R-:W-:Y:S02]  /*0880*/  FFMA R20, R20, R9.reuse, R7 ;  /* 0x0000000914147223 */ /* 0x080fe40000000007 */
[----:B------:R-:W2:Y:S01]  /*0890*/  LDS R33, [R29.X4+0x540] ;  /* 0x000540001d217984 */ /* 0x000ea20000004800 */
[----:B---3--:R-:W-:Y:S01]  /*08a0*/  FFMA R6, R6, R24, R37 ;  /* 0x0000001806067223 */ /* 0x008fe20000000025 */
[----:B------:R-:W-:-:S02]  /*08b0*/  FFMA R10, R24, R9, R10 ;  /* 0x00000009180a7223 */ /* 0x000fc4000000000a */
[----:B------:R-:W3:Y:S04]  /*08c0*/  LDS R7, [R29.X4+0x5b0] ;  /* 0x0005b0001d077984 */ /* 0x000ee80000004800 */
[----:B------:R-:W4:Y:S04]  /*08d0*/  LDS R16, [R29.X4+0x620] ;  /* 0x000620001d107984 */ /* 0x000f280000004800 */
[----:B------:R-:W5:Y:S01]  /*08e0*/  LDS R12, [R29.X4+0x690] ;  /* 0x000690001d0c7984 */ /* 0x000f620000004800 */
[-C--:B0-----:R-:W-:Y:S01]  /*08f0*/  FFMA R8, R5, R13.reuse, R8 ;  /* 0x0000000d05087223 */ /* 0x081fe20000000008 */
[C---:B-1----:R-:W-:Y:S01]  /*0900*/  FFMA R4, R11.reuse, R13, R4 ;  /* 0x0000000d0b047223 */ /* 0x042fe20000000004 */
[C---:B------:R-:W-:Y:S01]  /*0910*/  FFMA R13, R11.reuse, R17, R34 ;  /* 0x000000110b0d7223 */ /* 0x040fe20000000022 */
[----:B------:R-:W-:Y:S01]  /*0920*/  FFMA R35, R11, R21, R35 ;  /* 0x000000150b237223 */ /* 0x000fe20000000023 */
[C---:B------:R-:W-:Y:S01]  /*0930*/  FFMA R17, R5.reuse, R17, R36 ;  /* 0x0000001105117223 */ /* 0x040fe20000000024 */
[----:B------:R-:W-:Y:S01]  /*0940*/  FFMA R21, R5, R21, R20 ;  /* 0x0000001505157223 */ /* 0x000fe20000000014 */
[-C--:B------:R-:W-:Y:S01]  /*0950*/  FFMA R11, R11, R25.reuse, R6 ;  /* 0x000000190b0b7223 */ /* 0x080fe20000000006 */
[----:B------:R-:W-:Y:S01]  /*0960*/  FFMA R5, R5, R25, R10 ;  /* 0x0000001905057223 */ /* 0x000fe2000000000a */
[C---:B--2---:R-:W-:Y:S01]  /*0970*/  FFMA R20, R33.reuse, R18, R13 ;  /* 0x0000001221147223 */ /* 0x044fe2000000000d */
[-C--:B------:R-:W-:Y:S01]  /*0980*/  FFMA R9, R33, R14.reuse, R4 ;  /* 0x0000000e21097223 */ /* 0x080fe20000000004 */
[----:B---3--:R-:W-:Y:S01]  /*0990*/  FFMA R13, R7, R14, R8 ;  /* 0x0000000e070d7223 */ /* 0x008fe20000000008 */
        /* <DEDUP_REMOVED lines=8> */
[-C--:B------:R-:W-:Y:S01]  /*0a20*/  FFMA R33, R16, R15.reuse, R9 ;  /* 0x0000000f10217223 */ /* 0x080fe20000000009 */
[----:B------:R-:W0:Y:S01]  /*0a30*/  LDS.128 R4, [R32+0xe20] ;  /* 0x000e200020047984 */ /* 0x000e220000000c00 */
[C---:B-----5:R-:W-:Y:S01]  /*0a40*/  FFMA R24, R12.reuse, R15, R13 ;  /* 0x0000000f0c187223 */ /* 0x060fe2000000000d */
[C---:B------:R-:W-:Y:S01]  /*0a50*/  FFMA R37, R12.reuse, R19, R18 ;  /* 0x000000130c257223 */ /* 0x040fe20000000012 */
[C---:B------:R-:W-:Y:S01]  /*0a60*/  FFMA R23, R12.reuse, R23, R14 ;  /* 0x000000170c177223 */ /* 0x040fe2000000000e */
[----:B------:R-:W-:Y:S01]  /*0a70*/  FFMA R27, R12, R27, R26 ;  /* 0x0000001b0c1b7223 */ /* 0x000fe2000000001a */
[----:B------:R-:W1:Y:S01]  /*0a80*/  LDS R35, [R29.X4+0x770] ;  /* 0x000770001d237984 */ /* 0x000e620000004800 */
[----:B------:R-:W-:-:S03]  /*0a90*/  FFMA R20, R16, R19, R20 ;  /* 0x0000001310147223 */ /* 0x000fc60000000014 */
[----:B------:R-:W2:Y:S04]  /*0aa0*/  LDS.128 R12, [R32+0x1220] ;  /* 0x00122000200c7984 */ /* 0x000ea80000000c00 */
[----:B------:R-:W3:Y:S04]  /*0ab0*/  LDS.128 R8, [R32+0x1020] ;  /* 0x0010200020087984 */ /* 0x000ee80000000c00 */
[----:B------:R-:W4:Y:S04]  /*0ac0*/  LDS.128 R16, [R32+0x1420] ;  /* 0x0014200020107984 */ /* 0x000f280000000c00 */
[----:B------:R-:W5:Y:S01]  /*0ad0*/  LDS R36, [R29.X4+0x7e0] ;  /* 0x0007e0001d247984 */ /* 0x000f620000004800 */
[----:B0-----:R-:W-:-:S03]  /*0ae0*/  FFMA R26, R4, R21, R33 ;  /* 0x00000015041a7223 */ /* 0x001fc60000000021 */
[----:B------:R-:W0:Y:S01]  /*0af0*/  LDS R33, [R29.X4+0x850] ;  /* 0x000850001d217984 */ /* 0x000e220000004800 */
[----:B-1----:R-:W-:-:S03]  /*0b00*/  FFMA R24, R4, R35, R24 ;  /* 0x0000002304187223 */ /* 0x002fc60000000018 */
[----:B------:R-:W-:Y:S01]  /*0b10*/  LDS R4, [R29.X4+0x9a0] ;  /* 0x0009a0001d047984 */ /* 0x000fe20000004800 */
[C---:B--2---:R-:W-:Y:S01]  /*0b20*/  FFMA R22, R21.reuse, R12, R22 ;  /* 0x0000000c15167223 */ /* 0x044fe20000000016 */
[-C--:B------:R-:W-:Y:S02]  /*0b30*/  FFMA R12, R12, R35.reuse, R23 ;  /* 0x000000230c0c7223 */ /* 0x080fe40000000017 */
[----:B------:R-:W1:Y:S01]  /*0b40*/  LDS R23, [R29.X4+0x8c0] ;  /* 0x0008c0001d177984 */ /* 0x000e620000004800 */
[C---:B---3--:R-:W-:Y:S01]  /*0b50*/  FFMA R20, R21.reuse, R8, R20 ;  /* 0x0000000815147223 */ /* 0x048fe20000000014 */
[-C--:B------:R-:W-:Y:S02]  /*0b60*/  FFMA R34, R8, R35.reuse, R37 ;  /* 0x0000002308227223 */ /* 0x080fe40000000025 */
[----:B------:R-:W-:Y:S01]  /*0b70*/  LDS R8, [R29.X4+0xa10] ;  /* 0x000a10001d087984 */ /* 0x000fe20000004800 */
[----:B----4-:R-:W-:Y:S01]  /*0b80*/  FFMA R25, R21, R16, R25 ;  /* 0x0000001015197223 */ /* 0x010fe20000000019 */
[----:B------:R-:W-:-:S02]  /*0b90*/  FFMA R16, R16, R35, R27 ;  /* 0x0000002310107223 */ /* 0x000fc4000000001b */
[----:B------:R-:W2:Y:S01]  /*0ba0*/  LDS R21, [R29.X4+0x930] ;  /* 0x000930001d157984 */ /* 0x000ea20000004800 */
[C---:B-----5:R-:W-:Y:S01]  /*0bb0*/  FFMA R26, R36.reuse, R5, R26 ;  /* 0x00000005241a7223 */ /* 0x060fe2000000001a */
[C---:B------:R-:W-:Y:S01]  /*0bc0*/  FFMA R27, R36.reuse, R13, R22 ;  /* 0x0000000d241b7223 */ /* 0x040fe20000000016 */
[C---:B------:R-:W-:Y:S01]  /*0bd0*/  FFMA R25, R36.reuse, R17, R25 ;  /* 0x0000001124197223 */ /* 0x040fe20000000019 */
[C---:B0-----:R-:W-:Y:S01]  /*0be0*/  FFMA R24, R33.reuse, R5, R24 ;  /* 0x0000000521187223 */ /* 0x041fe20000000018 */
[----:B------:R-:W-:Y:S01]  /*0bf0*/  FFMA R5, R36, R9, R20 ;  /* 0x0000000924057223 */ /* 0x000fe20000000014 */
[C---:B------:R-:W-:Y:S01]  /*0c00*/  FFMA R13, R33.reuse, R13, R12 ;  /* 0x0000000d210d7223 */ /* 0x040fe2000000000c */
[C---:B------:R-:W-:Y:S01]  /*0c10*/  FFMA R9, R33.reuse, R9, R34 ;  /* 0x0000000921097223 */ /* 0x040fe20000000022 */
[----:B------:R-:W-:Y:S01]  /*0c20*/  FFMA R35, R33, R17, R16 ;  /* 0x0000001121237223 */ /* 0x000fe20000000010 */
[----:B------:R-:W-:Y:S01]  /*0c30*/  LDS R12, [R29.X4+0xa80] ;  /* 0x000a80001d0c7984 */ /* 0x000fe20000004800 */
[C---:B-1----:R-:W-:Y:S01]  /*0c40*/  FFMA R17, R23.reuse, R10, R5 ;  /* 0x0000000a17117223 */ /* 0x042fe20000000005 */
[C---:B------:R-:W-:Y:S01]  /*0c50*/  FFMA R34, R23.reuse, R18, R25 ;  /* 0x0000001217227223 */ /* 0x040fe20000000019 */
[C---:B------:R-:W-:Y:S01]  /*0c60*/  FFMA R33, R23.reuse, R6, R26 ;  /* 0x0000000617217223 */ /* 0x040fe2000000001a */
[----:B------:R-:W-:Y:S01]  /*0c70*/  FFMA R36, R23, R14, R27 ;  /* 0x0000000e17247223 */ /* 0x000fe2000000001b */
[C---:B------:R-:W-:Y:S01]  /*0c80*/  FFMA R17, R4.reuse, R11, R17 ;  /* 0x0000000b04117223 */ /* 0x040fe20000000011 */
[C---:B------:R-:W-:Y:S01]  /*0c90*/  FFMA R37, R4.reuse, R19, R34 ;  /* 0x0000001304257223 */ /* 0x040fe20000000022 */
[C---:B------:R-:W-:Y:S01]  /*0ca0*/  FFMA R33, R4.reuse, R7, R33 ;  /* 0x0000000704217223 */ /* 0x040fe20000000021 */
[C---:B--2---:R-:W-:Y:S01]  /*0cb0*/  FFMA R5, R21.reuse, R6, R24 ;  /* 0x0000000615057223 */ /* 0x044fe20000000018 */
[C---:B------:R-:W-:Y:S01]  /*0cc0*/  FFMA R10, R21.reuse, R10, R9 ;  /* 0x0000000a150a7223 */ /* 0x040fe20000000009 */
[C---:B------:R-:W-:Y:S01]  /*0cd0*/  FFMA R16, R21.reuse, R14, R13 ;  /* 0x0000000e15107223 */ /* 0x040fe2000000000d */
[----:B------:R-:W-:Y:S01]  /*0ce0*/  FFMA R18, R21, R18, R35 ;  /* 0x0000001215127223 */ /* 0x000fe20000000023 */
[----:B------:R-:W-:Y:S01]  /*0cf0*/  LDS R13, [R29.X4+0xaf0] ;  /* 0x000af0001d0d7984 */ /* 0x000fe20000004800 */
[----:B------:R-:W-:Y:S01]  /*0d00*/  FFMA R35, R4, R15, R36 ;  /* 0x0000000f04237223 */ /* 0x000fe20000000024 */
[C---:B------:R-:W-:Y:S01]  /*0d10*/  FFMA R14, R8.reuse, R7, R5 ;  /* 0x00000007080e7223 */ /* 0x040fe20000000005 */
[C---:B------:R-:W-:Y:S01]  /*0d20*/  FFMA R34, R8.reuse, R11, R10 ;  /* 0x0000000b08227223 */ /* 0x040fe2000000000a */
[----:B------:R-:W0:Y:S01]  /*0d30*/  LDS.128 R20, [R32+0x1030] ;  /* 0x0010300020147984 */ /* 0x000e220000000c00 */
[C---:B------:R-:W-:Y:S01]  /*0d40*/  FFMA R15, R8.reuse, R15, R16 ;  /* 0x0000000f080f7223 */ /* 0x040fe20000000010 */
[----:B------:R-:W-:-:S02]  /*0d50*/  FFMA R19, R8, R19, R18 ;  /* 0x0000001308137223 */ /* 0x000fc40000000012 */
        /* <DEDUP_REMOVED lines=9> */
[-C--:B--2---:R-:W-:Y:S01]  /*0df0*/  FFMA R36, R4, R13.reuse, R15 ;  /* 0x0000000d04247223 */ /* 0x084fe2000000000f */
[C---:B------:R-:W-:Y:S02]  /*0e00*/  FFMA R24, R12.reuse, R4, R35 ;  /* 0x000000040c187223 */ /* 0x040fe40000000023 */
[----:B------:R-:W2:Y:S01]  /*0e10*/  LDS R33, [R29.X4+0xc40] ;  /* 0x000c40001d217984 */ /* 0x000ea20000004800 */
[----:B---3--:R-:W-:Y:S01]  /*0e20*/  FFMA R12, R12, R8, R37 ;  /* 0x000000080c0c7223 */ /* 0x008fe20000000025 */
[----:B------:R-:W-:-:S02]  /*0e30*/  FFMA R32, R8, R13, R19 ;  /* 0x0000000d08207223 */ /* 0x000fc40000000013 */
[----:B------:R-:W3:Y:S04]  /*0e40*/  LDS R15, [R29.X4+0xcb0] ;  /* 0x000cb0001d0f7984 */ /* 0x000ee80000004800 */
[----:B------:R-:W4:Y:S04]  /*0e50*/  LDS R8, [R29.X4+0xd20] ;  /* 0x000d20001d087984 */ /* 0x000f280000004800 */
[----:B------:R-:W5:Y:S01]  /*0e60*/  LDS R4, [R29.X4+0xd90] ;  /* 0x000d90001d047984 */ /* 0x000f620000004800 */
[CC--:B0-----:R-:W-:Y:S01]  /*0e70*/  FFMA R14, R17.reuse, R25.reuse, R14 ;  /* 0x00000019110e7223 */ /* 0x0c1fe2000000000e */
        /* <DEDUP_REMOVED lines=23> */
[----:B------:R-:W-:Y:S05]  /*0ff0*/  @!P3 BRA `(.L_x_100) ;  /* 0xfffff2200000b947 */ /* 0x000fea000383ffff */
[----:B------:R-:W-:Y:S01]  /*1000*/  LEA R4, R0, R28, 0x5 ;  /* 0x0000001c00047211 */ /* 0x000fe200078e28ff */
[----:B------:R-:W-:Y:S01]  /*1010*/  ULDC.64 UR4, c[0x0][0x118] ;  /* 0x0000460000047ab9 */ /* 0x000fe20000000a00 */
[----:B------:R-:W-:-:S05]  /*1020*/  MOV R9, 0x4 ;  /* 0x0000000400097802 */ /* 0x000fca0000000f00 */
[----:B------:R-:W-:-:S05]  /*1030*/  IMAD.WIDE R4, R4, R9, c[0x0][0x178] ;  /* 0x00005e0004047625 */ /* 0x000fca00078e0209 */
[----:B------:R-:W2:Y:S04]  /*1040*/  LDG.E.CONSTANT R6, [R4.64+0x20] ;  /* 0x0000200404067981 */ /* 0x000ea8000c1e9900 */
[----:B------:R-:W3:Y:S04]  /*1050*/  LDG.E.CONSTANT R7, [R4.64+0x40] ;  /* 0x0000400404077981 */ /* 0x000ee8000c1e9900 */
[----:B------:R-:W4:Y:S04]  /*1060*/  LDG.E.CONSTANT R8, [R4.64+0x60] ;  /* 0x0000600404087981 */ /* 0x000f28000c1e9900 */
[----:B------:R-:W5:Y:S01]  /*1070*/  LDG.E.CONSTANT R2, [R4.64] ;  /* 0x0000000404027981 */ /* 0x000f62000c1e9900 */
[----:B------:R-:W-:-:S04]  /*1080*/  IMAD R29, R28, 0xc40, R29 ;  /* 0x00000c401c1d7824 */ /* 0x000fc800078e021d */
[----:B------:R-:W-:-:S04]  /*1090*/  IMAD R0, R0, 0x18800, R29 ;  /* 0x0001880000007824 */ /* 0x000fc800078e021d */
[----:B------:R-:W-:Y:S01]  /*10a0*/  IMAD R3, R3, 0x38, R0 ;  /* 0x0000003803037824 */ /* 0x000fe200078e0200 */
        /* <DEDUP_REMOVED lines=8> */
[----:B------:R-:W-:Y:S01]  /*1130*/  IMAD.WIDE R2, R3, R9, c[0x0][0x160] ;  /* 0x0000580003027625 */ /* 0x000fe200078e0209 */
[----:B------:R-:W-:-:S02]  /*1140*/  FMNMX R17, RZ, R17, !PT ;  /* 0x00000011ff117209 */ /* 0x000fc40007800000 */
[----:B------:R-:W-:Y:S02]  /*1150*/  FMNMX R19, RZ, R19, !PT ;  /* 0x00000013ff137209 */ /* 0x000fe40007800000 */
[----:B------:R-:W-:Y:S02]  /*1160*/  FMNMX R37, RZ, R37, !PT ;  /* 0x00000025ff257209 */ /* 0x000fe40007800000 */
[----:B------:R-:W-:Y:S02]  /*1170*/  FMNMX R5, RZ, R6, !PT ;  /* 0x00000006ff057209 */ /* 0x000fe40007800000 */
[----:B------:R-:W-:Y:S02]  /*1180*/  FMNMX R33, RZ, R33, !PT ;  /* 0x00000021ff217209 */ /* 0x000fe40007800000 */
[----:B------:R-:W-:Y:S02]  /*1190*/  FMNMX R7, RZ, R7, !PT ;  /* 0x00000007ff077209 */ /* 0x000fe40007800000 */
[----:B------:R-:W-:-:S02]  /*11a0*/  FMNMX R35, RZ, R35, !PT ;  /* 0x00000023ff237209 */ /* 0x000fc40007800000 */
[----:B------:R-:W-:Y:S01]  /*11b0*/  FMNMX R9, RZ, R8, !PT ;  /* 0x00000008ff097209 */ /* 0x000fe20007800000 */
        /* <DEDUP_REMOVED lines=9> */
.L_x_101:
        /* <DEDUP_REMOVED lines=11> */
.L_x_142:


//--------------------- .text.tvmgen_default_fused_nn_contrib_conv2d_winograd_without_weight_transform_add_nn_relu_2_kernel_1 --------------------------
	.section	.text.tvmgen_default_fused_nn_contrib_conv2d_winograd_without_weight_transform_add_nn_relu_2_kernel_1,"ax",@progbits
	.sectionflags	@"SHF_BARRIERS=1"
	.sectioninfo	@"SHI_REGISTERS=64"
	.align	128
        .global         tvmgen_default_fused_nn_contrib_conv2d_winograd_without_weight_transform_add_nn_relu_2_kernel_1
        .type           tvmgen_default_fused_nn_contrib_conv2d_winograd_without_weight_transform_add_nn_relu_2_kernel_1,@function
        .size           tvmgen_default_fused_nn_contrib_conv2d_winograd_without_weight_transform_add_nn_relu_2_kernel_1,(.L_x_143 - tvmgen_default_fused_nn_contrib_conv2d_winograd_without_weight_transform_add_nn_relu_2_kernel_1)
        .other          tvmgen_default_fused_nn_contrib_conv2d_winograd_without_weight_transform_add_nn_relu_2_kernel_1,@"STO_CUDA_ENTRY STV_DEFAULT"
tvmgen_default_fused_nn_contrib_conv2d_winograd_without_weight_transform_add_nn_relu_2_kernel_1:
.text.tvmgen_default_fused_nn_contrib_conv2d_winograd_without_weight_transform_add_nn_relu_2_kernel_1:
[----:B------:R-:W-:Y:S02]  /*0000*/  MOV R1, c[0x0][0x28] ;  /* 0x00000a0000017a02 */ /* 0x000fe40000000f00 */
[----:B------:R-:W0:Y:S01]  /*0010*/  S2R R0, SR_TID.X ;  /* 0x0000000000007919 */ /* 0x000e220000002100 */
[----:B------:R-:W-:Y:S01]  /*0020*/  MOV R8, 0x4 ;  /* 0x0000000400087802 */ /* 0x000fe20000000f00 */
[----:B------:R-:W-:Y:S01]  /*0030*/  CS2R R50, SRZ ;  /* 0x0000000000327805 */ /* 0x000fe2000001ff00 */
[----:B------:R-:W-:Y:S01]  /*0040*/  MOV R41, RZ ;  /* 0x000000ff00297202 */ /* 0x000fe20000000f00 */
[----:B------:R-:W1:Y:S01]  /*0050*/  S2R R43, SR_CTAID.Z ;  /* 0x00000000002b7919 */ /* 0x000e620000002700 */
[----:B------:R-:W-:Y:S01]  /*0060*/  MOV R42, RZ ;  /* 0x000000ff002a7202 */ /* 0x000fe20000000f00 */
[----:B------:R-:W-:Y:S01]  /*0070*/  CS2R R48, SRZ ;  /* 0x0000000000307805 */ /* 0x000fe2000001ff00 */
[----:B------:R-:W-:Y:S01]  /*0080*/  MOV R37, RZ ;  /* 0x000000ff00257202 */ /* 0x000fe20000000f00 */
[----:B------:R-:W2:Y:S01]  /*0090*/  S2R R40, SR_CTAID.Y ;  /* 0x0000000000287919 */ /* 0x000ea20000002600 */
[----:B------:R-:W-:Y:S01]  /*00a0*/  CS2R R52, SRZ ;  /* 0x0000000000347805 */ /* 0x000fe2000001ff00 */
[----:B------:R-:W-:Y:S01]  /*00b0*/  CS2R R54, SRZ ;  /* 0x0000000000367805 */ /* 0x000fe2000001ff00 */
[----:B------:R-:W-:Y:S01]  /*00c0*/  MOV R57, RZ ;  /* 0x000000ff00397202 */ /* 0x000fe20000000f00 */
[----:B------:R-:W-:Y:S01]  /*00d0*/  CS2R R46, SRZ ;  /* 0x00000000002e7805 */ /* 0x000fe2000001ff00 */
[----:B------:R-:W-:Y:S01]  /*00e0*/  CS2R R44, SRZ ;  /* 0x00000000002c7805 */ /* 0x000fe2000001ff00 */
[----:B------:R-:W-:Y:S01]  /*00f0*/  MOV R59, RZ ;  /* 0x000000ff003b7202 */ /* 0x000fe20000000f00 */
[----:B------:R-:W-:-:S02]  /*0100*/  ULDC.64 UR4, c[0x0][0x118] ;  /* 0x0000460000047ab9 */ /* 0x000fc40000000a00 */
[----:B------:R-:W-:Y:S01]  /*0110*/  ULDC.64 UR6, c[0x0][0x168] ;  /* 0x00005a0000067ab9 */ /* 0x000fe20000000a00 */
[----:B0-----:R-:W-:-:S04]  /*0120*/  SHF.L.U32 R2, R0, 0x4, RZ ;  /* 0x0000000400027819 */ /* 0x001fc800000006ff */
[C---:B------:R-:W-:Y:S02]  /*0130*/  LOP3.LUT R3, R2.reuse, 0xffffff00, RZ, 0xc0, !PT ;  /* 0xffffff0002037812 */ /* 0x040fe400078ec0ff */
[C---:B------:R-:W-:Y:S02]  /*0140*/  IADD3 R4, R2.reuse, 0x620, RZ ;  /* 0x0000062002047810 */ /* 0x040fe40007ffe0ff */
[----:B-1----:R-:W-:Y:S02]  /*0150*/  LEA R5, R43, R3, 0x10 ;  /* 0x000000032b057211 */ /* 0x002fe400078e80ff */
[----:B------:R-:W-:Y:S02]  /*0160*/  IADD3 R2, R2, 0x310, RZ ;  /* 0x0000031002027810 */ /* 0x000fe40007ffe0ff */
[----:B------:R-:W-:Y:S02]  /*0170*/  LOP3.LUT R3, R0, 0xf, RZ, 0xc0, !PT ;  /* 0x0000000f00037812 */ /* 0x000fe400078ec0ff */
[----:B--2---:R-:W-:-:S02]  /*0180*/  LEA R6, R40, R5, 0x4 ;  /* 0x0000000528067211 */ /* 0x004fc400078e20ff */
[----:B------:R-:W-:Y:S02]  /*0190*/  LOP3.LUT R4, R4, 0xffffff00, RZ, 0xc0, !PT ;  /* 0xffffff0004047812 */ /* 0x000fe400078ec0ff */
[----:B------:R-:W-:Y:S02]  /*01a0*/  LOP3.LUT R2, R2, 0xffffff00, RZ, 0xc0, !PT ;  /* 0xffffff0002027812 */ /* 0x000fe400078ec0ff */
[----:B------:R-:W-:Y:S02]  /*01b0*/  IADD3 R6, R3, R6, RZ ;  /* 0x0000000603067210 */ /* 0x000fe40007ffe0ff */
[C---:B------:R-:W-:Y:S02]  /*01c0*/  IADD3 R5, R0.reuse, 0x2, RZ ;  /* 0x0000000200057810 */ /* 0x040fe40007ffe0ff */
[----:B------:R-:W-:Y:S02]  /*01d0*/  LEA R7, R43, R4, 0x10 ;  /* 0x000000042b077211 */ /* 0x000fe400078e80ff */
[----:B------:R-:W-:-:S02]  /*01e0*/  IADD3 R3, R0, 0x1, RZ ;  /* 0x0000000100037810 */ /* 0x000fc40007ffe0ff */
[C---:B------:R-:W-:Y:S01]  /*01f0*/  LEA R9, R43.reuse, R2, 0x10 ;  /* 0x000000022b097211 */ /* 0x040fe200078e80ff */
[----:B------:R-:W-:Y:S01]  /*0200*/  IMAD R43, R43, 0x3100, R0 ;  /* 0x000031002b2b7824 */ /* 0x000fe200078e0200 */
[----:B------:R-:W-:Y:S02]  /*0210*/  LOP3.LUT R5, R5, 0xf, RZ, 0xc0, !PT ;  /* 0x0000000f05057812 */ /* 0x000fe400078ec0ff */
[----:B------:R-:W-:Y:S01]  /*0220*/  LEA R2, R40, R7, 0x4 ;  /* 0x0000000728027211 */ /* 0x000fe200078e20ff */
[----:B------:R-:W-:Y:S01]  /*0230*/  IMAD.WIDE R6, R6, R8, c[0x0][0x170] ;  /* 0x00005c0006067625 */ /* 0x000fe200078e0208 */
[----:B------:R-:W-:Y:S02]  /*0240*/  LOP3.LUT R3, R3, 0xf, RZ, 0xc0, !PT ;  /* 0x0000000f03037812 */ /* 0x000fe400078ec0ff */
[----:B------:R-:W-:Y:S02]  /*0250*/  LEA R4, R40, R9, 0x4 ;  /* 0x0000000928047211 */ /* 0x000fe400078e20ff */
[----:B------:R-:W-:-:S02]  /*0260*/  IADD3 R5, R5, R2, RZ ;  /* 0x0000000205057210 */ /* 0x000fc40007ffe0ff */
[----:B------:R-:W-:-:S03]  /*0270*/  IADD3 R3, R3, R4, RZ ;  /* 0x0000000403037210 */ /* 0x000fc60007ffe0ff */
[----:B------:R-:W-:-:S04]  /*0280*/  IMAD.WIDE R4, R5, R8, c[0x0][0x170] ;  /* 0x00005c0005047625 */ /* 0x000fc800078e0208 */
[----:B------:R-:W-:-:S04]  /*0290*/  IMAD.WIDE R2, R3, R8, c[0x0][0x170] ;  /* 0x00005c0003027625 */ /* 0x000fc800078e0208 */
.L_x_102:
[----:B------:R-:W-:Y:S01]  /*02a0*/  BAR.SYNC.DEFER_BLOCKING 0x0 ;  /* 0x0000000000007b1d */ /* 0x000fe20000010000 */
[C---:B------:R-:W-:Y:S02]  /*02b0*/  ISETP.GT.AND P2, PT, R0.reuse, 0x7f, PT ;  /* 0x0000007f0000780c */ /* 0x040fe40003f44270 */
[C---:B------:R-:W-:Y:S02]  /*02c0*/  ISETP.GT.AND P0, PT, R0.reuse, 0x4e, PT ;  /* 0x0000004e0000780c */ /* 0x040fe40003f04270 */
[----:B------:R-:W-:Y:S02]  /*02d0*/  ISETP.GT.AND P1, PT, R0, 0x1d, PT ;  /* 0x0000001d0000780c */ /* 0x000fe40003f24270 */
[----:B------:R-:W-:Y:S02]  /*02e0*/  MOV R8, UR6 ;  /* 0x0000000600087c02 */ /* 0x000fe40008000f00 */
[----:B------:R-:W-:-:S05]  /*02f0*/  MOV R9, UR7 ;  /* 0x0000000700097c02 */ /* 0x000fca0008000f00 */
[----:B------:R-:W-:Y:S01]  /*0300*/  IMAD.WIDE R8, R43, 0x4, R8 ;  /* 0x000000042b087825 */ /* 0x000fe200078e0208 */
[----:B------:R0:W2:Y:S04]  /*0310*/  @!P2 LDG.E.CONSTANT R17, [R6.64] ;  /* 0x000000040611a981 */ /* 0x0000a8000c1e9900 */
[----:B------:R-:W3:Y:S04]  /*0320*/  LDG.E.CONSTANT R11, [R8.64] ;  /* 0x00000004080b7981 */ /* 0x000ee8000c1e9900 */
[----:B------:R-:W4:Y:S04]  /*0330*/  LDG.E.CONSTANT R13, [R8.64+0xc4] ;  /* 0x0000c404080d7981 */ /* 0x000f28000c1e9900 */
[----:B------:R-:W5:Y:S04]  /*0340*/  LDG.E.CONSTANT R15, [R8.64+0x188] ;  /* 0x00018804080f7981 */ /* 0x000f68000c1e9900 */
[----:B------:R-:W5:Y:S04]  /*0350*/  LDG.E.CONSTANT R25, [R8.64+0x24c] ;  /* 0x00024c0408197981 */ /* 0x000f68000c1e9900 */
[----:B------:R-:W5:Y:S04]  /*0360*/  LDG.E.CONSTANT R27, [R8.64+0x310] ;  /* 0x00031004081b7981 */ /* 0x000f68000c1e9900 */
[----:B------:R-:W5:Y:S04]  /*0370*/  LDG.E.CONSTANT R61, [R8.64+0x3d4] ;  /* 0x0003d404083d7981 */ /* 0x000f68000c1e9900 */
[----:B------:R-:W5:Y:S04]  /*0380*/  LDG.E.CONSTANT R12, [R8.64+0x498] ;  /* 0x00049804080c7981 */ /* 0x000f68000c1e9900 */
[----:B------:R-:W5:Y:S04]  /*0390*/  LDG.E.CONSTANT R14, [R8.64+0x55c] ;  /* 0x00055c04080e7981 */ /* 0x000f68000c1e9900 */
[----:B------:R1:W5:Y:S04]  /*03a0*/  @!P0 LDG.E.CONSTANT R19, [R2.64] ;  /* 0x0000000402138981 */ /* 0x000368000c1e9900 */
[----:B------:R-:W5:Y:S01]  /*03b0*/  @!P1 LDG.E.CONSTANT R39, [R4.64] ;  /* 0x0000000404279981 */ /* 0x000f62000c1e9900 */
[----:B------:R-:W-:Y:S01]  /*03c0*/  IADD3 R41, R41, 0x1, RZ ;  /* 0x0000000129297810 */ /* 0x000fe20007ffe0ff */
[----:B------:R-:W-:Y:S01]  /*03d0*/  UIADD3 UR6, UP0, UR6, 0x620, URZ ;  /* 0x0000062006067890 */ /* 0x000fe2000ff1e03f */
[----:B0-----:R-:W-:-:S03]  /*03e0*/  IADD3 R6, P3, R6, 0x2000, RZ ;  /* 0x0000200006067810 */ /* 0x001fc60007f7e0ff */
[----:B------:R-:W-:Y:S01]  /*03f0*/  UIADD3.X UR7, URZ, UR7, URZ, UP0, !UPT ;  /* 0x000000073f077290 */ /* 0x000fe200087fe43f */
[----:B------:R-:W-:Y:S01]  /*0400*/  IADD3.X R7, RZ, R7, RZ, P3, !PT ;  /* 0x00000007ff077210 */ /* 0x000fe20001ffe4ff */
[----:B--2---:R-:W-:Y:S01]  /*0410*/  @!P2 STS [R0.X4], R17 ;  /* 0x000000110000a388 */ /* 0x004fe20000004800 */
[----:B-1----:R-:W-:-:S03]  /*0420*/  IADD3 R2, P2, R2, 0x2000, RZ ;  /* 0x0000200002027810 */ /* 0x002fc60007f5e0ff */
[----:B---3--:R-:W-:Y:S01]  /*0430*/  STS [R0.X4+0x200], R11 ;  /* 0x0002000b00007388 */ /* 0x008fe20000004800 */
[----:B------:R-:W-:-:S03]  /*0440*/  IADD3.X R3, RZ, R3, RZ, P2, !PT ;  /* 0x00000003ff037210 */ /* 0x000fc600017fe4ff */
[----:B----4-:R-:W-:Y:S04]  /*0450*/  STS [R0.X4+0x2c4], R13 ;  /* 0x0002c40d00007388 */ /* 0x010fe80000004800 */
[----:B-----5:R-:W-:Y:S04]  /*0460*/  STS [R0.X4+0x388], R15 ;  /* 0x0003880f00007388 */ /* 0x020fe80000004800 */
[----:B------:R-:W-:Y:S04]  /*0470*/  STS [R0.X4+0x44c], R25 ;  /* 0x00044c1900007388 */ /* 0x000fe80000004800 */
[----:B------:R-:W-:Y:S04]  /*0480*/  STS [R0.X4+0x510], R27 ;  /* 0x0005101b00007388 */ /* 0x000fe80000004800 */
[----:B------:R-:W-:Y:S04]  /*0490*/  STS [R0.X4+0x5d4], R61 ;  /* 0x0005d43d00007388 */ /* 0x000fe80000004800 */
[----:B------:R-:W-:Y:S04]  /*04a0*/  STS [R0.X4+0x698], R12 ;  /* 0x0006980c00007388 */ /* 0x000fe80000004800 */
[----:B------:R-:W-:Y:S04]  /*04b0*/  STS [R0.X4+0x75c], R14 ;  /* 0x00075c0e00007388 */ /* 0x000fe80000004800 */
[----:B------:R-:W-:Y:S01]  /*04c0*/  @!P0 STS [R0.X4+0xc4], R19 ;  /* 0x0000c41300008388 */ /* 0x000fe20000004800 */
[----:B------:R-:W-:-:S03]  /*04d0*/  ISETP.NE.AND P0, PT, R41, 0x20, PT ;  /* 0x000000202900780c */ /* 0x000fc60003f05270 */
[----:B------:R-:W-:Y:S04]  /*04e0*/  @!P1 STS [R0.X4+0x188], R39 ;  /* 0x0001882700009388 */ /* 0x000fe80000004800 */
[----:B------:R-:W-:Y:S01]  /*04f0*/  BAR.SYNC.DEFER_BLOCKING 0x0 ;  /* 0x0000000000007b1d */ /* 0x000fe20000010000 */
[----:B------:R-:W-:-:S04]  /*0500*/  IADD3 R4, P1, R4, 0x2000, RZ ;  /* 0x0000200004047810 */ /* 0x000fc80007f3e0ff */
[----:B------:R-:W-:Y:S01]  /*0510*/  IADD3.X R5, RZ, R5, RZ, P1, !PT ;  /* 0x00000005ff057210 */ /* 0x000fe20000ffe4ff */
[----:B------:R-:W-:Y:S04]  /*0520*/  LDS R38, [R0.X4+0x200] ;  /* 0x0002000000267984 */ /* 0x000fe80000004800 */
[----:B------:R-:W0:Y:S04]  /*0530*/  LDS.128 R20, [RZ] ;  /* 0x00000000ff147984 */ /* 0x000e280000000c00 */
[----:B------:R-:W1:Y:S04]  /*0540*/  LDS.128 R28, [0x20] ;  /* 0x00002000ff1c7984 */ /* 0x000e680000000c00 */
[----:B------:R-:W2:Y:S04]  /*0550*/  LDS.128 R32, [0x10] ;  /* 0x00001000ff207984 */ /* 0x000ea80000000c00 */
[----:B------:R-:W3:Y:S04]  /*0560*/  LDS.128 R8, [0x30] ;  /* 0x00003000ff087984 */ /* 0x000ee80000000c00 */
[----:B------:R-:W-:Y:S04]  /*0570*/  LDS R56, [R0.X4+0x2c4] ;  /* 0x0002c40000387984 */ /* 0x000fe80000004800 */
[----:B------:R-:W4:Y:S04]  /*0580*/  LDS.128 R12, [0x40] ;  /* 0x00004000ff0c7984 */ /* 0x000f280000000c00 */
[----:B------:R-:W5:Y:S04]  /*0590*/  LDS.128 R24, [0x60] ;  /* 0x00006000ff187984 */ /* 0x000f680000000c00 */
[----:B------:R-:W5:Y:S04]  /*05a0*/  LDS.128 R16, [0x50] ;  /* 0x00005000ff107984 */ /* 0x000f680000000c00 */
[----:B------:R-:W-:Y:S01]  /*05b0*/  LDS R36, [R0.X4+0x388] ;  /* 0x0003880000247984 */ /* 0x000fe20000004800 */
[----:B0-----:R-:W-:Y:S01]  /*05c0*/  FFMA R59, R20, R38, R59 ;  /* 0x00000026143b7223 */ /* 0x001fe2000000003b */
[C---:B------:R-:W-:Y:S01]  /*05d0*/  FFMA R47, R38.reuse, R21, R47 ;  /* 0x00000015262f7223 */ /* 0x040fe2000000002f */
[C---:B------:R-:W-:Y:S01]  /*05e0*/  FFMA R45, R38.reuse, R22, R45 ;  /* 0x00000016262d7223 */ /* 0x040fe2000000002d */
[C---:B------:R-:W-:Y:S01]  /*05f0*/  FFMA R44, R38.reuse, R23, R44 ;  /* 0x00000017262c7223 */ /* 0x040fe2000000002c */
[C---:B-1----:R-:W-:Y:S01]  /*0600*/  FFMA R57, R38.reuse, R28, R57 ;  /* 0x0000001c26397223 */ /* 0x042fe20000000039 */
[----:B------:R-:W0:Y:S01]  /*0610*/  LDS.128 R20, [0x70] ;  /* 0x00007000ff147984 */ /* 0x000e220000000c00 */
[C---:B------:R-:W-:Y:S01]  /*0620*/  FFMA R54, R38.reuse, R29, R54 ;  /* 0x0000001d26367223 */ /* 0x040fe20000000036 */
[C---:B------:R-:W-:Y:S01]  /*0630*/  FFMA R53, R38.reuse, R30, R53 ;  /* 0x0000001e26357223 */ /* 0x040fe20000000035 */
[C---:B------:R-:W-:Y:S01]  /*0640*/  FFMA R52, R38.reuse, R31, R52 ;  /* 0x0000001f26347223 */ /* 0x040fe20000000034 */
[C---:B--2---:R-:W-:Y:S01]  /*0650*/  FFMA R55, R38.reuse, R32, R55 ;  /* 0x0000002026377223 */ /* 0x044fe20000000037 */
[C---:B------:R-:W-:Y:S01]  /*0660*/  FFMA R48, R38.reuse, R33, R48 ;  /* 0x0000002126307223 */ /* 0x040fe20000000030 */
[C---:B------:R-:W-:Y:S01]  /*0670*/  FFMA R51, R38.reuse, R34, R51 ;  /* 0x0000002226337223 */ /* 0x040fe20000000033 */
[C---:B------:R-:W-:Y:S01]  /*0680*/  FFMA R46, R38.reuse, R35, R46 ;  /* 0x00000023262e7223 */ /* 0x040fe2000000002e */
[C---:B---3--:R-:W-:Y:S01]  /*0690*/  FFMA R49, R38.reuse, R8, R49 ;  /* 0x0000000826317223 */ /* 0x048fe20000000031 */
[C---:B------:R-:W-:Y:S01]  /*06a0*/  FFMA R50, R38.reuse, R9, R50 ;  /* 0x0000000926327223 */ /* 0x040fe20000000032 */
[C---:B------:R-:W-:Y:S01]  /*06b0*/  FFMA R39, R38.reuse, R10, R37 ;  /* 0x0000000a26277223 */ /* 0x040fe20000000025 */
[----:B------:R-:W1:Y:S01]  /*06c0*/  LDS.128 R28, [0x80] ;  /* 0x00008000ff1c7984 */ /* 0x000e620000000c00 */
[----:B------:R-:W-:-:S03]  /*06d0*/  FFMA R38, R38, R11, R42 ;  /* 0x0000000b26267223 */ /* 0x000fc6000000002a */
[----:B------:R-:W2:Y:S01]  /*06e0*/  LDS.128 R32, [0xa0] ;  /* 0x0000a000ff207984 */ /* 0x000ea20000000c00 */
[----:B----4-:R-:W-:Y:S01]  /*06f0*/  FFMA R59, R12, R56, R59 ;  /* 0x000000380c3b7223 */ /* 0x010fe2000000003b */
[C---:B------:R-:W-:Y:S01]  /*0700*/  FFMA R47, R56.reuse, R13, R47 ;  /* 0x0000000d382f7223 */ /* 0x040fe2000000002f */
[C---:B------:R-:W-:Y:S01]  /*0710*/  FFMA R45, R56.reuse, R14, R45 ;  /* 0x0000000e382d7223 */ /* 0x040fe2000000002d */
[----:B------:R-:W3:Y:S01]  /*0720*/  LDS.128 R8, [0x90] ;  /* 0x00009000ff087984 */ /* 0x000ee20000000c00 */
[C---:B------:R-:W-:Y:S01]  /*0730*/  FFMA R44, R56.reuse, R15, R44 ;  /* 0x0000000f382c7223 */ /* 0x040fe2000000002c */
[C---:B-----5:R-:W-:Y:S01]  /*0740*/  FFMA R57, R56.reuse, R24, R57 ;  /* 0x0000001838397223 */ /* 0x060fe20000000039 */
[C---:B------:R-:W-:Y:S01]  /*0750*/  FFMA R54, R56.reuse, R25, R54 ;  /* 0x0000001938367223 */ /* 0x040fe20000000036 */
[C---:B------:R-:W-:Y:S01]  /*0760*/  FFMA R53, R56.reuse, R26, R53 ;  /* 0x0000001a38357223 */ /* 0x040fe20000000035 */
[C---:B------:R-:W-:Y:S01]  /*0770*/  FFMA R52, R56.reuse, R27, R52 ;  /* 0x0000001b38347223 */ /* 0x040fe20000000034 */
[----:B------:R-:W4:Y:S01]  /*0780*/  LDS.128 R12, [0xb0] ;  /* 0x0000b000ff0c7984 */ /* 0x000f220000000c00 */
[C---:B------:R-:W-:Y:S01]  /*0790*/  FFMA R55, R56.reuse, R16, R55 ;  /* 0x0000001038377223 */ /* 0x040fe20000000037 */
[C---:B------:R-:W-:Y:S01]  /*07a0*/  FFMA R48, R56.reuse, R17, R48 ;  /* 0x0000001138307223 */ /* 0x040fe20000000030 */
[C---:B------:R-:W-:Y:S01]  /*07b0*/  FFMA R51, R56.reuse, R18, R51 ;  /* 0x0000001238337223 */ /* 0x040fe20000000033 */
[----:B------:R-:W-:Y:S01]  /*07c0*/  LDS R37, [R0.X4+0x44c] ;  /* 0x00044c0000257984 */ /* 0x000fe20000004800 */
[----:B------:R-:W-:-:S03]  /*07d0*/  FFMA R46, R56, R19, R46 ;  /* 0x00000013382e7223 */ /* 0x000fc6000000002e */
[----:B------:R-:W5:Y:S04]  /*07e0*/  LDS.128 R24, [0xc0] ;  /* 0x0000c000ff187984 */ /* 0x000f680000000c00 */
[----:B------:R-:W5:Y:S01]  /*07f0*/  LDS.128 R16, [0xe0] ;  /* 0x0000e000ff107984 */ /* 0x000f620000000c00 */
[C---:B0-----:R-:W-:Y:S01]  /*0800*/  FFMA R49, R56.reuse, R20, R49 ;  /* 0x0000001438317223 */ /* 0x041fe20000000031 */
[C---:B------:R-:W-:Y:S01]  /*0810*/  FFMA R50, R56.reuse, R21, R50 ;  /* 0x0000001538327223 */ /* 0x040fe20000000032 */
[C---:B------:R-:W-:Y:S01]  /*0820*/  FFMA R39, R56.reuse, R22, R39 ;  /* 0x0000001638277223 */ /* 0x040fe20000000027 */
[----:B------:R-:W-:Y:S02]  /*0830*/  FFMA R56, R56, R23, R38 ;  /* 0x0000001738387223 */ /* 0x000fe40000000026 */
[----:B------:R-:W0:Y:S04]  /*0840*/  LDS.128 R20, [0xd0] ;  /* 0x0000d000ff147984 */ /* 0x000e280000000c00 */
[----:B------:R-:W-:Y:S01]  /*0850*/  LDS R38, [R0.X4+0x510] ;  /* 0x0005100000267984 */ /* 0x000fe20000004800 */
[----:B-1----:R-:W-:Y:S01]  /*0860*/  FFMA R59, R28, R36, R59 ;  /* 0x000000241c3b7223 */ /* 0x002fe2000000003b */
[C---:B------:R-:W-:Y:S01]  /*0870*/  FFMA R42, R36.reuse, R29, R47 ;  /* 0x0000001d242a7223 */ /* 0x040fe2000000002f */
[C---:B------:R-:W-:Y:S01]  /*0880*/  FFMA R45, R36.reuse, R30, R45 ;  /* 0x0000001e242d7223 */ /* 0x040fe2000000002d */
[C---:B------:R-:W-:Y:S01]  /*0890*/  FFMA R44, R36.reuse, R31, R44 ;  /* 0x0000001f242c7223 */ /* 0x040fe2000000002c */
[C---:B--2---:R-:W-:Y:S01]  /*08a0*/  FFMA R57, R36.reuse, R32, R57 ;  /* 0x0000002024397223 */ /* 0x044fe20000000039 */
[----:B------:R-:W1:Y:S01]  /*08b0*/  LDS.128 R28, [0xf0] ;  /* 0x0000f000ff1c7984 */ /* 0x000e620000000c00 */
[C---:B------:R-:W-:Y:S01]  /*08c0*/  FFMA R54, R36.reuse, R33, R54 ;  /* 0x0000002124367223 */ /* 0x040fe20000000036 */
[C---:B------:R-:W-:Y:S01]  /*08d0*/  FFMA R53, R36.reuse, R34, R53 ;  /* 0x0000002224357223 */ /* 0x040fe20000000035 */
[C---:B------:R-:W-:Y:S01]  /*08e0*/  FFMA R52, R36.reuse, R35, R52 ;  /* 0x0000002324347223 */ /* 0x040fe20000000034 */
[C---:B---3--:R-:W-:Y:S01]  /*08f0*/  FFMA R55, R36.reuse, R8, R55 ;  /* 0x0000000824377223 */ /* 0x048fe20000000037 */
[C---:B------:R-:W-:Y:S01]  /*0900*/  FFMA R48, R36.reuse, R9, R48 ;  /* 0x0000000924307223 */ /* 0x040fe20000000030 */
[C---:B------:R-:W-:Y:S01]  /*0910*/  FFMA R51, R36.reuse, R10, R51 ;  /* 0x0000000a24337223 */ /* 0x040fe20000000033 */
[C---:B------:R-:W-:Y:S01]  /*0920*/  FFMA R46, R36.reuse, R11, R46 ;  /* 0x0000000b242e7223 */ /* 0x040fe2000000002e */
[----:B------:R-:W2:Y:S01]  /*0930*/  LDS.128 R32, [0x100] ;  /* 0x00010000ff207984 */ /* 0x000ea20000000c00 */
[C---:B----4-:R-:W-:Y:S01]  /*0940*/  FFMA R49, R36.reuse, R12, R49 ;  /* 0x0000000c24317223 */ /* 0x050fe20000000031 */
[C---:B------:R-:W-:Y:S01]  /*0950*/  FFMA R50, R36.reuse, R13, R50 ;  /* 0x0000000d24327223 */ /* 0x040fe20000000032 */
[C---:B------:R-:W-:Y:S01]  /*0960*/  FFMA R39, R36.reuse, R14, R39 ;  /* 0x0000000e24277223 */ /* 0x040fe20000000027 */
[----:B------:R-:W3:Y:S01]  /*0970*/  LDS.128 R8, [0x120] ;  /* 0x00012000ff087984 */ /* 0x000ee20000000c00 */
[----:B------:R-:W-:-:S03]  /*0980*/  FFMA R56, R36, R15, R56 ;  /* 0x0000000f24387223 */ /* 0x000fc60000000038 */
[----:B------:R-:W4:Y:S01]  /*0990*/  LDS.128 R12, [0x110] ;  /* 0x00011000ff0c7984 */ /* 0x000f220000000c00 */
[----:B-----5:R-:W-:Y:S01]  /*09a0*/  FFMA R59, R24, R37, R59 ;  /* 0x00000025183b7223 */ /* 0x020fe2000000003b */
[C---:B------:R-:W-:Y:S01]  /*09b0*/  FFMA R47, R37.reuse, R25, R42 ;  /* 0x00000019252f7223 */ /* 0x040fe2000000002a */
[C---:B------:R-:W-:Y:S01]  /*09c0*/  FFMA R45, R37.reuse, R26, R45 ;  /* 0x0000001a252d7223 */ /* 0x040fe2000000002d */
[C---:B------:R-:W-:Y:S01]  /*09d0*/  FFMA R44, R37.reuse, R27, R44 ;  /* 0x0000001b252c7223 */ /* 0x040fe2000000002c */
[C---:B------:R-:W-:Y:S01]  /*09e0*/  FFMA R57, R37.reuse, R16, R57 ;  /* 0x0000001025397223 */ /* 0x040fe20000000039 */
[C---:B------:R-:W-:Y:S01]  /*09f0*/  FFMA R54, R37.reuse, R17, R54 ;  /* 0x0000001125367223 */ /* 0x040fe20000000036 */
[C---:B------:R-:W-:Y:S01]  /*0a00*/  FFMA R53, R37.reuse, R18, R53 ;  /* 0x0000001225357223 */ /* 0x040fe20000000035 */
[C---:B------:R-:W-:Y:S01]  /*0a10*/  FFMA R52, R37.reuse, R19, R52 ;  /* 0x0000001325347223 */ /* 0x040fe20000000034 */
[----:B------:R-:W5:Y:S01]  /*0a20*/  LDS.128 R24, [0x130] ;  /* 0x00013000ff187984 */ /* 0x000f620000000c00 */
[C---:B0-----:R-:W-:Y:S01]  /*0a30*/  FFMA R55, R37.reuse, R20, R55 ;  /* 0x0000001425377223 */ /* 0x041fe20000000037 */
[C---:B------:R-:W-:Y:S01]  /*0a40*/  FFMA R48, R37.reuse, R21, R48 ;  /* 0x0000001525307223 */ /* 0x040fe20000000030 */
[C---:B------:R-:W-:Y:S01]  /*0a50*/  FFMA R51, R37.reuse, R22, R51 ;  /* 0x0000001625337223 */ /* 0x040fe20000000033 */
[----:B------:R-:W-:Y:S01]  /*0a60*/  LDS R36, [R0.X4+0x5d4] ;  /* 0x0005d40000247984 */ /* 0x000fe20000004800 */
[----:B------:R-:W-:-:S03]  /*0a70*/  FFMA R46, R37, R23, R46 ;  /* 0x00000017252e7223 */ /* 0x000fc6000000002e */
[----:B------:R-:W0:Y:S04]  /*0a80*/  LDS.128 R16, [0x140] ;  /* 0x00014000ff107984 */ /* 0x000e280000000c00 */
[----:B------:R-:W0:Y:S01]  /*0a90*/  LDS.128 R20, [0x160] ;  /* 0x00016000ff147984 */ /* 0x000e220000000c00 */
[C---:B-1----:R-:W-:Y:S01]  /*0aa0*/  FFMA R49, R37.reuse, R28, R49 ;  /* 0x0000001c25317223 */ /* 0x042fe20000000031 */
[C---:B------:R-:W-:Y:S01]  /*0ab0*/  FFMA R50, R37.reuse, R29, R50 ;  /* 0x0000001d25327223 */ /* 0x040fe20000000032 */
[C---:B------:R-:W-:Y:S01]  /*0ac0*/  FFMA R39, R37.reuse, R30, R39 ;  /* 0x0000001e25277223 */ /* 0x040fe20000000027 */
[----:B------:R-:W-:Y:S01]  /*0ad0*/  FFMA R56, R37, R31, R56 ;  /* 0x0000001f25387223 */ /* 0x000fe20000000038 */
[----:B------:R-:W-:Y:S01]  /*0ae0*/  LDS R42, [R0.X4+0x698] ;  /* 0x00069800002a7984 */ /* 0x000fe20000004800 */
[----:B--2---:R-:W-:Y:S01]  /*0af0*/  FFMA R37, R32, R38, R59 ;  /* 0x0000002620257223 */ /* 0x004fe2000000003b */
[C---:B------:R-:W-:Y:S01]  /*0b00*/  FFMA R47, R38.reuse, R33, R47 ;  /* 0x00000021262f7223 */ /* 0x040fe2000000002f */
[C---:B------:R-:W-:Y:S01]  /*0b10*/  FFMA R45, R38.reuse, R34, R45 ;  /* 0x00000022262d7223 */ /* 0x040fe2000000002d */
[C---:B------:R-:W-:Y:S01]  /*0b20*/  FFMA R44, R38.reuse, R35, R44 ;  /* 0x00000023262c7223 */ /* 0x040fe2000000002c */
[C---:B---3--:R-:W-:Y:S01]  /*0b30*/  FFMA R57, R38.reuse, R8, R57 ;  /* 0x0000000826397223 */ /* 0x048fe20000000039 */
[C---:B------:R-:W-:Y:S01]  /*0b40*/  FFMA R54, R38.reuse, R9, R54 ;  /* 0x0000000926367223 */ /* 0x040fe20000000036 */
[C---:B------:R-:W-:Y:S01]  /*0b50*/  FFMA R53, R38.reuse, R10, R53 ;  /* 0x0000000a26357223 */ /* 0x040fe20000000035 */
[C---:B------:R-:W-:Y:S01]  /*0b60*/  FFMA R52, R38.reuse, R11, R52 ;  /* 0x0000000b26347223 */ /* 0x040fe20000000034 */
[----:B------:R-:W1:Y:S01]  /*0b70*/  LDS.128 R28, [0x150] ;  /* 0x00015000ff1c7984 */ /* 0x000e620000000c00 */
[C---:B----4-:R-:W-:Y:S01]  /*0b80*/  FFMA R55, R38.reuse, R12, R55 ;  /* 0x0000000c26377223 */ /* 0x050fe20000000037 */
[C---:B------:R-:W-:Y:S01]  /*0b90*/  FFMA R48, R38.reuse, R13, R48 ;  /* 0x0000000d26307223 */ /* 0x040fe20000000030 */
[C---:B------:R-:W-:Y:S01]  /*0ba0*/  FFMA R51, R38.reuse, R14, R51 ;  /* 0x0000000e26337223 */ /* 0x040fe20000000033 */
[----:B------:R-:W2:Y:S01]  /*0bb0*/  LDS.128 R32, [0x170] ;  /* 0x00017000ff207984 */ /* 0x000ea20000000c00 */
[----:B------:R-:W-:-:S03]  /*0bc0*/  FFMA R46, R38, R15, R46 ;  /* 0x0000000f262e7223 */ /* 0x000fc6000000002e */
[----:B------:R-:W3:Y:S01]  /*0bd0*/  LDS.128 R8, [0x180] ;  /* 0x00018000ff087984 */ /* 0x000ee20000000c00 */
[C---:B-----5:R-:W-:Y:S01]  /*0be0*/  FFMA R49, R38.reuse, R24, R49 ;  /* 0x0000001826317223 */ /* 0x060fe20000000031 */
[C---:B------:R-:W-:Y:S01]  /*0bf0*/  FFMA R50, R38.reuse, R25, R50 ;  /* 0x0000001926327223 */ /* 0x040fe20000000032 */
[C---:B------:R-:W-:Y:S01]  /*0c00*/  FFMA R39, R38.reuse, R26, R39 ;  /* 0x0000001a26277223 */ /* 0x040fe20000000027 */
[----:B------:R-:W-:Y:S01]  /*0c10*/  FFMA R38, R38, R27, R56 ;  /* 0x0000001b26267223 */ /* 0x000fe20000000038 */
[----:B------:R-:W4:Y:S04]  /*0c20*/  LDS.128 R12, [0x1a0] ;  /* 0x0001a000ff0c7984 */ /* 0x000f280000000c00 */
[----:B------:R-:W-:Y:S01]  /*0c30*/  LDS R56, [R0.X4+0x75c] ;  /* 0x00075c0000387984 */ /* 0x000fe20000004800 */
[----:B0-----:R-:W-:Y:S01]  /*0c40*/  FFMA R37, R16, R36, R37 ;  /* 0x0000002410257223 */ /* 0x001fe20000000025 */
[C---:B------:R-:W-:Y:S01]  /*0c50*/  FFMA R47, R36.reuse, R17, R47 ;  /* 0x00000011242f7223 */ /* 0x040fe2000000002f */
[C---:B------:R-:W-:Y:S01]  /*0c60*/  FFMA R45, R36.reuse, R18, R45 ;  /* 0x00000012242d7223 */ /* 0x040fe2000000002d */
[C---:B------:R-:W-:Y:S01]  /*0c70*/  FFMA R44, R36.reuse, R19, R44 ;  /* 0x00000013242c7223 */ /* 0x040fe2000000002c */
[C---:B------:R-:W-:Y:S01]  /*0c80*/  FFMA R57, R36.reuse, R20, R57 ;  /* 0x0000001424397223 */ /* 0x040fe20000000039 */
[C---:B------:R-:W-:Y:S01]  /*0c90*/  FFMA R54, R36.reuse, R21, R54 ;  /* 0x0000001524367223 */ /* 0x040fe20000000036 */
[C---:B------:R-:W-:Y:S01]  /*0ca0*/  FFMA R53, R36.reuse, R22, R53 ;  /* 0x0000001624357223 */ /* 0x040fe20000000035 */
[C---:B------:R-:W-:Y:S01]  /*0cb0*/  FFMA R52, R36.reuse, R23, R52 ;  /* 0x0000001724347223 */ /* 0x040fe20000000034 */
[----:B------:R-:W0:Y:S04]  /*0cc0*/  LDS.128 R16, [0x190] ;  /* 0x00019000ff107984 */ /* 0x000e280000000c00 */
[----:B------:R-:W5:Y:S04]  /*0cd0*/  LDS.128 R20, [0x1b0] ;  /* 0x0001b000ff147984 */ /* 0x000f680000000c00 */
[----:B------:R-:W5:Y:S01]  /*0ce0*/  LDS.128 R24, [0x1c0] ;  /* 0x0001c000ff187984 */ /* 0x000f620000000c00 */
[C---:B-1----:R-:W-:Y:S01]  /*0cf0*/  FFMA R55, R36.reuse, R28, R55 ;  /* 0x0000001c24377223 */ /* 0x042fe20000000037 */
[C---:B------:R-:W-:Y:S01]  /*0d00*/  FFMA R48, R36.reuse, R29, R48 ;  /* 0x0000001d24307223 */ /* 0x040fe20000000030 */
[C---:B------:R-:W-:Y:S01]  /*0d10*/  FFMA R51, R36.reuse, R30, R51 ;  /* 0x0000001e24337223 */ /* 0x040fe20000000033 */
[C---:B------:R-:W-:Y:S01]  /*0d20*/  FFMA R46, R36.reuse, R31, R46 ;  /* 0x0000001f242e7223 */ /* 0x040fe2000000002e */
[C---:B--2---:R-:W-:Y:S01]  /*0d30*/  FFMA R49, R36.reuse, R32, R49 ;  /* 0x0000002024317223 */ /* 0x044fe20000000031 */
[C---:B------:R-:W-:Y:S01]  /*0d40*/  FFMA R50, R36.reuse, R33, R50 ;  /* 0x0000002124327223 */ /* 0x040fe20000000032 */
[C---:B------:R-:W-:Y:S01]  /*0d50*/  FFMA R59, R36.reuse, R34, R39 ;  /* 0x00000022243b7223 */ /* 0x040fe20000000027 */
[----:B------:R-:W-:Y:S01]  /*0d60*/  FFMA R58, R36, R35, R38 ;  /* 0x00000023243a7223 */ /* 0x000fe20000000026 */
[----:B---3--:R-:W-:Y:S01]  /*0d70*/  FFMA R61, R8, R42, R37 ;  /* 0x0000002a083d7223 */ /* 0x008fe20000000025 */
[----:B------:R-:W1:Y:S01]  /*0d80*/  LDS.128 R28, [0x1e0] ;  /* 0x0001e000ff1c7984 */ /* 0x000e620000000c00 */
        /* <DEDUP_REMOVED lines=8> */
[C---:B------:R-:W-:Y:S01]  /*0e10*/  FFMA R52, R42.reuse, R15, R52 ;  /* 0x0000000f2a347223 */ /* 0x040fe20000000034 */
[C---:B0-----:R-:W-:Y:S01]  /*0e20*/  FFMA R55, R42.reuse, R16, R55 ;  /* 0x000000102a377223 */ /* 0x041fe20000000037 */
[C---:B------:R-:W-:Y:S01]  /*0e30*/  FFMA R48, R42.reuse, R17, R48 ;  /* 0x000000112a307223 */ /* 0x040fe20000000030 */
[C---:B------:R-:W-:Y:S01]  /*0e40*/  FFMA R51, R42.reuse, R18, R51 ;  /* 0x000000122a337223 */ /* 0x040fe20000000033 */
[C---:B------:R-:W-:Y:S01]  /*0e50*/  FFMA R46, R42.reuse, R19, R46 ;  /* 0x000000132a2e7223 */ /* 0x040fe2000000002e */
[C---:B-----5:R-:W-:Y:S01]  /*0e60*/  FFMA R49, R42.reuse, R20, R49 ;  /* 0x000000142a317223 */ /* 0x060fe20000000031 */
[C---:B------:R-:W-:Y:S01]  /*0e70*/  FFMA R50, R42.reuse, R21, R50 ;  /* 0x000000152a327223 */ /* 0x040fe20000000032 */
[C---:B------:R-:W-:Y:S01]  /*0e80*/  FFMA R9, R42.reuse, R22, R59 ;  /* 0x000000162a097223 */ /* 0x040fe2000000003b */
[----:B------:R-:W-:Y:S01]  /*0e90*/  FFMA R42, R42, R23, R58 ;  /* 0x000000172a2a7223 */ /* 0x000fe2000000003a */
[----:B------:R-:W-:Y:S01]  /*0ea0*/  FFMA R59, R24, R56, R61 ;  /* 0x00000038183b7223 */ /* 0x000fe2000000003d */
        /* <DEDUP_REMOVED lines=14> */
[----:B------:R-:W-:Y:S01]  /*0f90*/  FFMA R46, R56, R35, R46 ;  /* 0x00000023382e7223 */ /* 0x000fe2000000002e */
[----:B------:R-:W-:Y:S05]  /*0fa0*/  @P0 BRA `(.L_x_102) ;  /* 0xfffff2f000000947 */ /* 0x000fea000383ffff */
[----:B------:R-:W-:Y:S01]  /*0fb0*/  MOV R3, 0x4 ;  /* 0x0000000400037802 */ /* 0x000fe20000000f00 */
        /* <DEDUP_REMOVED lines=19> */
.L_x_103:
        /* <DEDUP_REMOVED lines=9> */
.L_x_143:


//--------------------- .text.tvmgen_default_fused_nn_contrib_conv2d_winograd_without_weight_transform_add_nn_relu_1_kernel_2 --------------------------
	.section	.text.tvmgen_default_fused_nn_contrib_conv2d_winograd_without_weight_transform_add_nn_relu_1_kernel_2,"ax",@progbits
	.sectioninfo	@"SHI_REGISTERS=30"
	.align	128
        .global         tvmgen_default_fused_nn_contrib_conv2d_winograd_without_weight_transform_add_nn_relu_1_kernel_2
        .type           tvmgen_default_fused_nn_contrib_conv2d_winograd_without_weight_transform_add_nn_relu_1_kernel_2,@function
        .size           tvmgen_default_fused_nn_contrib_conv2d_winograd_without_weight_transform_add_nn_relu_1_kernel_2,(.L_x_144 - tvmgen_default_fused_nn_contrib_conv2d_winograd_without_weight_transform_add_nn_relu_1_kernel_2)
        .other          tvmgen_default_fused_nn_contrib_conv2d_winograd_without_weight_transform_add_nn_relu_1_kernel_2,@"STO_CUDA_ENTRY STV_DEFAULT"
tvmgen_default_fused_nn_contrib_conv2d_winograd_without_weight_transform_add_nn_relu_1_kernel_2:
.text.tvmgen_default_fused_nn_contrib_conv2d_winograd_without_weight_transform_add_nn_relu_1_kernel_2:
[----:B------:R-:W-:Y:S02]  /*0000*/  MOV R1, c[0x0][0x28] ;  /* 0x00000a0000017a02 */ /* 0x000fe40000000f00 */
[----:B------:R-:W0:Y:S01]  /*0010*/  S2R R5, SR_CTAID.X ;  /* 0x0000000000057919 */ /* 0x000e220000002500 */
[----:B------:R-:W-:Y:S01]  /*0020*/  MOV R0, 0x4 ;  /* 0x0000000400007802 */ /* 0x000fe20000000f00 */
[----:B------:R-:W-:Y:S02]  /*0030*/  ULDC.64 UR4, c[0x0][0x118] ;  /* 0x0000460000047ab9 */ /* 0x000fe40000000a00 */
[----:B------:R-:W0:Y:S02]  /*0040*/  S2R R26, SR_TID.X ;  /* 0x00000000001a7919 */ /* 0x000e240000002100 */
[----:B0-----:R-:W-:-:S05]  /*0050*/  LEA R21, R5, R26, 0x7 ;  /* 0x0000001a05157211 */ /* 0x001fca00078e38ff */
[----:B------:R-:W-:-:S05]  /*0060*/  IMAD.WIDE R20, R21, R0, c[0x0][0x168] ;  /* 0x00005a0015147625 */ /* 0x000fca00078e0200 */
[----:B------:R-:W2:Y:S04]  /*0070*/  LDG.E.CONSTANT R24, [R20.64+0x18800] ;  /* 0x0188000414187981 */ /* 0x000ea8000c1e9900 */
[----:B------:R-:W3:Y:S04]  /*0080*/  LDG.E.CONSTANT R19, [R20.64+0x62000] ;  /* 0x0620000414137981 */ /* 0x000ee8000c1e9900 */
[----:B------:R-:W4:Y:S04]  /*0090*/  LDG.E.CONSTANT R25, [R20.64] ;  /* 0x0000000414197981 */ /* 0x000f28000c1e9900 */
[----:B------:R-:W5:Y:S04]  /*00a0*/  LDG.E.CONSTANT R18, [R20.64+0x7a800] ;  /* 0x07a8000414127981 */ /* 0x000f68000c1e9900 */
[----:B------:R5:W5:Y:S01]  /*00b0*/  LDG.E.CONSTANT R23, [R20.64+0x31000] ;  /* 0x0310000414177981 */ /* 0x000b62000c1e9900 */
[----:B------:R-:W-:-:S03]  /*00c0*/  SHF.R.S32.HI R2, RZ, 0x2, R26 ;  /* 0x00000002ff027819 */ /* 0x000fc6000001141a */
[----:B------:R5:W5:Y:S04]  /*00d0*/  LDG.E.CONSTANT R17, [R20.64+0x93000] ;  /* 0x0930000414117981 */ /* 0x000b68000c1e9900 */
[----:B------:R5:W5:Y:S01]  /*00e0*/  LDG.E.CONSTANT R22, [R20.64+0x49800] ;  /* 0x0498000414167981 */ /* 0x000b62000c1e9900 */
[----:B------:R-:W-:-:S03]  /*00f0*/  LEA R2, R5, R2, 0x5 ;  /* 0x0000000205027211 */ /* 0x000fc600078e28ff */
[----:B------:R5:W5:Y:S04]  /*0100*/  LDG.E.CONSTANT R16, [R20.64+0xab800] ;  /* 0x0ab8000414107981 */ /* 0x000b68000c1e9900 */
[----:B------:R5:W5:Y:S04]  /*0110*/  LDG.E.CONSTANT R15, [R20.64+0xc4000] ;  /* 0x0c400004140f7981 */ /* 0x000b68000c1e9900 */
[----:B------:R5:W5:Y:S01]  /*0120*/  LDG.E.CONSTANT R13, [R20.64+0xdc800] ;  /* 0x0dc80004140d7981 */ /* 0x000b62000c1e9900 */
[----:B------:R-:W-:-:S03]  /*0130*/  IMAD.HI R2, R2, 0x5397829d, RZ ;  /* 0x5397829d02027827 */ /* 0x000fc600078e02ff */
[----:B------:R5:W5:Y:S02]  /*0140*/  LDG.E.CONSTANT R10, [R20.64+0xf5000] ;  /* 0x0f500004140a7981 */ /* 0x000b64000c1e9900 */
[----:B------:R-:W-:Y:S02]  /*0150*/  SHF.R.U32.HI R3, RZ, 0x1f, R2 ;  /* 0x0000001fff037819 */ /* 0x000fe40000011602 */
[----:B------:R5:W5:Y:S02]  /*0160*/  LDG.E.CONSTANT R9, [R20.64+0x10d800] ;  /* 0x10d8000414097981 */ /* 0x000b64000c1e9900 */
[----:B------:R-:W-:Y:S02]  /*0170*/  LEA.HI.SX32 R3, R2, R3, 0x1c ;  /* 0x0000000302037211 */ /* 0x000fe400078fe2ff */
[----:B------:R5:W5:Y:S04]  /*0180*/  LDG.E.CONSTANT R14, [R20.64+0x126000] ;  /* 0x12600004140e7981 */ /* 0x000b68000c1e9900 */
[----:B------:R5:W5:Y:S01]  /*0190*/  LDG.E.CONSTANT R11, [R20.64+0x13e800] ;  /* 0x13e80004140b7981 */ /* 0x000b62000c1e9900 */
[----:B------:R-:W-:-:S03]  /*01a0*/  IMAD.WIDE R6, R3, R0, c[0x0][0x170] ;  /* 0x00005c0003067625 */ /* 0x000fc600078e0200 */
[----:B------:R5:W5:Y:S04]  /*01b0*/  LDG.E.CONSTANT R8, [R20.64+0x157000] ;  /* 0x1570000414087981 */ /* 0x000b68000c1e9900 */
[----:B------:R5:W5:Y:S04]  /*01c0*/  LDG.E.CONSTANT R12, [R20.64+0x16f800] ;  /* 0x16f80004140c7981 */ /* 0x000b68000c1e9900 */
[----:B------:R0:W5:Y:S01]  /*01d0*/  LDG.E.CONSTANT R6, [R6.64] ;  /* 0x0000000406067981 */ /* 0x000162000c1e9900 */
[----:B------:R-:W-:Y:S02]  /*01e0*/  SHF.R.S32.HI R4, RZ, 0x1, R26 ;  /* 0x00000001ff047819 */ /* 0x000fe4000001141a */
[----:B------:R-:W-:-:S02]  /*01f0*/  LEA R3, R5, R26, 0x1 ;  /* 0x0000001a05037211 */ /* 0x000fc400078e08ff */
[----:B------:R-:W-:Y:S02]  /*0200*/  MOV R2, RZ ;  /* 0x000000ff00027202 */ /* 0x000fe40000000f00 */
[----:B------:R-:W-:Y:S02]  /*0210*/  LEA R5, R5, R4, 0x6 ;  /* 0x0000000405057211 */ /* 0x000fe400078e30ff */
[----:B------:R-:W-:Y:S01]  /*0220*/  MOV R4, RZ ;  /* 0x000000ff00047202 */ /* 0x000fe20000000f00 */
[----:B------:R-:W-:-:S04]  /*0230*/  IMAD.HI R2, R3, -0x6db6db6d, R2 ;  /* 0x9249249303027827 */ /* 0x000fc800078e0202 */
[----:B------:R-:W-:Y:S01]  /*0240*/  IMAD.HI R4, R5, -0x6db6db6d, R4 ;  /* 0x9249249305047827 */ /* 0x000fe200078e0204 */
[----:B------:R-:W-:-:S04]  /*0250*/  SHF.R.U32.HI R5, RZ, 0x1f, R2 ;  /* 0x0000001fff057819 */ /* 0x000fc80000011602 */
[----:B------:R-:W-:Y:S02]  /*0260*/  LEA.HI.SX32 R27, R2, R5, 0x1d ;  /* 0x00000005021b7211 */ /* 0x000fe400078feaff */
[----:B------:R-:W-:-:S04]  /*0270*/  SHF.R.U32.HI R5, RZ, 0x1f, R4 ;  /* 0x0000001fff057819 */ /* 0x000fc80000011604 */
[----:B------:R-:W-:Y:S01]  /*0280*/  LEA.HI.SX32 R2, R4, R5, 0x1e ;  /* 0x0000000504027211 */ /* 0x000fe200078ff2ff */
[----:B------:R-:W-:-:S04]  /*0290*/  IMAD R27, R27, -0xe, R3 ;  /* 0xfffffff21b1b7824 */ /* 0x000fc800078e0203 */
[----:B------:R-:W-:Y:S01]  /*02a0*/  IMAD R2, R2, 0x1c, R27 ;  /* 0x0000001c02027824 */ /* 0x000fe200078e021b */
[----:B--2---:R-:W-:Y:S01]  /*02b0*/  FADD R4, RZ, -R24 ;  /* 0x80000018ff047221 */ /* 0x004fe20000000000 */
[----:B---3--:R-:W-:Y:S01]  /*02c0*/  FADD R5, RZ, -R19 ;  /* 0x80000013ff057221 */ /* 0x008fe20000000000 */
[----:B----4-:R-:W-:Y:S01]  /*02d0*/  FADD R25, RZ, R25 ;  /* 0x00000019ff197221 */ /* 0x010fe20000000000 */
[----:B-----5:R-:W-:-:S03]  /*02e0*/  FADD R20, RZ, R18 ;  /* 0x00000012ff147221 */ /* 0x020fc60000000000 */
[----:B------:R-:W-:Y:S01]  /*02f0*/  FADD R24, R25, R24 ;  /* 0x0000001819187221 */ /* 0x000fe20000000000 */
[----:B------:R-:W-:Y:S01]  /*0300*/  FADD R3, R23, R4 ;  /* 0x0000000417037221 */ /* 0x000fe20000000000 */
[----:B------:R-:W-:Y:S01]  /*0310*/  FADD R4, -R18, R5 ;  /* 0x0000000512047221 */ /* 0x000fe20000000100 */
[----:B------:R-:W-:-:S03]  /*0320*/  FADD R5, -R17, R20 ;  /* 0x0000001411057221 */ /* 0x000fc60000000100 */
[----:B------:R-:W-:Y:S01]  /*0330*/  FADD R20, -R17, R4 ;  /* 0x0000000411147221 */ /* 0x000fe20000000100 */
[----:B------:R-:W-:Y:S01]  /*0340*/  FADD R24, R24, R23 ;  /* 0x0000001718187221 */ /* 0x000fe20000000000 */
[----:B------:R-:W-:Y:S01]  /*0350*/  FADD R3, R3, R22 ;  /* 0x0000001603037221 */ /* 0x000fe20000000000 */
[----:B------:R-:W-:-:S03]  /*0360*/  FADD R22, -R16, R5 ;  /* 0x0000000510167221 */ /* 0x000fc60000000100 */
[----:B------:R-:W-:Y:S01]  /*0370*/  FADD R4, -R18, R3 ;  /* 0x0000000312047221 */ /* 0x000fe20000000100 */
[----:B------:R-:W-:Y:S01]  /*0380*/  FADD R19, R24, R19 ;  /* 0x0000001318137221 */ /* 0x000fe20000000000 */
[----:B------:R-:W-:Y:S02]  /*0390*/  FADD R20, R15, R20 ;  /* 0x000000140f147221 */ /* 0x000fe40000000000 */
[----:B------:R-:W-:Y:S01]  /*03a0*/  FADD R3, R17, R4 ;  /* 0x0000000411037221 */ /* 0x000fe20000000000 */
[C---:B0-----:R-:W-:Y:S01]  /*03b0*/  FADD R7, -R13.reuse, R22 ;  /* 0x000000160d077221 */ /* 0x041fe20000000100 */
[----:B------:R-:W-:Y:S01]  /*03c0*/  FADD R5, R13, R20 ;  /* 0x000000140d057221 */ /* 0x000fe20000000000 */
[----:B------:R-:W-:Y:S02]  /*03d0*/  FADD R18, R19, R18 ;  /* 0x0000001213127221 */ /* 0x000fe40000000000 */
[C---:B------:R-:W-:Y:S01]  /*03e0*/  FADD R4, R10.reuse, R7 ;  /* 0x000000070a047221 */ /* 0x040fe20000000000 */
[----:B------:R-:W-:Y:S01]  /*03f0*/  FADD R5, R10, R5 ;  /* 0x000000050a057221 */ /* 0x000fe20000000000 */
[----:B------:R-:W-:Y:S01]  /*0400*/  FADD R18, R18, R17 ;  /* 0x0000001112127221 */ /* 0x000fe20000000000 */
[----:B------:R-:W-:Y:S01]  /*0410*/  FADD R16, R3, R16 ;  /* 0x0000001003107221 */ /* 0x000fe20000000000 */
[----:B------:R-:W-:-:S02]  /*0420*/  FADD R4, R9, R4 ;  /* 0x0000000409047221 */ /* 0x000fc40000000000 */
        /* <DEDUP_REMOVED lines=27> */
.L_x_104:
        /* <DEDUP_REMOVED lines=10> */
.L_x_144:


//--------------------- .text.tvmgen_default_fused_nn_contrib_conv2d_winograd_without_weight_transform_add_nn_relu_3_kernel_2 --------------------------
	.section	.text.tvmgen_default_fused_nn_contrib_conv2d_winograd_without_weight_transform_add_nn_relu_3_kernel_2,"ax",@progbits
	.sectioninfo	@"SHI_REGISTERS=29"
	.align	128
        .global         tvmgen_default_fused_nn_contrib_conv2d_winograd_without_weight_transform_add_nn_relu_3_kernel_2
        .type           tvmgen_default_fused_nn_contrib_conv2d_winograd_without_weight_transform_add_nn_relu_3_kernel_2,@function
        .size           tvmgen_default_fused_nn_contrib_conv2d_winograd_without_weight_transform_add_nn_relu_3_kernel_2,(.L_x_145 - tvmgen_default_fused_nn_contrib_conv2d_winograd_without_weight_transform_add_nn_relu_3_kernel_2)
        .other          tvmgen_default_fused_nn_contrib_conv2d_winograd_without_weight_transform_add_nn_relu_3_kernel_2,@"STO_CUDA_ENTRY STV_DEFAULT"
tvmgen_default_fused_nn_contrib_conv2d_winograd_without_weight_transform_add_nn_relu_3_kernel_2:
.text.tvmgen_default_fused_nn_contrib_conv2d_winograd_without_weight_transform_add_nn_relu_3_kernel_2:
[----:B------:R-:W-:Y:S02]  /*0000*/  MOV R1, c[0x0][0x28] ;  /* 0x00000a0000017a02 */ /* 0x000fe40000000f00 */
[----:B------:R-:W0:Y:S01]  /*0010*/  S2R R26, SR_TID.X ;  /* 0x00000000001a7919 */ /* 0x000e220000002100 */
[----:B------:R-:W-:Y:S01]  /*0020*/  MOV R4, 0x4 ;  /* 0x0000000400047802 */ /* 0x000fe20000000f00 */
[----:B------:R-:W-:Y:S02]  /*0030*/  ULDC.64 UR4, c[0x0][0x118] ;  /* 0x0000460000047ab9 */ /* 0x000fe40000000a00 */
[----:B------:R-:W0:Y:S02]  /*0040*/  S2R R25, SR_CTAID.X ;  /* 0x0000000000197919 */ /* 0x000e240000002500 */
[----:B0-----:R-:W-:-:S05]  /*0050*/  LEA R3, R25, R26, 0x7 ;  /* 0x0000001a19037211 */ /* 0x001fca00078e38ff */
[----:B------:R-:W-:-:S05]  /*0060*/  IMAD.WIDE R2, R3, R4, c[0x0][0x168] ;  /* 0x00005a0003027625 */ /* 0x000fca00078e0204 */
[----:B------:R-:W2:Y:S04]  /*0070*/  LDG.E.CONSTANT R17, [R2.64] ;  /* 0x0000000402117981 */ /* 0x000ea8000c1e9900 */
[----:B------:R-:W3:Y:S04]  /*0080*/  LDG.E.CONSTANT R20, [R2.64+0x8000] ;  /* 0x0080000402147981 */ /* 0x000ee8000c1e9900 */
[----:B------:R-:W4:Y:S04]  /*0090*/  LDG.E.CONSTANT R22, [R2.64+0x10000] ;  /* 0x0100000402167981 */ /* 0x000f28000c1e9900 */
[----:B------:R-:W4:Y:S04]  /*00a0*/  LDG.E.CONSTANT R24, [R2.64+0x18000] ;  /* 0x0180000402187981 */ /* 0x000f28000c1e9900 */
[----:B------:R-:W4:Y:S04]  /*00b0*/  LDG.E.CONSTANT R16, [R2.64+0x20000] ;  /* 0x0200000402107981 */ /* 0x000f28000c1e9900 */
[----:B------:R0:W4:Y:S04]  /*00c0*/  LDG.E.CONSTANT R15, [R2.64+0x28000] ;  /* 0x02800004020f7981 */ /* 0x000128000c1e9900 */
[----:B------:R0:W4:Y:S01]  /*00d0*/  LDG.E.CONSTANT R14, [R2.64+0x30000] ;  /* 0x03000004020e7981 */ /* 0x000122000c1e9900 */
[----:B------:R-:W-:-:S03]  /*00e0*/  SHF.R.S32.HI R0, RZ, 0x4, R26 ;  /* 0x00000004ff007819 */ /* 0x000fc6000001141a */
[----:B------:R0:W4:Y:S01]  /*00f0*/  LDG.E.CONSTANT R10, [R2.64+0x38000] ;  /* 0x03800004020a7981 */ /* 0x000122000c1e9900 */
[----:B------:R-:W-:-:S03]  /*0100*/  LEA R25, R25, R0, 0x3 ;  /* 0x0000000019197211 */ /* 0x000fc600078e18ff */
[----:B------:R0:W4:Y:S04]  /*0110*/  LDG.E.CONSTANT R13, [R2.64+0x40000] ;  /* 0x04000004020d7981 */ /* 0x000128000c1e9900 */
[----:B------:R0:W4:Y:S01]  /*0120*/  LDG.E.CONSTANT R9, [R2.64+0x48000] ;  /* 0x0480000402097981 */ /* 0x000122000c1e9900 */
[----:B------:R-:W-:-:S03]  /*0130*/  IMAD.WIDE R18, R25, R4, c[0x0][0x170] ;  /* 0x00005c0019127625 */ /* 0x000fc600078e0204 */
[----:B------:R0:W4:Y:S04]  /*0140*/  LDG.E.CONSTANT R8, [R2.64+0x50000] ;  /* 0x0500000402087981 */ /* 0x000128000c1e9900 */
[----:B------:R0:W4:Y:S04]  /*0150*/  LDG.E.CONSTANT R0, [R2.64+0x58000] ;  /* 0x0580000402007981 */ /* 0x000128000c1e9900 */
[----:B------:R1:W4:Y:S04]  /*0160*/  LDG.E.CONSTANT R5, [R18.64] ;  /* 0x0000000412057981 */ /* 0x000328000c1e9900 */
[----:B------:R0:W4:Y:S04]  /*0170*/  LDG.E.CONSTANT R12, [R2.64+0x60000] ;  /* 0x06000004020c7981 */ /* 0x000128000c1e9900 */
[----:B------:R0:W4:Y:S04]  /*0180*/  LDG.E.CONSTANT R7, [R2.64+0x68000] ;  /* 0x0680000402077981 */ /* 0x000128000c1e9900 */
[----:B------:R0:W4:Y:S01]  /*0190*/  LDG.E.CONSTANT R6, [R2.64+0x70000] ;  /* 0x0700000402067981 */ /* 0x000122000c1e9900 */
[----:B-1----:R-:W-:-:S02]  /*01a0*/  SHF.L.U32 R19, R26, 0x1, RZ ;  /* 0x000000011a137819 */ /* 0x002fc400000006ff */
[----:B------:R-:W-:Y:S01]  /*01b0*/  LOP3.LUT R18, R26, 0xc, RZ, 0xc0, !PT ;  /* 0x0000000c1a127812 */ /* 0x000fe200078ec0ff */
[----:B------:R0:W5:Y:S01]  /*01c0*/  LDG.E.CONSTANT R11, [R2.64+0x78000] ;  /* 0x07800004020b7981 */ /* 0x000162000c1e9900 */
[----:B------:R-:W-:Y:S02]  /*01d0*/  LOP3.LUT R19, R19, 0x6, RZ, 0xc0, !PT ;  /* 0x0000000613137812 */ /* 0x000fe400078ec0ff */
[----:B------:R-:W-:Y:S02]  /*01e0*/  ISETP.NE.AND P0, PT, R18, 0xc, PT ;  /* 0x0000000c1200780c */ /* 0x000fe40003f05270 */
[----:B------:R-:W-:Y:S01]  /*01f0*/  SHF.R.U32.HI R18, RZ, 0x2, R18 ;  /* 0x00000002ff127819 */ /* 0x000fe20000011612 */
[----:B------:R-:W-:Y:S01]  /*0200*/  IMAD R25, R25, 0x31, R19 ;  /* 0x0000003119197824 */ /* 0x000fe200078e0213 */
[----:B------:R-:W-:-:S04]  /*0210*/  LOP3.LUT R23, R26, 0x3, RZ, 0xc0, !PT ;  /* 0x000000031a177812 */ /* 0x000fc800078ec0ff */
[----:B------:R-:W-:Y:S01]  /*0220*/  ISETP.NE.AND P1, PT, R23, 0x3, PT ;  /* 0x000000031700780c */ /* 0x000fe20003f25270 */
[----:B--2---:R-:W-:Y:S01]  /*0230*/  FADD R17, RZ, R17 ;  /* 0x00000011ff117221 */ /* 0x004fe20000000000 */
[----:B---3--:R-:W-:-:S03]  /*0240*/  FADD R21, RZ, -R20 ;  /* 0x80000014ff157221 */ /* 0x008fc60000000000 */
[----:B------:R-:W-:Y:S01]  /*0250*/  FADD R17, R17, R20 ;  /* 0x0000001411117221 */ /* 0x000fe20000000000 */
[----:B----4-:R-:W-:-:S03]  /*0260*/  FADD R21, R22, R21 ;  /* 0x0000001516157221 */ /* 0x010fc60000000000 */
[----:B------:R-:W-:Y:S01]  /*0270*/  FADD R17, R17, R22 ;  /* 0x0000001611117221 */ /* 0x000fe20000000000 */
[----:B------:R-:W-:-:S03]  /*0280*/  FADD R24, R21, R24 ;  /* 0x0000001815187221 */ /* 0x000fc60000000000 */
[--C-:B0-----:R-:W-:Y:S01]  /*0290*/  FADD R2, R17, R16.reuse ;  /* 0x0000001011027221 */ /* 0x101fe20000000000 */
[----:B------:R-:W-:Y:S01]  /*02a0*/  FADD R16, RZ, -R16 ;  /* 0x80000010ff107221 */ /* 0x000fe20000000000 */
[C---:B------:R-:W-:Y:S02]  /*02b0*/  FADD R3, -R15.reuse, R24 ;  /* 0x000000180f037221 */ /* 0x040fe40000000100 */
[----:B------:R-:W-:Y:S01]  /*02c0*/  FADD R17, R2, R15 ;  /* 0x0000000f02117221 */ /* 0x000fe20000000000 */
[----:B------:R-:W-:Y:S01]  /*02d0*/  FADD R21, -R15, R16 ;  /* 0x000000100f157221 */ /* 0x000fe20000000100 */
[----:B------:R-:W-:Y:S02]  /*02e0*/  FADD R19, R14, R3 ;  /* 0x000000030e137221 */ /* 0x000fe40000000000 */
[----:B------:R-:W-:Y:S01]  /*02f0*/  FADD R2, R17, R14 ;  /* 0x0000000e11027221 */ /* 0x000fe20000000000 */
[----:B------:R-:W-:Y:S01]  /*0300*/  IMAD R3, R18, 0xe, R25 ;  /* 0x0000000e12037824 */ /* 0x000fe200078e0219 */
[----:B------:R-:W-:Y:S01]  /*0310*/  FADD R17, RZ, R15 ;  /* 0x0000000fff117221 */ /* 0x000fe20000000000 */
[----:B------:R-:W-:Y:S01]  /*0320*/  FADD R16, R19, R10 ;  /* 0x0000000a13107221 */ /* 0x000fe20000000000 */
[----:B------:R-:W-:-:S02]  /*0330*/  FADD R18, -R14, R21 ;  /* 0x000000150e127221 */ /* 0x000fc40000000100 */
[----:B------:R-:W-:Y:S01]  /*0340*/  FADD R17, -R14, R17 ;  /* 0x000000110e117221 */ /* 0x000fe20000000100 */
[----:B------:R-:W-:Y:S01]  /*0350*/  FADD R2, R2, R13 ;  /* 0x0000000d02027221 */ /* 0x000fe20000000000 */
[----:B------:R-:W-:Y:S02]  /*0360*/  FADD R18, R13, R18 ;  /* 0x000000120d127221 */ /* 0x000fe40000000000 */
[----:B------:R-:W-:Y:S01]  /*0370*/  FADD R14, -R10, R17 ;  /* 0x000000110a0e7221 */ /* 0x000fe20000000100 */
[C---:B------:R-:W-:Y:S01]  /*0380*/  FADD R15, -R9.reuse, R16 ;  /* 0x00000010090f7221 */ /* 0x040fe20000000100 */
[----:B------:R-:W-:Y:S01]  /*0390*/  FADD R13, R2, R9 ;  /* 0x00000009020d7221 */ /* 0x000fe20000000000 */
[C---:B------:R-:W-:Y:S01]  /*03a0*/  FADD R17, R9.reuse, R18 ;  /* 0x0000001209117221 */ /* 0x040fe20000000000 */
[----:B------:R-:W-:Y:S01]  /*03b0*/  FADD R9, -R9, R14 ;  /* 0x0000000e09097221 */ /* 0x000fe20000000100 */
[C---:B------:R-:W-:Y:S01]  /*03c0*/  FADD R15, R8.reuse, R15 ;  /* 0x0000000f080f7221 */ /* 0x040fe20000000000 */
[----:B------:R-:W-:Y:S01]  /*03d0*/  FADD R2, R13, R8 ;  /* 0x000000080d027221 */ /* 0x000fe20000000000 */
[C---:B------:R-:W-:Y:S01]  /*03e0*/  FADD R17, R8.reuse, R17 ;  /* 0x0000001108117221 */ /* 0x040fe20000000000 */
[----:B------:R-:W-:Y:S01]  /*03f0*/  FADD R9, R8, R9 ;  /* 0x0000000908097221 */ /* 0x000fe20000000000 */
[----:B------:R-:W-:-:S03]  /*0400*/  FADD R10, R15, R0 ;  /* 0x000000000f0a7221 */ /* 0x000fc60000000000 */
[----:B------:R-:W-:Y:S01]  /*0410*/  FADD R0, R0, R9 ;  /* 0x0000000900007221 */ /* 0x000fe20000000000 */
[--C-:B------:R-:W-:Y:S01]  /*0420*/  FADD R13, R2, R5.reuse ;  /* 0x00000005020d7221 */ /* 0x100fe20000000000 */
[----:B------:R-:W-:Y:S01]  /*0430*/  @P1 FADD R10, R10, R5 ;  /* 0x000000050a0a1221 */ /* 0x000fe20000000000 */
[----:B------:R-:W-:Y:S01]  /*0440*/  IMAD.WIDE R2, R3, R4, c[0x0][0x160] ;  /* 0x0000580003027625 */ /* 0x000fe200078e0204 */
[----:B------:R-:W-:Y:S02]  /*0450*/  FADD R12, R17, R12 ;  /* 0x0000000c110c7221 */ /* 0x000fe40000000000 */
[----:B------:R-:W-:Y:S02]  /*0460*/  FMNMX R13, RZ, R13, !PT ;  /* 0x0000000dff0d7209 */ /* 0x000fe40007800000 */
[----:B------:R-:W-:Y:S01]  /*0470*/  @P1 FMNMX R15, RZ, R10, !PT ;  /* 0x0000000aff0f1209 */ /* 0x000fe20007800000 */
[----:B------:R-:W-:Y:S01]  /*0480*/  FADD R9, R12, R7 ;  /* 0x000000070c097221 */ /* 0x000fe20000000000 */
[----:B------:R-:W-:Y:S01]  /*0490*/  FADD R7, -R7, R0 ;  /* 0x0000000007077221 */ /* 0x000fe20000000100 */
[----:B------:R0:W-:Y:S02]  /*04a0*/  STG.E [R2.64], R13 ;  /* 0x0000000d02007986 */ /* 0x0001e4000c101904 */
[----:B------:R-:W-:-:S02]  /*04b0*/  FADD R0, R9, R6 ;  /* 0x0000000609007221 */ /* 0x000fc40000000000 */
[----:B------:R0:W-:Y:S01]  /*04c0*/  @P1 STG.E [R2.64+0x4], R15 ;  /* 0x0000040f02001986 */ /* 0x0001e2000c101904 */
[----:B------:R-:W-:Y:S05]  /*04d0*/  @!P0 EXIT ;  /* 0x000000000000894d */ /* 0x000fea0003800000 */
[----:B------:R-:W-:Y:S01]  /*04e0*/  FADD R0, R0, R5 ;  /* 0x0000000500007221 */ /* 0x000fe20000000000 */
[----:B------:R-:W-:-:S04]  /*04f0*/  FADD R6, R6, R7 ;  /* 0x0000000706067221 */ /* 0x000fc80000000000 */
[----:B------:R-:W-:Y:S01]  /*0500*/  FMNMX R7, RZ, R0, !PT ;  /* 0x00000000ff077209 */ /* 0x000fe20007800000 */
[----:B-----5:R-:W-:-:S04]  /*0510*/  FADD R6, R6, R11 ;  /* 0x0000000b06067221 */ /* 0x020fc80000000000 */
[----:B------:R1:W-:Y:S01]  /*0520*/  STG.E [R2.64+0x1c], R7 ;  /* 0x00001c0702007986 */ /* 0x0003e2000c101904 */
[----:B------:R-:W-:Y:S05]  /*0530*/  @!P1 EXIT ;  /* 0x000000000000994d */ /* 0x000fea0003800000 */
[----:B------:R-:W-:-:S05]  /*0540*/  FADD R6, R6, R5 ;  /* 0x0000000506067221 */ /* 0x000fca0000000000 */
[----:B------:R-:W-:-:S05]  /*0550*/  FMNMX R5, RZ, R6, !PT ;  /* 0x00000006ff057209 */ /* 0x000fca0007800000 */
[----:B------:R-:W-:Y:S01]  /*0560*/  STG.E [R2.64+0x20], R5 ;  /* 0x0000200502007986 */ /* 0x000fe2000c101904 */
[----:B------:R-:W-:Y:S05]  /*0570*/  EXIT ;  /* 0x000000000000794d */ /* 0x000fea0003800000 */
.L_x_105:
        /* <DEDUP_REMOVED lines=16> */
.L_x_145:


//--------------------- .text.tvmgen_default_fused_nn_conv2d_add_add_nn_relu_1_kernel --------------------------
	.section	.text.tvmgen_default_fused_nn_conv2d_add_add_nn_relu_1_kernel,"ax",@progbits
	.sectionflags	@"SHF_BARRIERS=1"
	.sectioninfo	@"SHI_REGISTERS=65"
	.align	128
        .global         tvmgen_default_fused_nn_conv2d_add_add_nn_relu_1_kernel
        .type           tvmgen_default_fused_nn_conv2d_add_add_nn_relu_1_kernel,@function
        .size           tvmgen_default_fused_nn_conv2d_add_add_nn_relu_1_kernel,(.L_x_146 - tvmgen_default_fused_nn_conv2d_add_add_nn_relu_1_kernel)
        .other          tvmgen_default_fused_nn_conv2d_add_add_nn_relu_1_kernel,@"STO_CUDA_ENTRY STV_DEFAULT"
tvmgen_default_fused_nn_conv2d_add_add_nn_relu_1_kernel:
.text.tvmgen_default_fused_nn_conv2d_add_add_nn_relu_1_kernel:
[----:B------:R-:W-:Y:S02]  /*0000*/  MOV R1, c[0x0][0x28] ;  /* 0x00000a0000017a02 */ /* 0x000fe40000000f00 */
[----:B------:R-:W0:Y:S01]  /*0010*/  S2R R37, SR_TID.Z ;  /* 0x0000000000257919 */ /* 0x000e220000002300 */
[----:B------:R-:W-:Y:S01]  /*0020*/  MOV R35, RZ ;  /* 0x000000ff00237202 */ /* 0x000fe20000000f00 */
[----:B------:R-:W-:Y:S01]  /*0030*/  ULDC.64 UR4, c[0x0][0x118] ;  /* 0x0000460000047ab9 */ /* 0x000fe20000000a00 */
[----:B------:R-:W-:Y:S01]  /*0040*/  MOV R25, RZ ;  /* 0x000000ff00197202 */ /* 0x000fe20000000f00 */
[----:B------:R-:W1:Y:S01]  /*0050*/  S2R R39, SR_CTAID.Y ;  /* 0x0000000000277919 */ /* 0x000e620000002600 */
[----:B------:R-:W-:Y:S02]  /*0060*/  MOV R21, RZ ;  /* 0x000000ff00157202 */ /* 0x000fe40000000f00 */
[----:B------:R-:W-:Y:S01]  /*0070*/  MOV R33, RZ ;  /* 0x000000ff00217202 */ /* 0x000fe20000000f00 */
[----:B------:R-:W1:Y:S01]  /*0080*/  S2R R2, SR_TID.X ;  /* 0x0000000000027919 */ /* 0x000e620000002100 */
        /* <DEDUP_REMOVED lines=8> */
[----:B0-----:R-:W-:Y:S02]  /*0110*/  SHF.R.S32.HI R3, RZ, 0x2, R37 ;  /* 0x00000002ff037819 */ /* 0x001fe40000011425 */
[C---:B------:R-:W-:Y:S02]  /*0120*/  LOP3.LUT R5, R37.reuse, 0x3, RZ, 0xc0, !PT ;  /* 0x0000000325057812 */ /* 0x040fe400078ec0ff */
[----:B------:R-:W-:Y:S02]  /*0130*/  SHF.L.U32 R41, R37, 0x5, RZ ;  /* 0x0000000525297819 */ /* 0x000fe400000006ff */
[----:B------:R-:W-:Y:S01]  /*0140*/  MOV R59, RZ ;  /* 0x000000ff003b7202 */ /* 0x000fe20000000f00 */
[--C-:B-1----:R-:W-:Y:S01]  /*0150*/  IMAD R0, R39, 0x70, R2.reuse ;  /* 0x0000007027007824 */ /* 0x102fe200078e0202 */
[C---:B------:R-:W-:Y:S01]  /*0160*/  LEA.HI.SX32 R4, R2.reuse, R37, 0x1c ;  /* 0x0000002502047211 */ /* 0x040fe200078fe2ff */
[----:B------:R-:W-:Y:S01]  /*0170*/  IMAD R38, R37, 0x1c, R2 ;  /* 0x0000001c25267824 */ /* 0x000fe200078e0202 */
[----:B------:R-:W-:Y:S01]  /*0180*/  SHF.L.U32 R36, R2, 0x1, RZ ;  /* 0x0000000102247819 */ /* 0x000fe200000006ff */
[----:B------:R-:W-:Y:S01]  /*0190*/  IMAD R0, R3, 0x310, R0 ;  /* 0x0000031003007824 */ /* 0x000fe200078e0200 */
[----:B------:R-:W-:-:S02]  /*01a0*/  ISETP.GT.AND P0, PT, R4, 0x1f, PT ;  /* 0x0000001f0400780c */ /* 0x000fc40003f04270 */
[----:B------:R-:W-:Y:S01]  /*01b0*/  MOV R3, RZ ;  /* 0x000000ff00037202 */ /* 0x000fe20000000f00 */
[----:B------:R-:W-:Y:S01]  /*01c0*/  IMAD R0, R5, 0x1c, R0 ;  /* 0x0000001c05007824 */ /* 0x000fe200078e0200 */
[----:B------:R-:W-:Y:S02]  /*01d0*/  MOV R29, RZ ;  /* 0x000000ff001d7202 */ /* 0x000fe40000000f00 */
[----:B------:R-:W-:Y:S02]  /*01e0*/  ISETP.GT.OR P0, PT, R2, 0xf, P0 ;  /* 0x0000000f0200780c */ /* 0x000fe40000704670 */
[----:B------:R-:W-:Y:S02]  /*01f0*/  MOV R49, RZ ;  /* 0x000000ff00317202 */ /* 0x000fe40000000f00 */
[----:B------:R-:W-:Y:S02]  /*0200*/  MOV R55, RZ ;  /* 0x000000ff00377202 */ /* 0x000fe40000000f00 */
[----:B------:R-:W-:-:S07]  /*0210*/  IADD3 R40, R36, R41, RZ ;  /* 0x0000002924287210 */ /* 0x000fce0007ffe0ff */
.L_x_106:
[----:B------:R-:W0:Y:S01]  /*0220*/  @!P0 S2R R6, SR_CTAID.Z ;  /* 0x0000000000068919 */ /* 0x000e220000002700 */
[----:B------:R-:W-:Y:S01]  /*0230*/  @!P0 SHF.L.U32 R4, R2, 0x5, RZ ;  /* 0x0000000502048819 */ /* 0x000fe200000006ff */
[----:B------:R-:W-:Y:S01]  /*0240*/  IMAD R9, R3, 0x1880, R0 ;  /* 0x0000188003097824 */ /* 0x000fe200078e0200 */
[----:B------:R-:W-:Y:S01]  /*0250*/  @!P0 LOP3.LUT R5, R36, 0x6, RZ, 0xc0, !PT ;  /* 0x0000000624058812 */ /* 0x000fe200078ec0ff */
[----:B------:R-:W-:Y:S01]  /*0260*/  BAR.SYNC.DEFER_BLOCKING 0x0 ;  /* 0x0000000000007b1d */ /* 0x000fe20000010000 */
[----:B------:R-:W-:-:S02]  /*0270*/  @!P0 LOP3.LUT R4, R4, 0xffffff80, RZ, 0xc0, !PT ;  /* 0xffffff8004048812 */ /* 0x000fc400078ec0ff */
[----:B------:R-:W-:-:S05]  /*0280*/  MOV R42, 0x4 ;  /* 0x00000004002a7802 */ /* 0x000fca0000000f00 */
[----:B------:R-:W-:-:S05]  /*0290*/  IMAD.WIDE R8, R9, R42, c[0x0][0x168] ;  /* 0x00005a0009087625 */ /* 0x000fca00078e022a */
[----:B------:R-:W2:Y:S01]  /*02a0*/  LDG.E.CONSTANT R23, [R8.64] ;  /* 0x0000000408177981 */ /* 0x000ea2000c1e9900 */
[----:B0-----:R-:W-:-:S04]  /*02b0*/  @!P0 LEA R7, R6, R37, 0x5 ;  /* 0x0000002506078211 */ /* 0x001fc800078e28ff */
[----:B------:R-:W-:-:S04]  /*02c0*/  @!P0 LEA R4, R7, R4, 0x9 ;  /* 0x0000000407048211 */ /* 0x000fc800078e48ff */
[----:B------:R-:W-:-:S04]  /*02d0*/  @!P0 IADD3 R4, R4, R5, RZ ;  /* 0x0000000504048210 */ /* 0x000fc80007ffe0ff */
[----:B------:R-:W-:-:S05]  /*02e0*/  @!P0 LEA R13, R3, R4, 0x3 ;  /* 0x00000004030d8211 */ /* 0x000fca00078e18ff */
[----:B------:R-:W-:-:S05]  /*02f0*/  @!P0 IMAD.WIDE R12, R13, R42, c[0x0][0x170] ;  /* 0x00005c000d0c8625 */ /* 0x000fca00078e022a */
[----:B------:R-:W3:Y:S04]  /*0300*/  @!P0 LDG.E.CONSTANT R60, [R12.64] ;  /* 0x000000040c3c8981 */ /* 0x000ee8000c1e9900 */
[----:B------:R-:W3:Y:S01]  /*0310*/  @!P0 LDG.E.CONSTANT R61, [R12.64+0x4] ;  /* 0x000004040c3d8981 */ /* 0x000ee2000c1e9900 */
[----:B------:R-:W-:-:S04]  /*0320*/  IADD3 R3, R3, 0x1, RZ ;  /* 0x0000000103037810 */ /* 0x000fc80007ffe0ff */
[----:B------:R-:W-:Y:S01]  /*0330*/  ISETP.GE.U32.AND P1, PT, R3, 0x10, PT ;  /* 0x000000100300780c */ /* 0x000fe20003f26070 */
[----:B--2---:R-:W-:Y:S04]  /*0340*/  STS [R38.X4], R23 ;  /* 0x0000001726007388 */ /* 0x004fe80000004800 */
        /* <DEDUP_REMOVED lines=12> */
[----:B------:R-:W5:Y:S01]  /*0410*/  LDS R22, [R2.X4+0x2a0] ;  /* 0x0002a00002167984 */ /* 0x000f620000004800 */
[----:B0-----:R-:W-:-:S03]  /*0420*/  FFMA R61, R32, R4, R55 ;  /* 0x00000004203d7223 */ /* 0x001fc60000000037 */
[----:B------:R-:W0:Y:S01]  /*0430*/  LDS R20, [R2.X4+0x310] ;  /* 0x0003100002147984 */ /* 0x000e220000004800 */
[----:B-1----:R-:W-:-:S03]  /*0440*/  FFMA R55, R4, R34, R49 ;  /* 0x0000002204377223 */ /* 0x002fc60000000031 */
[----:B------:R-:W1:Y:S01]  /*0450*/  LDS R23, [R2.X4+0x380] ;  /* 0x0003800002177984 */ /* 0x000e620000004800 */
[----:B--2---:R-:W-:-:S03]  /*0460*/  FFMA R49, R4, R50, R29 ;  /* 0x0000003204317223 */ /* 0x004fc6000000001d */
[----:B------:R-:W2:Y:S01]  /*0470*/  LDS R29, [R2.X4+0x3f0] ;  /* 0x0003f000021d7984 */ /* 0x000ea20000004800 */
[----:B---3--:R-:W-:Y:S01]  /*0480*/  FFMA R59, R4, R54, R59 ;  /* 0x00000036043b7223 */ /* 0x008fe2000000003b */
[----:B----4-:R-:W-:Y:S01]  /*0490*/  FFMA R4, R32, R8, R51 ;  /* 0x0000000820047223 */ /* 0x010fe20000000033 */
[C---:B------:R-:W-:Y:S01]  /*04a0*/  FFMA R46, R8.reuse, R34, R53 ;  /* 0x00000022082e7223 */ /* 0x040fe20000000035 */
[C---:B------:R-:W-:Y:S01]  /*04b0*/  FFMA R30, R8.reuse, R50, R57 ;  /* 0x00000032081e7223 */ /* 0x040fe20000000039 */
[----:B------:R-:W-:Y:S01]  /*04c0*/  FFMA R26, R8, R54, R27 ;  /* 0x00000036081a7223 */ /* 0x000fe2000000001b */
[C---:B-----5:R-:W-:Y:S02]  /*04d0*/  FFMA R8, R32.reuse, R12, R43 ;  /* 0x0000000c20087223 */ /* 0x060fe4000000002b */
[----:B------:R-:W-:Y:S01]  /*04e0*/  LDS R43, [R2.X4+0x4d0] ;  /* 0x0004d000022b7984 */ /* 0x000fe20000004800 */
[----:B------:R-:W-:-:S03]  /*04f0*/  FFMA R32, R32, R16, R33 ;  /* 0x0000001020207223 */ /* 0x000fc60000000021 */
[----:B------:R-:W3:Y:S01]  /*0500*/  LDS R33, [R2.X4+0x460] ;  /* 0x0004600002217984 */ /* 0x000ee20000004800 */
[C---:B------:R-:W-:Y:S01]  /*0510*/  FFMA R48, R12.reuse, R34, R45 ;  /* 0x000000220c307223 */ /* 0x040fe2000000002d */
[----:B------:R-:W-:Y:S01]  /*0520*/  FFMA R52, R12, R50, R47 ;  /* 0x000000320c347223 */ /* 0x000fe2000000002f */
[C---:B------:R-:W-:Y:S01]  /*0530*/  FFMA R34, R16.reuse, R34, R21 ;  /* 0x0000002210227223 */ /* 0x040fe20000000015 */
[----:B------:R-:W-:Y:S01]  /*0540*/  FFMA R50, R16, R50, R25 ;  /* 0x0000003210327223 */ /* 0x000fe20000000019 */
[-C--:B------:R-:W-:Y:S01]  /*0550*/  FFMA R44, R12, R54.reuse, R31 ;  /* 0x000000360c2c7223 */ /* 0x080fe2000000001f */
[----:B------:R-:W-:Y:S01]  /*0560*/  FFMA R16, R16, R54, R35 ;  /* 0x0000003610107223 */ /* 0x000fe20000000023 */
[C---:B------:R-:W-:Y:S01]  /*0570*/  FFMA R54, R28.reuse, R5, R61 ;  /* 0x000000051c367223 */ /* 0x040fe2000000003d */
[C---:B------:R-:W-:Y:S01]  /*0580*/  FFMA R21, R28.reuse, R9, R4 ;  /* 0x000000091c157223 */ /* 0x040fe20000000004 */
[C---:B------:R-:W-:Y:S01]  /*0590*/  FFMA R25, R28.reuse, R13, R8 ;  /* 0x0000000d1c197223 */ /* 0x040fe20000000008 */
[----:B------:R-:W-:Y:S01]  /*05a0*/  FFMA R27, R28, R17, R32 ;  /* 0x000000111c1b7223 */ /* 0x000fe20000000020 */
[C---:B------:R-:W-:Y:S01]  /*05b0*/  FFMA R28, R24.reuse, R5, R55 ;  /* 0x00000005181c7223 */ /* 0x040fe20000000037 */
[C---:B------:R-:W-:Y:S01]  /*05c0*/  FFMA R31, R24.reuse, R9, R46 ;  /* 0x00000009181f7223 */ /* 0x040fe2000000002e */
[----:B------:R-:W4:Y:S01]  /*05d0*/  LDS R4, [R2.X4+0x540] ;  /* 0x0005400002047984 */ /* 0x000f220000004800 */
[C---:B------:R-:W-:Y:S01]  /*05e0*/  FFMA R51, R24.reuse, R13, R48 ;  /* 0x0000000d18337223 */ /* 0x040fe20000000030 */
[----:B------:R-:W-:Y:S01]  /*05f0*/  FFMA R61, R24, R17, R34 ;  /* 0x00000011183d7223 */ /* 0x000fe20000000022 */
[C---:B------:R-:W-:Y:S01]  /*0600*/  FFMA R34, R22.reuse, R5, R49 ;  /* 0x0000000516227223 */ /* 0x040fe20000000031 */
[----:B------:R-:W5:Y:S01]  /*0610*/  LDS R8, [R2.X4+0x5b0] ;  /* 0x0005b00002087984 */ /* 0x000f620000004800 */
[C---:B------:R-:W-:Y:S01]  /*0620*/  FFMA R35, R22.reuse, R13, R52 ;  /* 0x0000000d16237223 */ /* 0x040fe20000000034 */
[----:B------:R-:W-:Y:S01]  /*0630*/  FFMA R53, R22, R17, R50 ;  /* 0x0000001116357223 */ /* 0x000fe20000000032 */
[----:B0-----:R-:W-:Y:S01]  /*0640*/  FFMA R32, R20, R5, R59 ;  /* 0x0000000514207223 */ /* 0x001fe2000000003b */
[-C--:B------:R-:W-:Y:S01]  /*0650*/  FFMA R57, R22, R9.reuse, R30 ;  /* 0x0000000916397223 */ /* 0x080fe2000000001e */
[----:B------:R-:W0:Y:S01]  /*0660*/  LDS R12, [R2.X4+0x620] ;  /* 0x00062000020c7984 */ /* 0x000e220000004800 */
[C---:B------:R-:W-:Y:S01]  /*0670*/  FFMA R59, R20.reuse, R9, R26 ;  /* 0x00000009143b7223 */ /* 0x040fe2000000001a */
[C---:B------:R-:W-:Y:S01]  /*0680*/  FFMA R13, R20.reuse, R13, R44 ;  /* 0x0000000d140d7223 */ /* 0x040fe2000000002c */
[----:B------:R-:W-:Y:S01]  /*0690*/  FFMA R55, R20, R17, R16 ;  /* 0x0000001114377223 */ /* 0x000fe20000000010 */
[----:B------:R-:W0:Y:S01]  /*06a0*/  LDS R46, [R2.X4+0x690] ;  /* 0x00069000022e7984 */ /* 0x000e220000004800 */
[-C--:B-1----:R-:W-:Y:S01]  /*06b0*/  FFMA R5, R23, R6.reuse, R54 ;  /* 0x0000000617057223 */ /* 0x082fe20000000036 */
[C---:B--2---:R-:W-:Y:S01]  /*06c0*/  FFMA R49, R29.reuse, R6, R28 ;  /* 0x000000061d317223 */ /* 0x044fe2000000001c */
[C---:B------:R-:W-:Y:S01]  /*06d0*/  FFMA R50, R29.reuse, R10, R31 ;  /* 0x0000000a1d327223 */ /* 0x040fe2000000001f */
[C---:B------:R-:W-:Y:S01]  /*06e0*/  FFMA R48, R29.reuse, R14, R51 ;  /* 0x0000000e1d307223 */ /* 0x040fe20000000033 */
[----:B------:R-:W-:Y:S01]  /*06f0*/  FFMA R52, R29, R18, R61 ;  /* 0x000000121d347223 */ /* 0x000fe2000000003d */
[C---:B------:R-:W-:Y:S01]  /*0700*/  FFMA R44, R23.reuse, R10, R21 ;  /* 0x0000000a172c7223 */ /* 0x040fe20000000015 */
[C---:B------:R-:W-:Y:S01]  /*0710*/  FFMA R16, R23.reuse, R14, R25 ;  /* 0x0000000e17107223 */ /* 0x040fe20000000019 */
[-C--:B------:R-:W-:Y:S01]  /*0720*/  FFMA R54, R23, R18.reuse, R27 ;  /* 0x0000001217367223 */ /* 0x080fe2000000001b */
[----:B------:R-:W-:Y:S04]  /*0730*/  LDS R9, [R2.X4+0x700] ;  /* 0x0007000002097984 */ /* 0x000fe80000004800 */
[----:B------:R-:W1:Y:S01]  /*0740*/  LDS.128 R28, [R41+0x1610] ;  /* 0x00161000291c7984 */ /* 0x000e620000000c00 */
[C---:B---3--:R-:W-:Y:S01]  /*0750*/  FFMA R60, R33.reuse, R18, R53 ;  /* 0x00000012213c7223 */ /* 0x048fe20000000035 */
[C---:B------:R-:W-:Y:S01]  /*0760*/  FFMA R51, R33.reuse, R6, R34 ;  /* 0x0000000621337223 */ /* 0x040fe20000000022 */
[C---:B------:R-:W-:Y:S01]  /*0770*/  FFMA R56, R33.reuse, R10, R57 ;  /* 0x0000000a21387223 */ /* 0x040fe20000000039 */
[----:B------:R-:W2:Y:S01]  /*0780*/  LDS.128 R20, [R41+0xe10] ;  /* 0x000e100029147984 */ /* 0x000ea20000000c00 */
[----:B------:R-:W-:Y:S01]  /*0790*/  FFMA R58, R33, R14, R35 ;  /* 0x0000000e213a7223 */ /* 0x000fe20000000023 */
[----:B------:R-:W-:-:S02]  /*07a0*/  FFMA R53, R43, R6, R32 ;  /* 0x000000062b357223 */ /* 0x000fc40000000020 */
[----:B------:R-:W-:Y:S04]  /*07b0*/  LDS R17, [R2.X4+0x770] ;  /* 0x0007700002117984 */ /* 0x000fe80000004800 */
[----:B------:R-:W3:Y:S04]  /*07c0*/  LDS.128 R24, [R41+0x1210] ;  /* 0x0012100029187984 */ /* 0x000ee80000000c00 */
[----:B------:R-:W3:Y:S04]  /*07d0*/  LDS.128 R32, [R41+0x1a10] ;  /* 0x001a100029207984 */ /* 0x000ee80000000c00 */
[----:B------:R-:W3:Y:S04]  /*07e0*/  LDS R47, [R2.X4+0x7e0] ;  /* 0x0007e000022f7984 */ /* 0x000ee80000004800 */
[----:B------:R-:W3:Y:S04]  /*07f0*/  LDS R45, [R2.X4+0x850] ;  /* 0x00085000022d7984 */ /* 0x000ee80000004800 */
[----:B------:R-:W3:Y:S01]  /*0800*/  LDS R6, [R2.X4+0x8c0] ;  /* 0x0008c00002067984 */ /* 0x000ee20000004800 */
        /* <DEDUP_REMOVED lines=8> */
[----:B------:R-:W4:Y:S01]  /*0890*/  LDS R4, [R2.X4+0x930] ;  /* 0x0009300002047984 */ /* 0x000f220000004800 */
[C---:B------:R-:W-:Y:S01]  /*08a0*/  FFMA R13, R8.reuse, R11, R50 ;  /* 0x0000000b080d7223 */ /* 0x040fe20000000032 */
        /* <DEDUP_REMOVED lines=8> */
[----:B------:R-:W5:Y:S01]  /*0930*/  LDS R12, [R2.X4+0xa10] ;  /* 0x000a1000020c7984 */ /* 0x000f620000004800 */
[C---:B------:R-:W-:Y:S01]  /*0940*/  FFMA R10, R46.reuse, R11, R10 ;  /* 0x0000000b2e0a7223 */ /* 0x040fe2000000000a */
[C---:B------:R-:W-:Y:S01]  /*0950*/  FFMA R14, R46.reuse, R15, R14 ;  /* 0x0000000f2e0e7223 */ /* 0x040fe2000000000e */
[C---:B-1----:R-:W-:Y:S01]  /*0960*/  FFMA R16, R9.reuse, R28, R16 ;  /* 0x0000001c09107223 */ /* 0x042fe20000000010 */
[----:B------:R-:W-:Y:S01]  /*0970*/  FFMA R62, R46, R19, R62 ;  /* 0x000000132e3e7223 */ /* 0x000fe2000000003e */
[----:B------:R-:W1:Y:S01]  /*0980*/  LDS R15, [R2.X4+0xa80] ;  /* 0x000a8000020f7984 */ /* 0x000e620000004800 */
[C---:B--2---:R-:W-:Y:S01]  /*0990*/  FFMA R51, R9.reuse, R20, R18 ;  /* 0x0000001409337223 */ /* 0x044fe20000000012 */
[C---:B---3--:R-:W-:Y:S01]  /*09a0*/  FFMA R44, R9.reuse, R24, R44 ;  /* 0x00000018092c7223 */ /* 0x048fe2000000002c */
[-C--:B------:R-:W-:Y:S01]  /*09b0*/  FFMA R18, R24, R17.reuse, R13 ;  /* 0x0000001118127223 */ /* 0x080fe2000000000d */
[----:B------:R-:W2:Y:S01]  /*09c0*/  LDS R7, [R2.X4+0xaf0] ;  /* 0x000af00002077984 */ /* 0x000ea20000004800 */
[----:B------:R-:W-:Y:S01]  /*09d0*/  FFMA R54, R9, R32, R54 ;  /* 0x0000002009367223 */ /* 0x000fe20000000036 */
[----:B------:R-:W-:-:S02]  /*09e0*/  FFMA R49, R20, R17, R49 ;  /* 0x0000001114317223 */ /* 0x000fc40000000031 */
[----:B------:R-:W3:Y:S01]  /*09f0*/  LDS R11, [R2.X4+0xb60] ;  /* 0x000b6000020b7984 */ /* 0x000ee20000004800 */
[-C--:B------:R-:W-:Y:S01]  /*0a00*/  FFMA R19, R20, R47.reuse, R48 ;  /* 0x0000002f14137223 */ /* 0x080fe20000000030 */
[-C--:B------:R-:W-:Y:S01]  /*0a10*/  FFMA R56, R24, R47.reuse, R56 ;  /* 0x0000002f18387223 */ /* 0x080fe20000000038 */
[----:B------:R-:W-:Y:S01]  /*0a20*/  FFMA R58, R28, R47, R58 ;  /* 0x0000002f1c3a7223 */ /* 0x000fe2000000003a */
[----:B------:R-:W-:Y:S01]  /*0a30*/  FFMA R53, R20, R45, R50 ;  /* 0x0000002d14357223 */ /* 0x000fe20000000032 */
[----:B------:R-:W3:Y:S01]  /*0a40*/  LDS R13, [R2.X4+0xbd0] ;  /* 0x000bd000020d7984 */ /* 0x000ee20000004800 */
[----:B------:R-:W-:Y:S01]  /*0a50*/  FFMA R20, R28, R17, R5 ;  /* 0x000000111c147223 */ /* 0x000fe20000000005 */
[-C--:B------:R-:W-:Y:S01]  /*0a60*/  FFMA R24, R24, R45.reuse, R10 ;  /* 0x0000002d18187223 */ /* 0x080fe2000000000a */
[----:B------:R-:W-:Y:S01]  /*0a70*/  FFMA R28, R28, R45, R14 ;  /* 0x0000002d1c1c7223 */ /* 0x000fe2000000000e */
[C---:B------:R-:W-:Y:S01]  /*0a80*/  FFMA R46, R32.reuse, R17, R43 ;  /* 0x00000011202e7223 */ /* 0x040fe2000000002b */
[C---:B------:R-:W-:Y:S01]  /*0a90*/  FFMA R60, R32.reuse, R47, R60 ;  /* 0x0000002f203c7223 */ /* 0x040fe2000000003c */
[----:B------:R-:W-:Y:S01]  /*0aa0*/  FFMA R62, R32, R45, R62 ;  /* 0x0000002d203e7223 */ /* 0x000fe2000000003e */
[C---:B------:R-:W-:Y:S01]  /*0ab0*/  FFMA R9, R6.reuse, R29, R16 ;  /* 0x0000001d06097223 */ /* 0x040fe20000000010 */
[----:B------:R-:W3:Y:S01]  /*0ac0*/  LDS R10, [R2.X4+0xc40] ;  /* 0x000c4000020a7984 */ /* 0x000ee20000004800 */
[C---:B------:R-:W-:Y:S01]  /*0ad0*/  FFMA R32, R6.reuse, R21, R51 ;  /* 0x0000001506207223 */ /* 0x040fe20000000033 */
[C---:B------:R-:W-:Y:S01]  /*0ae0*/  FFMA R5, R6.reuse, R25, R44 ;  /* 0x0000001906057223 */ /* 0x040fe2000000002c */
[-C--:B------:R-:W-:Y:S01]  /*0af0*/  FFMA R17, R6, R33.reuse, R54 ;  /* 0x0000002106117223 */ /* 0x080fe20000000036 */
[----:B------:R-:W3:Y:S04]  /*0b00*/  LDS R14, [R2.X4+0xcb0] ;  /* 0x000cb000020e7984 */ /* 0x000ee80000004800 */
[----:B------:R-:W3:Y:S04]  /*0b10*/  LDS R16, [R2.X4+0xd20] ;  /* 0x000d200002107984 */ /* 0x000ee80000004800 */
[----:B------:R-:W3:Y:S01]  /*0b20*/  LDS R6, [R2.X4+0xd90] ;  /* 0x000d900002067984 */ /* 0x000ee20000004800 */
[C---:B----4-:R-:W-:Y:S01]  /*0b30*/  FFMA R47, R4.reuse, R33, R46 ;  /* 0x00000021042f7223 */ /* 0x050fe2000000002e */
[-C--:B------:R-:W-:Y:S01]  /*0b40*/  FFMA R44, R4, R21.reuse, R49 ;  /* 0x00000015042c7223 */ /* 0x080fe20000000031 */
[----:B0-----:R-:W-:Y:S01]  /*0b50*/  FFMA R46, R8, R21, R19 ;  /* 0x00000015082e7223 */ /* 0x001fe20000000013 */
[C---:B------:R-:W-:Y:S01]  /*0b60*/  FFMA R43, R4.reuse, R25, R18 ;  /* 0x00000019042b7223 */ /* 0x040fe20000000012 */
[----:B------:R-:W-:Y:S01]  /*0b70*/  FFMA R45, R4, R29, R20 ;  /* 0x0000001d042d7223 */ /* 0x000fe20000000014 */
[C---:B------:R-:W-:Y:S01]  /*0b80*/  FFMA R19, R8.reuse, R25, R56 ;  /* 0x0000001908137223 */ /* 0x040fe20000000038 */
[C---:B------:R-:W-:Y:S01]  /*0b90*/  FFMA R51, R8.reuse, R29, R58 ;  /* 0x0000001d08337223 */ /* 0x040fe2000000003a */
[----:B------:R-:W-:Y:S01]  /*0ba0*/  FFMA R57, R8, R33, R60 ;  /* 0x0000002108397223 */ /* 0x000fe2000000003c */
[C---:B-----5:R-:W-:Y:S01]  /*0bb0*/  FFMA R48, R12.reuse, R21, R53 ;  /* 0x000000150c307223 */ /* 0x060fe20000000035 */
[C---:B------:R-:W-:Y:S01]  /*0bc0*/  FFMA R25, R12.reuse, R25, R24 ;  /* 0x000000190c197223 */ /* 0x040fe20000000018 */
[C---:B------:R-:W-:Y:S01]  /*0bd0*/  FFMA R21, R12.reuse, R29, R28 ;  /* 0x0000001d0c157223 */ /* 0x040fe2000000001c */
[----:B------:R-:W-:Y:S01]  /*0be0*/  FFMA R33, R12, R33, R62 ;  /* 0x000000210c217223 */ /* 0x000fe2000000003e */
[-C--:B-1----:R-:W-:Y:S01]  /*0bf0*/  FFMA R55, R15, R22.reuse, R32 ;  /* 0x000000160f377223 */ /* 0x082fe20000000020 */
[----:B--2---:R-:W-:Y:S01]  /*0c00*/  FFMA R49, R7, R22, R44 ;  /* 0x0000001607317223 */ /* 0x004fe2000000002c */
[C---:B------:R-:W-:Y:S01]  /*0c10*/  FFMA R4, R15.reuse, R26, R5 ;  /* 0x0000001a0f047223 */ /* 0x040fe20000000005 */
[C---:B------:R-:W-:Y:S01]  /*0c20*/  FFMA R8, R15.reuse, R30, R9 ;  /* 0x0000001e0f087223 */ /* 0x040fe20000000009 */
[----:B------:R-:W-:Y:S01]  /*0c30*/  FFMA R12, R15, R34, R17 ;  /* 0x000000220f0c7223 */ /* 0x000fe20000000011 */
[C---:B------:R-:W-:Y:S01]  /*0c40*/  FFMA R18, R7.reuse, R26, R43 ;  /* 0x0000001a07127223 */ /* 0x040fe2000000002b */
[C---:B------:R-:W-:Y:S01]  /*0c50*/  FFMA R20, R7.reuse, R30, R45 ;  /* 0x0000001e07147223 */ /* 0x040fe2000000002d */
[----:B------:R-:W-:Y:S01]  /*0c60*/  FFMA R24, R7, R34, R47 ;  /* 0x0000002207187223 */ /* 0x000fe2000000002f */
[C---:B---3--:R-:W-:Y:S01]  /*0c70*/  FFMA R28, R11.reuse, R26, R19 ;  /* 0x0000001a0b1c7223 */ /* 0x048fe20000000013 */
[C---:B------:R-:W-:Y:S01]  /*0c80*/  FFMA R32, R11.reuse, R30, R51 ;  /* 0x0000001e0b207223 */ /* 0x040fe20000000033 */
[C---:B------:R-:W-:Y:S01]  /*0c90*/  FFMA R44, R11.reuse, R34, R57 ;  /* 0x000000220b2c7223 */ /* 0x040fe20000000039 */
[-C--:B------:R-:W-:Y:S01]  /*0ca0*/  FFMA R29, R11, R22.reuse, R46 ;  /* 0x000000160b1d7223 */ /* 0x080fe2000000002e */
[C---:B------:R-:W-:Y:S01]  /*0cb0*/  FFMA R59, R13.reuse, R22, R48 ;  /* 0x000000160d3b7223 */ /* 0x040fe20000000030 */
[C---:B------:R-:W-:Y:S01]  /*0cc0*/  FFMA R26, R13.reuse, R26, R25 ;  /* 0x0000001a0d1a7223 */ /* 0x040fe20000000019 */
[C---:B------:R-:W-:Y:S01]  /*0cd0*/  FFMA R30, R13.reuse, R30, R21 ;  /* 0x0000001e0d1e7223 */ /* 0x040fe20000000015 */
[----:B------:R-:W-:Y:S01]  /*0ce0*/  FFMA R34, R13, R34, R33 ;  /* 0x000000220d227223 */ /* 0x000fe20000000021 */
[C---:B------:R-:W-:Y:S01]  /*0cf0*/  FFMA R51, R10.reuse, R27, R4 ;  /* 0x0000001b0a337223 */ /* 0x040fe20000000004 */
[C---:B------:R-:W-:Y:S01]  /*0d00*/  FFMA R43, R10.reuse, R31, R8 ;  /* 0x0000001f0a2b7223 */ /* 0x040fe20000000008 */
[----:B------:R-:W-:Y:S01]  /*0d10*/  FFMA R33, R10, R35, R12 ;  /* 0x000000230a217223 */ /* 0x000fe2000000000c */
[C---:B------:R-:W-:Y:S01]  /*0d20*/  FFMA R53, R14.reuse, R27, R18 ;  /* 0x0000001b0e357223 */ /* 0x040fe20000000012 */
[C---:B------:R-:W-:Y:S01]  /*0d30*/  FFMA R45, R14.reuse, R31, R20 ;  /* 0x0000001f0e2d7223 */ /* 0x040fe20000000014 */
[----:B------:R-:W-:Y:S01]  /*0d40*/  FFMA R21, R14, R35, R24 ;  /* 0x000000230e157223 */ /* 0x000fe20000000018 */
[----:B------:R-:W-:Y:S01]  /*0d50*/  FFMA R55, R10, R23, R55 ;  /* 0x000000170a377223 */ /* 0x000fe20000000037 */
[C---:B------:R-:W-:Y:S01]  /*0d60*/  FFMA R57, R16.reuse, R27, R28 ;  /* 0x0000001b10397223 */ /* 0x040fe2000000001c */
[C---:B------:R-:W-:Y:S01]  /*0d70*/  FFMA R47, R16.reuse, R31, R32 ;  /* 0x0000001f102f7223 */ /* 0x040fe20000000020 */
[----:B------:R-:W-:Y:S01]  /*0d80*/  FFMA R25, R16, R35, R44 ;  /* 0x0000002310197223 */ /* 0x000fe2000000002c */
[-C--:B------:R-:W-:Y:S01]  /*0d90*/  FFMA R49, R14, R23.reuse, R49 ;  /* 0x000000170e317223 */ /* 0x080fe20000000031 */
[-C--:B------:R-:W-:Y:S01]  /*0da0*/  FFMA R29, R16, R23.reuse, R29 ;  /* 0x00000017101d7223 */ /* 0x080fe2000000001d */
[C---:B------:R-:W-:Y:S01]  /*0db0*/  FFMA R59, R6.reuse, R23, R59 ;  /* 0x00000017063b7223 */ /* 0x040fe2000000003b */
[C---:B------:R-:W-:Y:S01]  /*0dc0*/  FFMA R27, R6.reuse, R27, R26 ;  /* 0x0000001b061b7223 */ /* 0x040fe2000000001a */
[C---:B------:R-:W-:Y:S01]  /*0dd0*/  FFMA R31, R6.reuse, R31, R30 ;  /* 0x0000001f061f7223 */ /* 0x040fe2000000001e */
[----:B------:R-:W-:Y:S01]  /*0de0*/  FFMA R35, R6, R35, R34 ;  /* 0x0000002306237223 */ /* 0x000fe20000000022 */
[----:B------:R-:W-:Y:S05]  /*0df0*/  @!P1 BRA `(.L_x_106) ;  /* 0xfffff42000009947 */ /* 0x000fea000383ffff */
[----:B------:R-:W0:Y:S01]  /*0e00*/  S2R R0, SR_CTAID.Z ;  /* 0x0000000000007919 */ /* 0x000e220000002700 */
[----:B------:R-:W-:Y:S01]  /*0e10*/  IMAD R2, R37, 0x310, R2 ;  /* 0x0000031025027824 */ /* 0x000fe200078e0202 */
[----:B0-----:R-:W-:-:S03]  /*0e20*/  LEA R5, R0, R37, 0x7 ;  /* 0x0000002500057211 */ /* 0x001fc600078e38ff */
[----:B------:R-:W-:Y:S02]  /*0e30*/  IMAD R2, R0, 0x18800, R2 ;  /* 0x0001880000027824 */ /* 0x000fe400078e0202 */
[----:B------:R-:W-:-:S04]  /*0e40*/  IMAD.WIDE R4, R5, R42, c[0x0][0x178] ;  /* 0x00005e0005047625 */ /* 0x000fc800078e022a */
[----:B------:R-:W-:Y:S01]  /*0e50*/  IMAD R39, R39, 0x70, R2 ;  /* 0x0000007027277824 */ /* 0x000fe200078e0202 */
[----:B------:R0:W2:Y:S03]  /*0e60*/  LDG.E.CONSTANT R18, [R4.64] ;  /* 0x0000000404127981 */ /* 0x0000a6000c1e9900 */
[----:B------:R-:W-:Y:S01]  /*0e70*/  IMAD.WIDE R2, R39, R42, c[0x0][0x180] ;  /* 0x0000600027027625 */ /* 0x000fe200078e022a */
[----:B------:R0:W3:Y:S04]  /*0e80*/  LDG.E.CONSTANT R12, [R4.64+0x80] ;  /* 0x00008004040c7981 */ /* 0x0000e8000c1e9900 */
[----:B------:R-:W4:Y:S04]  /*0e90*/  LDG.E.CONSTANT R20, [R2.64] ;  /* 0x0000000402147981 */ /* 0x000f28000c1e9900 */
        /* <DEDUP_REMOVED lines=16> */
[----:B------:R5:W5:Y:S01]  /*0fa0*/  LDG.E.CONSTANT R7, [R2.64+0x49950] ;  /* 0x0499500402077981 */ /* 0x000b62000c1e9900 */
[--C-:B--2---:R-:W-:Y:S01]  /*0fb0*/  FADD R55, R55, R18.reuse ;  /* 0x0000001237377221 */ /* 0x104fe20000000000 */
[----:B------:R-:W-:Y:S01]  /*0fc0*/  FADD R29, R29, R18 ;  /* 0x000000121d1d7221 */ /* 0x000fe20000000000 */
[--C-:B---3--:R-:W-:Y:S01]  /*0fd0*/  FADD R51, R51, R12.reuse ;  /* 0x0000000c33337221 */ /* 0x108fe20000000000 */
[----:B------:R-:W-:Y:S01]  /*0fe0*/  FADD R34, R57, R12 ;  /* 0x0000000c39227221 */ /* 0x000fe20000000000 */
[----:B----4-:R-:W-:Y:S01]  /*0ff0*/  FADD R20, R55, R20 ;  /* 0x0000001437147221 */ /* 0x010fe20000000000 */
[----:B-----5:R-:W-:-:S04]  /*1000*/  FADD R2, R21, R16 ;  /* 0x0000001015027221 */ /* 0x020fc80000000000 */
[----:B------:R-:W-:Y:S01]  /*1010*/  FMNMX R3, RZ, R20, !PT ;  /* 0x00000014ff037209 */ /* 0x000fe20007800000 */
[----:B------:R-:W-:Y:S01]  /*1020*/  FADD R15, R43, R14 ;  /* 0x0000000e2b0f7221 */ /* 0x000fe20000000000 */
[----:B------:R-:W-:Y:S01]  /*1030*/  IMAD.WIDE R42, R39, R42, c[0x0][0x160] ;  /* 0x00005800272a7625 */ /* 0x000fe200078e022a */
[--C-:B------:R-:W-:Y:S01]  /*1040*/  FADD R53, R53, R12.reuse ;  /* 0x0000000c35357221 */ /* 0x100fe20000000000 */
[----:B------:R-:W-:Y:S01]  /*1050*/  FADD R27, R27, R12 ;  /* 0x0000000c1b1b7221 */ /* 0x000fe20000000000 */
[----:B------:R-:W-:Y:S01]  /*1060*/  FADD R22, R51, R22 ;  /* 0x0000001633167221 */ /* 0x000fe20000000000 */
[--C-:B------:R-:W-:Y:S01]  /*1070*/  FADD R33, R33, R16.reuse ;  /* 0x0000001021217221 */ /* 0x100fe20000000000 */
[----:B------:R-:W-:Y:S01]  /*1080*/  FADD R25, R25, R16 ;  /* 0x0000001019197221 */ /* 0x000fe20000000000 */
[----:B------:R-:W-:Y:S01]  /*1090*/  FADD R2, R2, R11 ;  /* 0x0000000b02027221 */ /* 0x000fe20000000000 */
[--C-:B------:R-:W-:Y:S01]  /*10a0*/  FADD R32, R45, R14.reuse ;  /* 0x0000000e2d207221 */ /* 0x100fe20000000000 */
[----:B------:R-:W-:Y:S01]  /*10b0*/  FADD R47, R47, R14 ;  /* 0x0000000e2f2f7221 */ /* 0x000fe20000000000 */
[----:B------:R-:W-:Y:S01]  /*10c0*/  FADD R10, R29, R10 ;  /* 0x0000000a1d0a7221 */ /* 0x000fe20000000000 */
[----:B------:R-:W-:Y:S01]  /*10d0*/  FADD R12, R31, R14 ;  /* 0x0000000e1f0c7221 */ /* 0x000fe20000000000 */
[----:B------:R-:W-:Y:S01]  /*10e0*/  FADD R16, R35, R16 ;  /* 0x0000001023107221 */ /* 0x000fe20000000000 */
[----:B------:R-:W-:Y:S01]  /*10f0*/  FADD R34, R34, R9 ;  /* 0x0000000922227221 */ /* 0x000fe20000000000 */
[--C-:B------:R-:W-:Y:S01]  /*1100*/  FADD R49, R49, R18.reuse ;  /* 0x0000001231317221 */ /* 0x100fe20000000000 */
[----:B------:R-:W-:Y:S01]  /*1110*/  FADD R59, R59, R18 ;  /* 0x000000123b3b7221 */ /* 0x000fe20000000000 */
[----:B------:R0:W-:Y:S01]  /*1120*/  STG.E [R42.64], R3 ;  /* 0x000000032a007986 */ /* 0x0001e2000c101904 */
        /* <DEDUP_REMOVED lines=26> */
[----:B------:R-:W-:Y:S02]  /*12d0*/  FMNMX R7, RZ, R4, !PT ;  /* 0x00000004ff077209 */ /* 0x000fe40007800000 */
        /* <DEDUP_REMOVED lines=15> */
.L_x_107:
        /* <DEDUP_REMOVED lines=11> */
.L_x_146:


//--------------------- .text.tvmgen_default_fused_nn_contrib_conv2d_winograd_without_weight_transform_add_nn_relu_kernel_1 --------------------------
	.section	.text.tvmgen_default_fused_nn_contrib_conv2d_winograd_without_weight_transform_add_nn_relu_kernel_1,"ax",@progbits
	.sectionflags	@"SHF_BARRIERS=1"
	.sectioninfo	@"SHI_REGISTERS=56"
	.align	128
        .global         tvmgen_default_fused_nn_contrib_conv2d_winograd_without_weight_transform_add_nn_relu_kernel_1
        .type           tvmgen_default_fused_nn_contrib_conv2d_winograd_without_weight_transform_add_nn_relu_kernel_1,@function
        .size           tvmgen_default_fused_nn_contrib_conv2d_winograd_without_weight_transform_add_nn_relu_kernel_1,(.L_x_147 - tvmgen_default_fused_nn_contrib_conv2d_winograd_without_weight_transform_add_nn_relu_kernel_1)
        .other          tvmgen_default_fused_nn_contrib_conv2d_winograd_without_weight_transform_add_nn_relu_kernel_1,@"STO_CUDA_ENTRY STV_DEFAULT"
tvmgen_default_fused_nn_contrib_conv2d_winograd_without_weight_transform_add_nn_relu_kernel_1:
.text.tvmgen_default_fused_nn_contrib_conv2d_winograd_without_weight_transform_add_nn_relu_kernel_1:
[----:B------:R-:W-:Y:S02]  /*0000*/  MOV R1, c[0x0][0x28] ;  /* 0x00000a0000017a02 */ /* 0x000fe40000000f00 */
[----:B------:R-:W0:Y:S01]  /*0010*/  S2R R2, SR_TID.X ;  /* 0x0000000000027919 */ /* 0x000e220000002100 */
[----:B------:R-:W-:Y:S01]  /*0020*/  MOV R4, RZ ;  /* 0x000000ff00047202 */ /* 0x000fe20000000f00 */
[----:B------:R-:W-:Y:S01]  /*0030*/  CS2R R50, SRZ ;  /* 0x0000000000327805 */ /* 0x000fe2000001ff00 */
[----:B------:R-:W-:Y:S01]  /*0040*/  CS2R R48, SRZ ;  /* 0x0000000000307805 */ /* 0x000fe2000001ff00 */
[----:B------:R-:W1:Y:S01]  /*0050*/  S2R R0, SR_TID.Y ;  /* 0x0000000000007919 */ /* 0x000e620000002200 */
[----:B------:R-:W-:Y:S01]  /*0060*/  CS2R R44, SRZ ;  /* 0x00000000002c7805 */ /* 0x000fe2000001ff00 */
[----:B------:R-:W-:Y:S01]  /*0070*/  CS2R R40, SRZ ;  /* 0x0000000000287805 */ /* 0x000fe2000001ff00 */
[----:B------:R-:W-:Y:S01]  /*0080*/  CS2R R28, SRZ ;  /* 0x00000000001c7805 */ /* 0x000fe2000001ff00 */
[----:B------:R-:W2:Y:S01]  /*0090*/  S2R R3, SR_CTAID.Y ;  /* 0x0000000000037919 */ /* 0x000ea20000002600 */
[----:B------:R-:W-:Y:S01]  /*00a0*/  CS2R R46, SRZ ;  /* 0x00000000002e7805 */ /* 0x000fe2000001ff00 */
[----:B------:R-:W-:Y:S01]  /*00b0*/  CS2R R36, SRZ ;  /* 0x0000000000247805 */ /* 0x000fe2000001ff00 */
        /* <DEDUP_REMOVED lines=8> */
[----:B------:R-:W-:Y:S01]  /*0140*/  MOV R9, RZ ;  /* 0x000000ff00097202 */ /* 0x000fe20000000f00 */
[----:B------:R-:W-:Y:S01]  /*0150*/  CS2R R20, SRZ ;  /* 0x0000000000147805 */ /* 0x000fe2000001ff00 */
[----:B0-----:R-:W-:-:S05]  /*0160*/  SHF.R.S32.HI R5, RZ, 0x1, R2 ;  /* 0x00000001ff057819 */ /* 0x001fca0000011402 */
[----:B-1----:R-:W-:Y:S02]  /*0170*/  IMAD R6, R0, 0x31, R5 ;  /* 0x0000003100067824 */ /* 0x002fe400078e0205 */
.L_x_109:
[----:B------:R-:W-:Y:S01]  /*0180*/  BAR.SYNC.DEFER_BLOCKING 0x0 ;  /* 0x0000000000007b1d */ /* 0x000fe20000010000 */
[C---:B------:R-:W-:Y:S01]  /*0190*/  ISETP.GT.AND P0, PT, R0.reuse, RZ, PT ;  /* 0x000000ff0000720c */ /* 0x040fe20003f04270 */
[C---:B------:R-:W-:Y:S01]  /*01a0*/  IMAD R18, R0.reuse, 0x62, R2 ;  /* 0x0000006200127824 */ /* 0x040fe200078e0202 */
[----:B------:R-:W-:Y:S02]  /*01b0*/  ISETP.GT.AND P1, PT, R0, 0x2, PT ;  /* 0x000000020000780c */ /* 0x000fe40003f24270 */
[C---:B------:R-:W-:Y:S01]  /*01c0*/  ISETP.GT.OR P0, PT, R6.reuse, 0x1d, P0 ;  /* 0x0000001d0600780c */ /* 0x040fe20000704670 */
[----:B------:R-:W0:Y:S01]  /*01d0*/  S2R R7, SR_CTAID.Z ;  /* 0x0000000000077919 */ /* 0x000e220000002700 */
[----:B------:R-:W-:Y:S01]  /*01e0*/  ISETP.GT.OR P1, PT, R6, 0x7f, P1 ;  /* 0x0000007f0600780c */ /* 0x000fe20000f24670 */
[----:B------:R-:W-:Y:S01]  /*01f0*/  ULDC.64 UR4, c[0x0][0x118] ;  /* 0x0000460000047ab9 */ /* 0x000fe20000000a00 */
[----:B--2---:R-:W-:Y:S02]  /*0200*/  SHF.L.U32 R12, R3, 0x5, RZ ;  /* 0x00000005030c7819 */ /* 0x004fe400000006ff */
[----:B------:R-:W-:-:S07]  /*0210*/  MOV R19, 0x4 ;  /* 0x0000000400137802 */ /* 0x000fce0000000f00 */
[--C-:B------:R-:W-:Y:S02]  /*0220*/  @!P0 SHF.R.U32.HI R13, RZ, 0x1, R2.reuse ;  /* 0x00000001ff0d8819 */ /* 0x100fe40000011602 */
[----:B------:R-:W-:Y:S02]  /*0230*/  @!P1 SHF.R.U32.HI R5, RZ, 0x1, R2 ;  /* 0x00000001ff059819 */ /* 0x000fe40000011602 */
[----:B------:R-:W-:Y:S01]  /*0240*/  @!P0 IADD3 R14, R18, 0xc4, RZ ;  /* 0x000000c4120e8810 */ /* 0x000fe20007ffe0ff */
[C---:B------:R-:W-:Y:S02]  /*0250*/  @!P0 IMAD R13, R0.reuse, 0x31, R13 ;  /* 0x00000031000d8824 */ /* 0x040fe400078e020d */
[----:B------:R-:W-:Y:S01]  /*0260*/  @!P1 IMAD R8, R0, 0x31, R5 ;  /* 0x0000003100089824 */ /* 0x000fe200078e0205 */
[----:B------:R-:W-:Y:S02]  /*0270*/  @!P0 LOP3.LUT R14, R14, 0x1f, RZ, 0xc0, !PT ;  /* 0x0000001f0e0e8812 */ /* 0x000fe400078ec0ff */
[----:B------:R-:W-:-:S02]  /*0280*/  @!P0 SHF.L.U32 R13, R13, 0x2, RZ ;  /* 0x000000020d0d8819 */ /* 0x000fc400000006ff */
[-C--:B0-----:R-:W-:Y:S02]  /*0290*/  @!P0 LEA R15, R7, R12.reuse, 0xc ;  /* 0x0000000c070f8211 */ /* 0x081fe400078e60ff */
[----:B------:R-:W-:Y:S02]  /*02a0*/  @!P0 LOP3.LUT R13, R13, 0xfffffff8, RZ, 0xc0, !PT ;  /* 0xfffffff80d0d8812 */ /* 0x000fe400078ec0ff */
[----:B------:R-:W-:Y:S02]  /*02b0*/  @!P1 LEA R5, R7, R12, 0xc ;  /* 0x0000000c07059211 */ /* 0x000fe400078e60ff */
[----:B------:R-:W-:Y:S02]  /*02c0*/  @!P0 IADD3 R13, R13, 0x188, RZ ;  /* 0x000001880d0d8810 */ /* 0x000fe40007ffe0ff */
[----:B------:R-:W-:Y:S02]  /*02d0*/  @!P1 SHF.L.U32 R8, R8, 0x2, RZ ;  /* 0x0000000208089819 */ /* 0x000fe400000006ff */
[----:B------:R-:W-:Y:S01]  /*02e0*/  @!P0 LEA R16, R4, R15, 0x9 ;  /* 0x0000000f04108211 */ /* 0x000fe200078e48ff */
[----:B------:R-:W-:Y:S01]  /*02f0*/  IMAD R15, R7, 0x3100, R18 ;  /* 0x00003100070f7824 */ /* 0x000fe200078e0212 */
[----:B------:R-:W-:-:S02]  /*0300*/  @!P0 LOP3.LUT R13, R13, 0xffffffc0, RZ, 0xc0, !PT ;  /* 0xffffffc00d0d8812 */ /* 0x000fc400078ec0ff */
[----:B------:R-:W-:Y:S02]  /*0310*/  @!P1 LOP3.LUT R12, R18, 0x1f, RZ, 0xc0, !PT ;  /* 0x0000001f120c9812 */ /* 0x000fe400078ec0ff */
[----:B------:R-:W-:Y:S02]  /*0320*/  @!P1 LEA R5, R4, R5, 0x9 ;  /* 0x0000000504059211 */ /* 0x000fe400078e48ff */
[----:B------:R-:W-:Y:S02]  /*0330*/  @!P1 LOP3.LUT R8, R8, 0xffffffc0, RZ, 0xc0, !PT ;  /* 0xffffffc008089812 */ /* 0x000fe400078ec0ff */
[----:B------:R-:W-:Y:S02]  /*0340*/  @!P0 IADD3 R14, R14, R16, R13 ;  /* 0x000000100e0e8210 */ /* 0x000fe40007ffe00d */
[----:B------:R-:W-:Y:S01]  /*0350*/  @!P1 IADD3 R5, R12, R5, R8 ;  /* 0x000000050c059210 */ /* 0x000fe20007ffe008 */
[----:B------:R-:W-:Y:S02]  /*0360*/  IMAD R12, R4, 0x620, R15 ;  /* 0x00000620040c7824 */ /* 0x000fe400078e020f */
[----:B------:R-:W-:-:S04]  /*0370*/  @!P0 IMAD.WIDE R14, R14, R19, c[0x0][0x170] ;  /* 0x00005c000e0e8625 */ /* 0x000fc800078e0213 */
[-C--:B------:R-:W-:Y:S02]  /*0380*/  @!P1 IMAD.WIDE R16, R5, R19.reuse, c[0x0][0x170] ;  /* 0x00005c0005109625 */ /* 0x080fe400078e0213 */
[----:B------:R0:W2:Y:S02]  /*0390*/  @!P0 LDG.E.CONSTANT R15, [R14.64] ;  /* 0x000000040e0f8981 */ /* 0x0000a4000c1e9900 */
[----:B------:R-:W-:Y:S02]  /*03a0*/  IMAD.WIDE R12, R12, R19, c[0x0][0x168] ;  /* 0x00005a000c0c7625 */ /* 0x000fe400078e0213 */
[----:B------:R-:W3:Y:S04]  /*03b0*/  @!P1 LDG.E.CONSTANT R17, [R16.64] ;  /* 0x0000000410119981 */ /* 0x000ee8000c1e9900 */
[----:B------:R-:W4:Y:S04]  /*03c0*/  LDG.E.CONSTANT R19, [R12.64] ;  /* 0x000000040c137981 */ /* 0x000f28000c1e9900 */
[----:B------:R-:W5:Y:S04]  /*03d0*/  LDG.E.CONSTANT R35, [R12.64+0x310] ;  /* 0x000310040c237981 */ /* 0x000f68000c1e9900 */
[----:B------:R-:W5:Y:S04]  /*03e0*/  LDG.E.CONSTANT R53, [R12.64+0x620] ;  /* 0x000620040c357981 */ /* 0x000f68000c1e9900 */
[----:B------:R-:W5:Y:S04]  /*03f0*/  LDG.E.CONSTANT R34, [R12.64+0x930] ;  /* 0x000930040c227981 */ /* 0x000f68000c1e9900 */
[----:B------:R-:W5:Y:S04]  /*0400*/  LDG.E.CONSTANT R38, [R12.64+0xc40] ;  /* 0x000c40040c267981 */ /* 0x000f68000c1e9900 */
[----:B------:R-:W5:Y:S04]  /*0410*/  LDG.E.CONSTANT R52, [R12.64+0xf50] ;  /* 0x000f50040c347981 */ /* 0x000f68000c1e9900 */
[----:B------:R-:W5:Y:S04]  /*0420*/  LDG.E.CONSTANT R5, [R12.64+0x1260] ;  /* 0x001260040c057981 */ /* 0x000f68000c1e9900 */
[----:B0-----:R-:W5:Y:S01]  /*0430*/  LDG.E.CONSTANT R14, [R12.64+0x1570] ;  /* 0x001570040c0e7981 */ /* 0x001f62000c1e9900 */
[----:B------:R-:W-:Y:S01]  /*0440*/  LEA R8, R2, 0x400, 0x2 ;  /* 0x0000040002087811 */ /* 0x000fe200078e10ff */
[----:B------:R-:W-:-:S02]  /*0450*/  UMOV UR4, 0x188 ;  /* 0x0000018800047882 */ /* 0x000fc40000000000 */
[----:B--2---:R-:W-:Y:S04]  /*0460*/  @!P0 STS [R18.X4+0x310], R15 ;  /* 0x0003100f12008388 */ /* 0x004fe80000004800 */
[----:B---3--:R-:W-:Y:S04]  /*0470*/  @!P1 STS [R18.X4], R17 ;  /* 0x0000001112009388 */ /* 0x008fe80000004800 */
[----:B----4-:R-:W-:Y:S04]  /*0480*/  STS [R18.X4+0x400], R19 ;  /* 0x0004001312007388 */ /* 0x010fe80000004800 */
[----:B-----5:R-:W-:Y:S04]  /*0490*/  STS [R18.X4+0x710], R35 ;  /* 0x0007102312007388 */ /* 0x020fe80000004800 */
[----:B------:R-:W-:Y:S04]  /*04a0*/  STS [R18.X4+0xa20], R53 ;  /* 0x000a203512007388 */ /* 0x000fe80000004800 */
[----:B------:R-:W-:Y:S04]  /*04b0*/  STS [R18.X4+0xd30], R34 ;  /* 0x000d302212007388 */ /* 0x000fe80000004800 */
[----:B------:R-:W-:Y:S04]  /*04c0*/  STS [R18.X4+0x1040], R38 ;  /* 0x0010402612007388 */ /* 0x000fe80000004800 */
[----:B------:R-:W-:Y:S04]  /*04d0*/  STS [R18.X4+0x1350], R52 ;  /* 0x0013503412007388 */ /* 0x000fe80000004800 */
[----:B------:R0:W-:Y:S04]  /*04e0*/  STS [R18.X4+0x1660], R5 ;  /* 0x0016600512007388 */ /* 0x0001e80000004800 */
[----:B------:R1:W-:Y:S01]  /*04f0*/  STS [R18.X4+0x1970], R14 ;  /* 0x0019700e12007388 */ /* 0x0003e20000004800 */
[----:B0-----:R-:W-:-:S03]  /*0500*/  LEA R5, R0, 0x40, 0x5 ;  /* 0x0000004000057811 */ /* 0x001fc600078e28ff */
[----:B------:R-:W-:Y:S06]  /*0510*/  BAR.SYNC.DEFER_BLOCKING 0x0 ;  /* 0x0000000000007b1d */ /* 0x000fec0000010000 */
.L_x_108:
[----:B------:R-:W-:Y:S04]  /*0520*/  LDS R52, [R8+UR4+-0x188] ;  /* 0xfffe780408347984 */ /* 0x000fe80008000800 */
[----:B-1----:R-:W0:Y:S04]  /*0530*/  LDS.128 R12, [R5+-0x40] ;  /* 0xffffc000050c7984 */ /* 0x002e280000000c00 */
[----:B------:R-:W1:Y:S04]  /*0540*/  LDS R38, [R8+UR4] ;  /* 0x0000000408267984 */ /* 0x000e680008000800 */
[----:B------:R-:W2:Y:S04]  /*0550*/  LDS.128 R16, [R5] ;  /* 0x0000000005107984 */ /* 0x000ea80000000c00 */
[----:B------:R-:W-:Y:S04]  /*0560*/  LDS R35, [R8+UR4+0x188] ;  /* 0x0001880408237984 */ /* 0x000fe80008000800 */
[----:B------:R-:W-:Y:S01]  /*0570*/  LDS R34, [R8+UR4+0x310] ;  /* 0x0003100408227984 */ /* 0x000fe20008000800 */
[----:B0-----:R-:W-:Y:S01]  /*0580*/  FFMA R20, R12, R52, R20 ;  /* 0x000000340c147223 */ /* 0x001fe20000000014 */
[C---:B------:R-:W-:Y:S01]  /*0590*/  FFMA R21, R52.reuse, R13, R21 ;  /* 0x0000000d34157223 */ /* 0x040fe20000000015 */
[C---:B------:R-:W-:Y:S01]  /*05a0*/  FFMA R24, R52.reuse, R14, R24 ;  /* 0x0000000e34187223 */ /* 0x040fe20000000018 */
[----:B------:R-:W-:Y:S01]  /*05b0*/  FFMA R31, R52, R15, R31 ;  /* 0x0000000f341f7223 */ /* 0x000fe2000000001f */
[----:B-1----:R-:W-:Y:S01]  /*05c0*/  FFMA R22, R12, R38, R22 ;  /* 0x000000260c167223 */ /* 0x002fe20000000016 */
[C---:B------:R-:W-:Y:S01]  /*05d0*/  FFMA R26, R38.reuse, R13, R26 ;  /* 0x0000000d261a7223 */ /* 0x040fe2000000001a */
[C---:B------:R-:W-:Y:S01]  /*05e0*/  FFMA R33, R38.reuse, R14, R33 ;  /* 0x0000000e26217223 */ /* 0x040fe20000000021 */
[----:B------:R-:W-:Y:S01]  /*05f0*/  FFMA R41, R38, R15, R41 ;  /* 0x0000000f26297223 */ /* 0x000fe20000000029 */
[----:B--2---:R-:W-:Y:S01]  /*0600*/  FFMA R42, R52, R16, R42 ;  /* 0x00000010342a7223 */ /* 0x004fe2000000002a */
[----:B------:R-:W-:Y:S01]  /*0610*/  FFMA R46, R16, R38, R46 ;  /* 0x00000026102e7223 */ /* 0x000fe2000000002e */
[-C--:B------:R-:W-:Y:S01]  /*0620*/  FFMA R45, R52, R17.reuse, R45 ;  /* 0x00000011342d7223 */ /* 0x080fe2000000002d */
[----:B------:R-:W-:Y:S01]  /*0630*/  FFMA R49, R38, R17, R49 ;  /* 0x0000001126317223 */ /* 0x000fe20000000031 */
[-C--:B------:R-:W-:Y:S01]  /*0640*/  FFMA R27, R52, R18.reuse, R27 ;  /* 0x00000012341b7223 */ /* 0x080fe2000000001b */
[----:B------:R-:W-:Y:S01]  /*0650*/  FFMA R29, R38, R18, R29 ;  /* 0x00000012261d7223 */ /* 0x000fe2000000001d */
[-C--:B------:R-:W-:Y:S01]  /*0660*/  FFMA R28, R52, R19.reuse, R28 ;  /* 0x00000013341c7223 */ /* 0x080fe2000000001c */
[C---:B------:R-:W-:Y:S01]  /*0670*/  FFMA R40, R38.reuse, R19, R40 ;  /* 0x0000001326287223 */ /* 0x040fe20000000028 */
[----:B------:R-:W0:Y:S04]  /*0680*/  LDS.128 R12, [R5+-0x30] ;  /* 0xffffd000050c7984 */ /* 0x000e280000000c00 */
[----:B------:R-:W1:Y:S01]  /*0690*/  LDS.128 R16, [R5+0x10] ;  /* 0x0000100005107984 */ /* 0x000e620000000c00 */
[C---:B0-----:R-:W-:Y:S01]  /*06a0*/  FFMA R11, R38.reuse, R12, R11 ;  /* 0x0000000c260b7223 */ /* 0x041fe2000000000b */
[C---:B------:R-:W-:Y:S01]  /*06b0*/  FFMA R25, R38.reuse, R13, R25 ;  /* 0x0000000d26197223 */ /* 0x040fe20000000019 */
[C---:B------:R-:W-:Y:S01]  /*06c0*/  FFMA R32, R38.reuse, R14, R32 ;  /* 0x0000000e26207223 */ /* 0x040fe20000000020 */
[C---:B------:R-:W-:Y:S01]  /*06d0*/  FFMA R37, R38.reuse, R15, R37 ;  /* 0x0000000f26257223 */ /* 0x040fe20000000025 */
[C---:B-1----:R-:W-:Y:S01]  /*06e0*/  FFMA R44, R38.reuse, R16, R44 ;  /* 0x00000010262c7223 */ /* 0x042fe2000000002c */
[CC--:B------:R-:W-:Y:S01]  /*06f0*/  FFMA R48, R38.reuse, R17.reuse, R48 ;  /* 0x0000001126307223 */ /* 0x0c0fe20000000030 */
[----:B------:R-:W-:Y:S01]  /*0700*/  FFMA R50, R38, R18, R50 ;  /* 0x0000001226327223 */ /* 0x000fe20000000032 */
[C---:B------:R-:W-:Y:S01]  /*0710*/  FFMA R39, R52.reuse, R16, R39 ;  /* 0x0000001034277223 */ /* 0x040fe20000000027 */
[C---:B------:R-:W-:Y:S01]  /*0720*/  FFMA R43, R52.reuse, R17, R43 ;  /* 0x00000011342b7223 */ /* 0x040fe2000000002b */
[C---:B------:R-:W-:Y:S01]  /*0730*/  FFMA R47, R52.reuse, R18, R47 ;  /* 0x00000012342f7223 */ /* 0x040fe2000000002f */
[-C--:B------:R-:W-:Y:S01]  /*0740*/  FFMA R36, R52, R19.reuse, R36 ;  /* 0x0000001334247223 */ /* 0x080fe20000000024 */
[----:B------:R-:W-:Y:S01]  /*0750*/  FFMA R38, R38, R19, R51 ;  /* 0x0000001326267223 */ /* 0x000fe20000000033 */
[C---:B------:R-:W-:Y:S01]  /*0760*/  FFMA R9, R52.reuse, R12, R9 ;  /* 0x0000000c34097223 */ /* 0x040fe20000000009 */
[C---:B------:R-:W-:Y:S01]  /*0770*/  FFMA R10, R52.reuse, R13, R10 ;  /* 0x0000000d340a7223 */ /* 0x040fe2000000000a */
[C---:B------:R-:W-:Y:S01]  /*0780*/  FFMA R23, R52.reuse, R14, R23 ;  /* 0x0000000e34177223 */ /* 0x040fe20000000017 */
[----:B------:R-:W-:Y:S01]  /*0790*/  FFMA R30, R52, R15, R30 ;  /* 0x0000000f341e7223 */ /* 0x000fe2000000001e */
[----:B------:R-:W0:Y:S04]  /*07a0*/  LDS.128 R16, [R5+0x80] ;  /* 0x0000800005107984 */ /* 0x000e280000000c00 */
[----:B------:R-:W1:Y:S01]  /*07b0*/  LDS.128 R12, [R5+0x40] ;  /* 0x00004000050c7984 */ /* 0x000e620000000c00 */
[C---:B0-----:R-:W-:Y:S01]  /*07c0*/  FFMA R42, R35.reuse, R16, R42 ;  /* 0x00000010232a7223 */ /* 0x041fe2000000002a */
[----:B------:R-:W-:Y:S01]  /*07d0*/  FFMA R46, R16, R34, R46 ;  /* 0x00000022102e7223 */ /* 0x000fe2000000002e */
[CC--:B------:R-:W-:Y:S01]  /*07e0*/  FFMA R45, R35.reuse, R17.reuse, R45 ;  /* 0x00000011232d7223 */ /* 0x0c0fe2000000002d */
[C---:B------:R-:W-:Y:S01]  /*07f0*/  FFMA R49, R34.reuse, R17, R49 ;  /* 0x0000001122317223 */ /* 0x040fe20000000031 */
[CC--:B------:R-:W-:Y:S01]  /*0800*/  FFMA R27, R35.reuse, R18.reuse, R27 ;  /* 0x00000012231b7223 */ /* 0x0c0fe2000000001b */
[C---:B------:R-:W-:Y:S01]  /*0810*/  FFMA R29, R34.reuse, R18, R29 ;  /* 0x00000012221d7223 */ /* 0x040fe2000000001d */
[CC--:B------:R-:W-:Y:S01]  /*0820*/  FFMA R28, R35.reuse, R19.reuse, R28 ;  /* 0x00000013231c7223 */ /* 0x0c0fe2000000001c */
[----:B------:R-:W-:Y:S01]  /*0830*/  FFMA R40, R34, R19, R40 ;  /* 0x0000001322287223 */ /* 0x000fe20000000028 */
[C---:B-1----:R-:W-:Y:S01]  /*0840*/  FFMA R20, R12.reuse, R35, R20 ;  /* 0x000000230c147223 */ /* 0x042fe20000000014 */
[----:B------:R-:W-:Y:S01]  /*0850*/  FFMA R22, R12, R34, R22 ;  /* 0x000000220c167223 */ /* 0x000fe20000000016 */
[CC--:B------:R-:W-:Y:S01]  /*0860*/  FFMA R21, R35.reuse, R13.reuse, R21 ;  /* 0x0000000d23157223 */ /* 0x0c0fe20000000015 */
[C---:B------:R-:W-:Y:S01]  /*0870*/  FFMA R26, R34.reuse, R13, R26 ;  /* 0x0000000d221a7223 */ /* 0x040fe2000000001a */
[CC--:B------:R-:W-:Y:S01]  /*0880*/  FFMA R24, R35.reuse, R14.reuse, R24 ;  /* 0x0000000e23187223 */ /* 0x0c0fe20000000018 */
[C---:B------:R-:W-:Y:S01]  /*0890*/  FFMA R33, R34.reuse, R14, R33 ;  /* 0x0000000e22217223 */ /* 0x040fe20000000021 */
[CC--:B------:R-:W-:Y:S01]  /*08a0*/  FFMA R31, R35.reuse, R15.reuse, R31 ;  /* 0x0000000f231f7223 */ /* 0x0c0fe2000000001f */
[C---:B------:R-:W-:Y:S01]  /*08b0*/  FFMA R41, R34.reuse, R15, R41 ;  /* 0x0000000f22297223 */ /* 0x040fe20000000029 */
[----:B------:R-:W0:Y:S04]  /*08c0*/  LDS.128 R16, [R5+0x90] ;  /* 0x0000900005107984 */ /* 0x000e280000000c00 */
[----:B------:R-:W1:Y:S01]  /*08d0*/  LDS.128 R12, [R5+0x50] ;  /* 0x00005000050c7984 */ /* 0x000e620000000c00 */
[CC--:B0-----:R-:W-:Y:S01]  /*08e0*/  FFMA R39, R35.reuse, R16.reuse, R39 ;  /* 0x0000001023277223 */ /* 0x0c1fe20000000027 */
[C---:B------:R-:W-:Y:S01]  /*08f0*/  FFMA R44, R34.reuse, R16, R44 ;  /* 0x00000010222c7223 */ /* 0x040fe2000000002c */
[CC--:B------:R-:W-:Y:S01]  /*0900*/  FFMA R43, R35.reuse, R17.reuse, R43 ;  /* 0x00000011232b7223 */ /* 0x0c0fe2000000002b */
[C---:B------:R-:W-:Y:S01]  /*0910*/  FFMA R48, R34.reuse, R17, R48 ;  /* 0x0000001122307223 */ /* 0x040fe20000000030 */
[CC--:B------:R-:W-:Y:S01]  /*0920*/  FFMA R51, R35.reuse, R18.reuse, R47 ;  /* 0x0000001223337223 */ /* 0x0c0fe2000000002f */
[C---:B------:R-:W-:Y:S01]  /*0930*/  FFMA R52, R34.reuse, R18, R50 ;  /* 0x0000001222347223 */ /* 0x040fe20000000032 */
[CC--:B------:R-:W-:Y:S01]  /*0940*/  FFMA R36, R35.reuse, R19.reuse, R36 ;  /* 0x0000001323247223 */ /* 0x0c0fe20000000024 */
[C---:B------:R-:W-:Y:S01]  /*0950*/  FFMA R38, R34.reuse, R19, R38 ;  /* 0x0000001322267223 */ /* 0x040fe20000000026 */
[CC--:B-1----:R-:W-:Y:S01]  /*0960*/  FFMA R9, R35.reuse, R12.reuse, R9 ;  /* 0x0000000c23097223 */ /* 0x0c2fe20000000009 */
[C---:B------:R-:W-:Y:S01]  /*0970*/  FFMA R11, R34.reuse, R12, R11 ;  /* 0x0000000c220b7223 */ /* 0x040fe2000000000b */
[CC--:B------:R-:W-:Y:S01]  /*0980*/  FFMA R10, R35.reuse, R13.reuse, R10 ;  /* 0x0000000d230a7223 */ /* 0x0c0fe2000000000a */
[C---:B------:R-:W-:Y:S01]  /*0990*/  FFMA R25, R34.reuse, R13, R25 ;  /* 0x0000000d22197223 */ /* 0x040fe20000000019 */
[CC--:B------:R-:W-:Y:S01]  /*09a0*/  FFMA R23, R35.reuse, R14.reuse, R23 ;  /* 0x0000000e23177223 */ /* 0x0c0fe20000000017 */
[C---:B------:R-:W-:Y:S01]  /*09b0*/  FFMA R32, R34.reuse, R14, R32 ;  /* 0x0000000e22207223 */ /* 0x040fe20000000020 */
[-C--:B------:R-:W-:Y:S01]  /*09c0*/  FFMA R30, R35, R15.reuse, R30 ;  /* 0x0000000f231e7223 */ /* 0x080fe2000000001e */
[----:B------:R-:W-:Y:S01]  /*09d0*/  FFMA R37, R34, R15, R37 ;  /* 0x0000000f22257223 */ /* 0x000fe20000000025 */
[----:B------:R-:W-:Y:S04]  /*09e0*/  LDS R50, [R8+UR4+0x498] ;  /* 0x0004980408327984 */ /* 0x000fe80008000800 */
[----:B------:R-:W-:Y:S04]  /*09f0*/  LDS R47, [R8+UR4+0x620] ;  /* 0x00062004082f7984 */ /* 0x000fe80008000800 */
[----:B------:R-:W0:Y:S04]  /*0a00*/  LDS.128 R16, [R5+0x100] ;  /* 0x0001000005107984 */ /* 0x000e280000000c00 */
[----:B------:R-:W1:Y:S04]  /*0a10*/  LDS.128 R12, [R5+0xc0] ;  /* 0x0000c000050c7984 */ /* 0x000e680000000c00 */
[----:B------:R-:W-:Y:S04]  /*0a20*/  LDS R35, [R8+UR4+0x7a8] ;  /* 0x0007a80408237984 */ /* 0x000fe80008000800 */
[----:B------:R-:W-:Y:S01]  /*0a30*/  LDS R34, [R8+UR4+0x930] ;  /* 0x0009300408227984 */ /* 0x000fe20008000800 */
[----:B------:R-:W-:-:S04]  /*0a40*/  UIADD3 UR4, UR4, 0xc40, URZ ;  /* 0x00000c4004047890 */ /* 0x000fc8000fffe03f */
[----:B------:R-:W-:-:S06]  /*0a50*/  UISETP.NE.AND UP0, UPT, UR4, 0x1a08, UPT ;  /* 0x00001a080400788c */ /* 0x000fcc000bf05270 */
[----:B------:R-:W-:Y:S01]  /*0a60*/  PLOP3.LUT P0, PT, PT, PT, UP0, 0x80, 0x0 ;  /* 0x000000000000781c */ /* 0x000fe20003f0f008 */
[----:B0-----:R-:W-:Y:S01]  /*0a70*/  FFMA R42, R50, R16, R42 ;  /* 0x00000010322a7223 */ /* 0x001fe2000000002a */
[----:B------:R-:W-:Y:S01]  /*0a80*/  FFMA R46, R16, R47, R46 ;  /* 0x0000002f102e7223 */ /* 0x000fe2000000002e */
[CC--:B------:R-:W-:Y:S01]  /*0a90*/  FFMA R45, R50.reuse, R17.reuse, R45 ;  /* 0x00000011322d7223 */ /* 0x0c0fe2000000002d */
[C---:B------:R-:W-:Y:S01]  /*0aa0*/  FFMA R49, R47.reuse, R17, R49 ;  /* 0x000000112f317223 */ /* 0x040fe20000000031 */
[CC--:B------:R-:W-:Y:S01]  /*0ab0*/  FFMA R27, R50.reuse, R18.reuse, R27 ;  /* 0x00000012321b7223 */ /* 0x0c0fe2000000001b */
[C---:B------:R-:W-:Y:S01]  /*0ac0*/  FFMA R29, R47.reuse, R18, R29 ;  /* 0x000000122f1d7223 */ /* 0x040fe2000000001d */
[-C--:B------:R-:W-:Y:S01]  /*0ad0*/  FFMA R28, R50, R19.reuse, R28 ;  /* 0x00000013321c7223 */ /* 0x080fe2000000001c */
[C---:B------:R-:W-:Y:S01]  /*0ae0*/  FFMA R40, R47.reuse, R19, R40 ;  /* 0x000000132f287223 */ /* 0x040fe20000000028 */
        /* <DEDUP_REMOVED lines=42> */
[-C--:B------:R-:W-:Y:S01]  /*0d90*/  FFMA R31, R35, R15.reuse, R31 ;  /* 0x0000000f231f7223 */ /* 0x080fe2000000001f */
[C---:B------:R-:W-:Y:S01]  /*0da0*/  FFMA R41, R34.reuse, R15, R41 ;  /* 0x0000000f22297223 */ /* 0x040fe20000000029 */
[----:B------:R-:W0:Y:S04]  /*0db0*/  LDS.128 R16, [R5+0x190] ;  /* 0x0001900005107984 */ /* 0x000e280000000c00 */
[----:B------:R1:W2:Y:S02]  /*0dc0*/  LDS.128 R12, [R5+0x150] ;  /* 0x00015000050c7984 */ /* 0x0002a40000000c00 */
[----:B-1----:R-:W-:Y:S01]  /*0dd0*/  IADD3 R5, R5, 0x200, RZ ;  /* 0x0000020005057810 */ /* 0x002fe20007ffe0ff */
[C---:B0-----:R-:W-:Y:S01]  /*0de0*/  FFMA R47, R35.reuse, R18, R51 ;  /* 0x00000012232f7223 */ /* 0x041fe20000000033 */
[CC--:B------:R-:W-:Y:S01]  /*0df0*/  FFMA R39, R35.reuse, R16.reuse, R39 ;  /* 0x0000001023277223 */ /* 0x0c0fe20000000027 */
[C---:B------:R-:W-:Y:S01]  /*0e00*/  FFMA R44, R34.reuse, R16, R44 ;  /* 0x00000010222c7223 */ /* 0x040fe2000000002c */
[C---:B------:R-:W-:Y:S01]  /*0e10*/  FFMA R43, R35.reuse, R17, R43 ;  /* 0x00000011232b7223 */ /* 0x040fe2000000002b */
[CC--:B--2---:R-:W-:Y:S01]  /*0e20*/  FFMA R9, R35.reuse, R12.reuse, R9 ;  /* 0x0000000c23097223 */ /* 0x0c4fe20000000009 */
[C---:B------:R-:W-:Y:S01]  /*0e30*/  FFMA R11, R34.reuse, R12, R11 ;  /* 0x0000000c220b7223 */ /* 0x040fe2000000000b */
[CC--:B------:R-:W-:Y:S01]  /*0e40*/  FFMA R10, R35.reuse, R13.reuse, R10 ;  /* 0x0000000d230a7223 */ /* 0x0c0fe2000000000a */
[C---:B------:R-:W-:Y:S01]  /*0e50*/  FFMA R25, R34.reuse, R13, R25 ;  /* 0x0000000d22197223 */ /* 0x040fe20000000019 */
[CC--:B------:R-:W-:Y:S01]  /*0e60*/  FFMA R23, R35.reuse, R14.reuse, R23 ;  /* 0x0000000e23177223 */ /* 0x0c0fe20000000017 */
[C---:B------:R-:W-:Y:S01]  /*0e70*/  FFMA R32, R34.reuse, R14, R32 ;  /* 0x0000000e22207223 */ /* 0x040fe20000000020 */
[CC--:B------:R-:W-:Y:S01]  /*0e80*/  FFMA R30, R35.reuse, R15.reuse, R30 ;  /* 0x0000000f231e7223 */ /* 0x0c0fe2000000001e */
[C---:B------:R-:W-:Y:S01]  /*0e90*/  FFMA R37, R34.reuse, R15, R37 ;  /* 0x0000000f22257223 */ /* 0x040fe20000000025 */
[C---:B------:R-:W-:Y:S01]  /*0ea0*/  FFMA R48, R34.reuse, R17, R48 ;  /* 0x0000001122307223 */ /* 0x040fe20000000030 */
[C---:B------:R-:W-:Y:S01]  /*0eb0*/  FFMA R50, R34.reuse, R18, R52 ;  /* 0x0000001222327223 */ /* 0x040fe20000000034 */
[-C--:B------:R-:W-:Y:S01]  /*0ec0*/  FFMA R36, R35, R19.reuse, R36 ;  /* 0x0000001323247223 */ /* 0x080fe20000000024 */
[----:B------:R-:W-:Y:S01]  /*0ed0*/  FFMA R51, R34, R19, R38 ;  /* 0x0000001322337223 */ /* 0x000fe20000000026 */
[----:B------:R-:W-:Y:S05]  /*0ee0*/  @P0 BRA `(.L_x_108) ;  /* 0xfffff63000000947 */ /* 0x000fea000383ffff */
[----:B------:R-:W-:-:S04]  /*0ef0*/  IADD3 R4, R4, 0x1, RZ ;  /* 0x0000000104047810 */ /* 0x000fc80007ffe0ff */
[----:B------:R-:W-:-:S13]  /*0f00*/  ISETP.GE.U32.AND P0, PT, R4, 0x8, PT ;  /* 0x000000080400780c */ /* 0x000fda0003f06070 */
[----:B------:R-:W-:Y:S05]  /*0f10*/  @!P0 BRA `(.L_x_109) ;  /* 0xfffff26000008947 */ /* 0x000fea000383ffff */
[----:B------:R-:W-:Y:S01]  /*0f20*/  IMAD R2, R3, 0x1880, R2 ;  /* 0x0000188003027824 */ /* 0x000fe200078e0202 */
[----:B------:R-:W-:Y:S01]  /*0f30*/  MOV R3, 0x4 ;  /* 0x0000000400037802 */ /* 0x000fe20000000f00 */
[----:B------:R-:W-:Y:S02]  /*0f40*/  ULDC.64 UR4, c[0x0][0x118] ;  /* 0x0000460000047ab9 */ /* 0x000fe40000000a00 */
        /* <DEDUP_REMOVED lines=36> */
.L_x_110:
        /* <DEDUP_REMOVED lines=15> */
.L_x_147:


//--------------------- .nv.shared.tvmgen_default_fused_nn_contrib_conv2d_winograd_without_weight_transform_add_nn_relu_3_kernel_1 --------------------------
	.section	.nv.shared.tvmgen_default_fused_nn_contrib_conv2d_winograd_without_weight_transform_add_nn_relu_3_kernel_1,"aw",@nobits
	.sectionflags	@""
	.align	4
.nv.shared.tvmgen_default_fused_nn_contrib_conv2d_winograd_without_weight_transform_add_nn_relu_3_kernel_1:
	.zero		5120


//--------------------- .nv.shared.tvmgen_default_fused_nn_conv2d_add_nn_relu_6_kernel --------------------------
	.section	.nv.shared.tvmgen_default_fused_nn_conv2d_add_nn_relu_6_kernel,"aw",@nobits
	.sectionflags	@""
	.align	4
.nv.shared.tvmgen_default_fused_nn_conv2d_add_nn_relu_6_kernel:
	.zero		7680


//--------------------- .nv.shared.tvmgen_default_fused_nn_conv2d_add_nn_relu_3_kernel --------------------------
	.section	.nv.shared.tvmgen_default_fused_nn_conv2d_add_nn_relu_3_kernel,"aw",@nobits
	.sectionflags	@""
	.align	4
.nv.shared.tvmgen_default_fused_nn_conv2d_add_nn_relu_3_kernel:
	.zero		4608


//--------------------- .nv.shared.tvmgen_default_fused_nn_conv2d_add_nn_relu_1_kernel --------------------------
	.section	.nv.shared.tvmgen_default_fused_nn_conv2d_add_nn_relu_1_kernel,"aw",@nobits
	.sectionflags	@""
	.align	4
.nv.shared.tvmgen_default_fused_nn_conv2d_add_nn_relu_1_kernel:
	.zero		7680


//--------------------- .nv.shared.tvmgen_default_fused_nn_conv2d_add_add_nn_relu_2_kernel --------------------------
	.section	.nv.shared.tvmgen_default_fused_nn_conv2d_add_add_nn_relu_2_kernel,"aw",@nobits
	.sectionflags	@""
	.align	4
.nv.shared.tvmgen_default_fused_nn_conv2d_add_add_nn_relu_2_kernel:
	.zero		2944


//--------------------- .nv.shared.tvmgen_default_fused_nn_conv2d_add_nn_relu_kernel --------------------------
	.section	.nv.shared.tvmgen_default_fused_nn_conv2d_add_nn_relu_kernel,"aw",@nobits
	.sectionflags	@""
	.align	4
.nv.shared.tvmgen_default_fused_nn_conv2d_add_nn_relu_kernel:
	.zero		2708


//--------------------- .nv.shared.tvmgen_default_fused_nn_conv2d_add_nn_relu_8_kernel --------------------------
	.section	.nv.shared.tvmgen_default_fused_nn_conv2d_add_nn_relu_8_kernel,"aw",@nobits
	.sectionflags	@""
	.align	4
.nv.shared.tvmgen_default_fused_nn_conv2d_add_nn_relu_8_kernel:
	.zero		3840


//--------------------- .nv.shared.tvmgen_default_fused_nn_conv2d_add_kernel --------------------------
	.section	.nv.shared.tvmgen_default_fused_nn_conv2d_add_kernel,"aw",@nobits
	.sectionflags	@""
	.align	4
.nv.shared.tvmgen_default_fused_nn_conv2d_add_kernel:
	.zero		11264


//--------------------- .nv.shared.tvmgen_default_fused_nn_conv2d_add_nn_relu_4_kernel --------------------------
	.section	.nv.shared.tvmgen_default_fused_nn_conv2d_add_nn_relu_4_kernel,"aw",@nobits
	.sectionflags	@""
	.align	4
.nv.shared.tvmgen_default_fused_nn_conv2d_add_nn_relu_4_kernel:
	.zero		6888


//--------------------- .nv.shared.tvmgen_default_fused_nn_conv2d_add_nn_relu_11_kernel --------------------------
	.section	.nv.shared.tvmgen_default_fused_nn_conv2d_add_nn_relu_11_kernel,"aw",@nobits
	.sectionflags	@""
	.align	4
.nv.shared.tvmgen_default_fused_nn_conv2d_add_nn_relu_11_kernel:
	.zero		2496


//--------------------- .nv.shared.tvmgen_default_fused_nn_conv2d_add_1_kernel --------------------------
	.section	.nv.shared.tvmgen_default_fused_nn_conv2d_add_1_kernel,"aw",@nobits
	.sectionflags	@""
	.align	4
.nv.shared.tvmgen_default_fused_nn_conv2d_add_1_kernel:
	.zero		5856


//--------------------- .nv.shared.tvmgen_default_fused_nn_conv2d_add_nn_relu_7_kernel --------------------------
	.section	.nv.shared.tvmgen_default_fused_nn_conv2d_add_nn_relu_7_kernel,"aw",@nobits
	.sectionflags	@""
	.align	4
.nv.shared.tvmgen_default_fused_nn_conv2d_add_nn_relu_7_kernel:
	.zero		4044


//--------------------- .nv.shared.tvmgen_default_fused_nn_conv2d_add_add_nn_relu_3_kernel --------------------------
	.section	.nv.shared.tvmgen_default_fused_nn_conv2d_add_add_nn_relu_3_kernel,"aw",@nobits
	.sectionflags	@""
	.align	4
.nv.shared.tvmgen_default_fused_nn_conv2d_add_add_nn_relu_3_kernel:
	.zero		5184


//--------------------- .nv.shared.tvmgen_default_fused_nn_conv2d_add_3_kernel --------------------------
	.section	.nv.shared.tvmgen_default_fused_nn_conv2d_add_3_kernel,"aw",@nobits
	.sectionflags	@""
	.align	4
.nv.shared.tvmgen_default_fused_nn_conv2d_add_3_kernel:
	.zero		4512


//--------------------- .nv.shared.tvmgen_default_fused_nn_contrib_conv2d_winograd_without_weight_transform_add_nn_relu_1_kernel_1 --------------------------
	.section	.nv.shared.tvmgen_default_fused_nn_contrib_conv2d_winograd_without_weight_transform_add_nn_relu_1_kernel_1,"aw",@nobits
	.sectionflags	@""
	.align	4
.nv.shared.tvmgen_default_fused_nn_contrib_conv2d_winograd_without_weight_transform_add_nn_relu_1_kernel_1:
	.zero		8320


//--------------------- .nv.shared.tvmgen_default_fused_nn_conv2d_add_nn_relu_10_kernel --------------------------
	.section	.nv.shared.tvmgen_default_fused_nn_conv2d_add_nn_relu_10_kernel,"aw",@nobits
	.sectionflags	@""
	.align	4
.nv.shared.tvmgen_default_fused_nn_conv2d_add_nn_relu_10_kernel:
	.zero		6408


//--------------------- .nv.shared.tvmgen_default_fused_nn_conv2d_add_2_kernel --------------------------
	.section	.nv.shared.tvmgen_default_fused_nn_conv2d_add_2_kernel,"aw",@nobits
	.sectionflags	@""
	.align	4
.nv.shared.tvmgen_default_fused_nn_conv2d_add_2_kernel:
	.zero		3616


//--------------------- .nv.shared.tvmgen_default_fused_nn_conv2d_add_nn_relu_5_kernel --------------------------
	.section	.nv.shared.tvmgen_default_fused_nn_conv2d_add_nn_relu_5_kernel,"aw",@nobits
	.sectionflags	@""
	.align	4
.nv.shared.tvmgen_default_fused_nn_conv2d_add_nn_relu_5_kernel:
	.zero		2816


//--------------------- .nv.shared.tvmgen_default_fused_nn_dense_add_kernel --------------------------
	.section	.nv.shared.tvmgen_default_fused_nn_dense_add_kernel,"aw",@nobits
	.sectionflags	@""
	.align	4
.nv.shared.tvmgen_default_fused_nn_dense_add_kernel:
	.zero		16


//--------------------- .nv.shared.tvmgen_default_fused_nn_conv2d_add_add_nn_relu_kernel --------------------------
	.section	.nv.shared.tvmgen_default_fused_nn_conv2d_add_add_nn_relu_kernel,"aw",@nobits
	.sectionflags	@""
	.align	4
.nv.shared.tvmgen_default_fused_nn_conv2d_add_add_nn_relu_kernel:
	.zero		11264


//--------------------- .nv.shared.tvmgen_default_fused_nn_conv2d_add_nn_relu_9_kernel --------------------------
	.section	.nv.shared.tvmgen_default_fused_nn_conv2d_add_nn_relu_9_kernel,"aw",@nobits
	.sectionflags	@""
	.align	4
.nv.shared.tvmgen_default_fused_nn_conv2d_add_nn_relu_9_kernel:
	.zero		3840


//--------------------- .nv.shared.tvmgen_default_fused_nn_conv2d_add_nn_relu_2_kernel --------------------------
	.section	.nv.shared.tvmgen_default_fused_nn_conv2d_add_nn_relu_2_kernel,"aw",@nobits
	.sectionflags	@""
	.align	4
.nv.shared.tvmgen_default_fused_nn_conv2d_add_nn_relu_2_kernel:
	.zero		5632


//--------------------- .nv.shared.tvmgen_default_fused_nn_contrib_conv2d_winograd_without_weight_transform_add_nn_relu_2_kernel_1 --------------------------
	.section	.nv.shared.tvmgen_default_fused_nn_contrib_conv2d_winograd_without_weight_transform_add_nn_relu_2_kernel_1,"aw",@nobits
	.sectionflags	@""
	.align	4
.nv.shared.tvmgen_default_fused_nn_contrib_conv2d_winograd_without_weight_transform_add_nn_relu_2_kernel_1:
	.zero		2080


//--------------------- .nv.shared.tvmgen_default_fused_nn_conv2d_add_add_nn_relu_1_kernel --------------------------
	.section	.nv.shared.tvmgen_default_fused_nn_conv2d_add_add_nn_relu_1_kernel,"aw",@nobits
	.sectionflags	@""
	.align	4
.nv.shared.tvmgen_default_fused_nn_conv2d_add_add_nn_relu_1_kernel:
	.zero		7680


//--------------------- .nv.shared.tvmgen_default_fused_nn_contrib_conv2d_winograd_without_weight_transform_add_nn_relu_kernel_1 --------------------------
	.section	.nv.shared.tvmgen_default_fused_nn_contrib_conv2d_winograd_without_weight_transform_add_nn_relu_kernel_1,"aw",@nobits
	.sectionflags	@""
	.align	4
.nv.shared.tvmgen_default_fused_nn_contrib_conv2d_winograd_without_weight_transform_add_nn_relu_kernel_1:
	.zero		7296
